//
// Generated by NVIDIA NVVM Compiler
//
// Compiler Build ID: CL-36424714
// Cuda compilation tools, release 13.0, V13.0.88
// Based on NVVM 20.0.0
//

.version 9.0
.target sm_100
.address_size 64

	// .globl	interior_convection_kernel
.func  (.param .b64 func_retval0) __internal_accurate_pow
(
	.param .b64 __internal_accurate_pow_param_0,
	.param .b64 __internal_accurate_pow_param_1
)
;
.const .align 8 .f64 mwjfnums0t1;
.const .align 8 .f64 mwjfnums0t3;
.const .align 8 .f64 mwjfnums1t1;
.const .align 8 .f64 mwjfnums2t0;
.const .align 8 .f64 mwjfdens0t2;
.const .align 8 .f64 mwjfdens0t4;
.const .align 8 .f64 mwjfdens1t0;
.const .align 8 .f64 mwjfdens1t1;
.const .align 8 .f64 mwjfdens1t3;
.const .align 8 .f64 mwjfdensqt0;
.const .align 8 .f64 mwjfdensqt2;
.const .align 8 .b8 mwjfnums0t0[336];
.const .align 8 .b8 mwjfnums0t2[336];
.const .align 8 .b8 mwjfnums1t0[336];
.const .align 8 .b8 mwjfdens0t0[336];
.const .align 8 .b8 mwjfdens0t1[336];
.const .align 8 .b8 mwjfdens0t3[336];
.const .align 8 .f64 cg;
.const .align 8 .f64 Vtc;
.const .align 8 .f64 c0;
.const .align 8 .f64 c1 = 0d3FF0000000000000;
.const .align 8 .f64 c2 = 0d4000000000000000;
.const .align 8 .f64 c3 = 0d4008000000000000;
.const .align 8 .f64 c4 = 0d4010000000000000;
.const .align 8 .f64 c5 = 0d4014000000000000;
.const .align 8 .f64 c8 = 0d4020000000000000;
.const .align 8 .f64 c10 = 0d4024000000000000;
.const .align 8 .f64 c16 = 0d4030000000000000;
.const .align 8 .f64 c1000 = 0d408F400000000000;
.const .align 8 .f64 c10000 = 0d40C3880000000000;
.const .align 8 .f64 c1p5 = 0d3FF8000000000000;
.const .align 8 .f64 p33 = 0d3FD5555555555555;
.const .align 8 .f64 p5 = 0d3FE0000000000000;
.const .align 8 .f64 p25 = 0d3FD0000000000000;
.const .align 8 .f64 p125 = 0d3FC0000000000000;
.const .align 8 .f64 p001 = 0d3F50624DD2F1A9FC;
.const .align 8 .f64 eps = 0d3DDB7CDFD9D7BDBB;
.const .align 8 .f64 eps2 = 0d3BC79CA10C924223;
.const .align 8 .f64 bignum = 0d46293E5939A08CEA;
.const .align 8 .f64 grav = 0d408EA4CCCCCCCCCD;
.const .align 8 .f64 vonkar = 0d3FD999999999999A;
.const .align 8 .b8 hwide[352];
.const .align 8 .b8 zgrid[352];
.const .align 8 .b8 Ricr[336];
.const .align 8 .b8 zt[336];
.const .align 8 .b8 dz[336];
.const .align 8 .b8 bckgrnd_vvc[336];
.const .align 8 .b8 bckgrnd_vdc[336];
.const .align 8 .f64 bckgrnd_vdc2;
.const .align 8 .f64 rich_mix = 0d4049000000000000;
.const .align 4 .u32 num_v_smooth_Ri = 1;
.const .align 8 .f64 epssfc = 0d3FB999999999999A;
.const .align 8 .f64 Prandtl = 0d4024000000000000;
.const .align 8 .f64 cekman = 0d3FE6666666666666;
.const .align 8 .f64 cmonob = 0d3FF0000000000000;
.const .align 8 .f64 concv = 0d3FFB333333333333;
.const .align 8 .f64 hbf = 0d3FF0000000000000;
.const .align 8 .f64 Riinfty = 0d3FE999999999999A;
.const .align 8 .f64 BVSQcon;
.const .align 8 .f64 Rrho0 = 0d4004666666666666;
.const .align 8 .f64 dsfmax = 0d3FF0000000000000;
.const .align 8 .f64 zeta_m = 0dBFC999999999999A;
.const .align 8 .f64 zeta_s = 0dBFF0000000000000;
.const .align 8 .f64 c_m = 0d4020C28F5C28F5C3;
.const .align 8 .f64 c_s = 0d4058BD70A3D70A3D;
.const .align 8 .f64 a_m = 0d3FF428F5C28F5C29;
.const .align 8 .f64 a_s = 0dC03CDC28F5C28F5C;
.const .align 8 .f64 cstar = 0d4024000000000000;

.visible .entry interior_convection_kernel(
	.param .u64 .ptr .align 1 interior_convection_kernel_param_0,
	.param .u64 .ptr .align 1 interior_convection_kernel_param_1,
	.param .u64 .ptr .align 1 interior_convection_kernel_param_2,
	.param .u64 .ptr .align 1 interior_convection_kernel_param_3,
	.param .u64 .ptr .align 1 interior_convection_kernel_param_4,
	.param .u64 .ptr .align 1 interior_convection_kernel_param_5,
	.param .f64 interior_convection_kernel_param_6,
	.param .f64 interior_convection_kernel_param_7,
	.param .u32 interior_convection_kernel_param_8,
	.param .u64 .ptr .align 1 interior_convection_kernel_param_9,
	.param .u64 .ptr .align 1 interior_convection_kernel_param_10,
	.param .u64 .ptr .align 1 interior_convection_kernel_param_11,
	.param .u64 .ptr .align 1 interior_convection_kernel_param_12,
	.param .u64 .ptr .align 1 interior_convection_kernel_param_13,
	.param .u64 .ptr .align 1 interior_convection_kernel_param_14,
	.param .u64 .ptr .align 1 interior_convection_kernel_param_15
)
{
	.reg .pred 	%p<11>;
	.reg .b32 	%r<36>;
	.reg .b64 	%rd<35>;
	.reg .b64 	%fd<36>;

	ld.param.u64 	%rd14, [interior_convection_kernel_param_0];
	ld.param.u64 	%rd15, [interior_convection_kernel_param_2];
	ld.param.u64 	%rd18, [interior_convection_kernel_param_5];
	ld.param.f64 	%fd5, [interior_convection_kernel_param_6];
	ld.param.f64 	%fd6, [interior_convection_kernel_param_7];
	ld.param.u32 	%r12, [interior_convection_kernel_param_8];
	ld.param.u64 	%rd19, [interior_convection_kernel_param_9];
	ld.param.u64 	%rd20, [interior_convection_kernel_param_13];
	ld.param.u64 	%rd16, [interior_convection_kernel_param_14];
	ld.param.u64 	%rd17, [interior_convection_kernel_param_15];
	cvta.to.global.u64 	%rd1, %rd19;
	cvta.to.global.u64 	%rd2, %rd20;
	cvta.to.global.u64 	%rd3, %rd18;
	mov.u32 	%r13, %tid.y;
	mov.u32 	%r14, %ctaid.y;
	mov.u32 	%r15, %ntid.y;
	mad.lo.s32 	%r1, %r14, %r15, %r13;
	mov.u32 	%r16, %tid.x;
	mov.u32 	%r17, %ctaid.x;
	mov.u32 	%r18, %ntid.x;
	mad.lo.s32 	%r2, %r17, %r18, %r16;
	setp.gt.u32 	%p1, %r1, 63;
	setp.gt.s32 	%p2, %r2, 63;
	or.pred  	%p3, %p1, %p2;
	@%p3 bra 	$L__BB0_13;
	cvta.to.global.u64 	%rd21, %rd15;
	cvta.to.global.u64 	%rd22, %rd17;
	shl.b32 	%r20, %r1, 6;
	add.s32 	%r3, %r20, %r2;
	ld.const.f64 	%fd1, [p5];
	ld.const.f64 	%fd2, [c0];
	ld.const.f64 	%fd3, [c1];
	mul.wide.s32 	%rd23, %r3, 4;
	add.s64 	%rd4, %rd21, %rd23;
	shl.b32 	%r21, %r12, 12;
	add.s32 	%r22, %r21, %r3;
	mul.wide.s32 	%rd24, %r22, 4;
	add.s64 	%rd5, %rd22, %rd24;
	cvta.to.global.u64 	%rd25, %rd14;
	add.s64 	%rd6, %rd25, 32768;
	cvta.to.global.u64 	%rd26, %rd16;
	add.s64 	%rd7, %rd26, 32768;
	mad.lo.s32 	%r23, %r12, 180224, %r2;
	add.s32 	%r24, %r23, %r20;
	add.s32 	%r33, %r24, 4096;
	mov.b32 	%r35, 0;
	mov.u32 	%r34, %r3;
$L__BB0_2:
	mul.wide.s32 	%rd8, %r34, 8;
	add.s64 	%rd9, %rd6, %rd8;
	add.s64 	%rd27, %rd3, %rd8;
	add.s64 	%rd10, %rd27, 32768;
	mul.wide.s32 	%rd28, %r33, 8;
	add.s64 	%rd11, %rd7, %rd28;
	add.s64 	%rd29, %rd1, %rd8;
	add.s64 	%rd12, %rd29, 1441792;
	ld.global.u32 	%r25, [%rd4];
	add.s32 	%r26, %r25, -1;
	setp.lt.s32 	%p4, %r35, %r26;
	@%p4 bra 	$L__BB0_4;
	ld.global.f64 	%fd7, [%rd9+-32768];
	ld.global.f64 	%fd8, [%rd11+-32768];
	ld.global.f64 	%fd9, [%rd11];
	add.f64 	%fd10, %fd8, %fd9;
	mul.f64 	%fd11, %fd1, %fd10;
	div.rn.f64 	%fd12, %fd7, %fd11;
	setp.gt.f64 	%p5, %fd12, %fd2;
	selp.f64 	%fd13, %fd2, %fd3, %p5;
	ld.global.f64 	%fd14, [%rd10+-32768];
	fma.rn.f64 	%fd15, %fd6, %fd13, %fd14;
	st.global.f64 	[%rd10+-32768], %fd15;
	ld.global.f64 	%fd16, [%rd12+-1441792];
	fma.rn.f64 	%fd17, %fd5, %fd13, %fd16;
	st.global.f64 	[%rd12+-1441792], %fd17;
	ld.global.f64 	%fd18, [%rd12+-32768];
	fma.rn.f64 	%fd19, %fd5, %fd13, %fd18;
	st.global.f64 	[%rd12+-32768], %fd19;
$L__BB0_4:
	ld.global.u32 	%r27, [%rd5];
	add.s32 	%r28, %r27, -1;
	setp.lt.s32 	%p6, %r35, %r28;
	@%p6 bra 	$L__BB0_6;
	st.global.f64 	[%rd10+-32768], %fd2;
	st.global.f64 	[%rd12+-1441792], %fd2;
	st.global.f64 	[%rd12+-32768], %fd2;
$L__BB0_6:
	add.s64 	%rd30, %rd2, %rd8;
	add.s64 	%rd13, %rd30, 32768;
	ld.global.f64 	%fd20, [%rd10+-32768];
	st.global.f64 	[%rd30], %fd20;
	add.s32 	%r8, %r35, 1;
	setp.eq.s32 	%p7, %r8, 41;
	@%p7 bra 	$L__BB0_12;
	ld.global.f64 	%fd21, [%rd9];
	ld.global.f64 	%fd22, [%rd11];
	ld.global.f64 	%fd23, [%rd11+32768];
	add.f64 	%fd24, %fd22, %fd23;
	mul.f64 	%fd25, %fd1, %fd24;
	div.rn.f64 	%fd4, %fd21, %fd25;
	ld.global.u32 	%r29, [%rd4];
	add.s32 	%r30, %r29, -1;
	setp.lt.s32 	%p8, %r8, %r30;
	@%p8 bra 	$L__BB0_9;
	setp.gt.f64 	%p9, %fd4, %fd2;
	selp.f64 	%fd26, %fd2, %fd3, %p9;
	ld.global.f64 	%fd27, [%rd10];
	fma.rn.f64 	%fd28, %fd6, %fd26, %fd27;
	st.global.f64 	[%rd10], %fd28;
	ld.global.f64 	%fd29, [%rd12+-1409024];
	fma.rn.f64 	%fd30, %fd5, %fd26, %fd29;
	st.global.f64 	[%rd12+-1409024], %fd30;
	ld.global.f64 	%fd31, [%rd12];
	fma.rn.f64 	%fd32, %fd5, %fd26, %fd31;
	st.global.f64 	[%rd12], %fd32;
$L__BB0_9:
	ld.global.u32 	%r31, [%rd5];
	add.s32 	%r32, %r31, -1;
	setp.lt.s32 	%p10, %r8, %r32;
	@%p10 bra 	$L__BB0_11;
	st.global.f64 	[%rd10], %fd2;
	st.global.f64 	[%rd12+-1409024], %fd2;
	st.global.f64 	[%rd12], %fd2;
$L__BB0_11:
	ld.global.f64 	%fd33, [%rd10];
	st.global.f64 	[%rd13], %fd33;
	add.s32 	%r34, %r34, 8192;
	add.s32 	%r33, %r33, 8192;
	add.s32 	%r35, %r8, 1;
	bra.uni 	$L__BB0_2;
$L__BB0_12:
	mul.wide.s32 	%rd31, %r3, 8;
	add.s64 	%rd32, %rd3, %rd31;
	ld.global.f64 	%fd34, [%rd32+1343488];
	add.s64 	%rd33, %rd2, %rd31;
	st.global.f64 	[%rd33+1343488], %fd34;
	ld.global.f64 	%fd35, [%rd32+1376256];
	st.global.f64 	[%rd33+1376256], %fd35;
	add.s64 	%rd34, %rd1, %rd31;
	st.global.f64 	[%rd34+1343488], %fd2;
	st.global.f64 	[%rd34+2752512], %fd2;
$L__BB0_13:
	ret;

}
	// .globl	interior_convection_part2
.visible .entry interior_convection_part2(
	.param .u64 .ptr .align 1 interior_convection_part2_param_0,
	.param .u64 .ptr .align 1 interior_convection_part2_param_1,
	.param .u64 .ptr .align 1 interior_convection_part2_param_2,
	.param .u64 .ptr .align 1 interior_convection_part2_param_3,
	.param .u64 .ptr .align 1 interior_convection_part2_param_4,
	.param .u64 .ptr .align 1 interior_convection_part2_param_5,
	.param .f64 interior_convection_part2_param_6,
	.param .f64 interior_convection_part2_param_7,
	.param .u32 interior_convection_part2_param_8,
	.param .u64 .ptr .align 1 interior_convection_part2_param_9,
	.param .u64 .ptr .align 1 interior_convection_part2_param_10,
	.param .u64 .ptr .align 1 interior_convection_part2_param_11,
	.param .u64 .ptr .align 1 interior_convection_part2_param_12,
	.param .u64 .ptr .align 1 interior_convection_part2_param_13,
	.param .u64 .ptr .align 1 interior_convection_part2_param_14,
	.param .u64 .ptr .align 1 interior_convection_part2_param_15,
	.param .u64 .ptr .align 1 interior_convection_part2_param_16,
	.param .u64 .ptr .align 1 interior_convection_part2_param_17,
	.param .u64 .ptr .align 1 interior_convection_part2_param_18
)
{
	.reg .pred 	%p<35>;
	.reg .b32 	%r<135>;
	.reg .b64 	%rd<147>;
	.reg .b64 	%fd<299>;

	ld.param.u64 	%rd53, [interior_convection_part2_param_1];
	ld.param.u64 	%rd44, [interior_convection_part2_param_3];
	ld.param.u64 	%rd45, [interior_convection_part2_param_4];
	ld.param.u64 	%rd46, [interior_convection_part2_param_5];
	ld.param.u32 	%r83, [interior_convection_part2_param_8];
	ld.param.u64 	%rd54, [interior_convection_part2_param_9];
	ld.param.u64 	%rd55, [interior_convection_part2_param_10];
	ld.param.u64 	%rd47, [interior_convection_part2_param_11];
	ld.param.u64 	%rd48, [interior_convection_part2_param_12];
	ld.param.u64 	%rd49, [interior_convection_part2_param_13];
	ld.param.u64 	%rd50, [interior_convection_part2_param_14];
	ld.param.u64 	%rd56, [interior_convection_part2_param_15];
	ld.param.u64 	%rd57, [interior_convection_part2_param_16];
	ld.param.u64 	%rd51, [interior_convection_part2_param_17];
	ld.param.u64 	%rd52, [interior_convection_part2_param_18];
	cvta.to.global.u64 	%rd1, %rd56;
	cvta.to.global.u64 	%rd2, %rd54;
	cvta.to.global.u64 	%rd3, %rd57;
	cvta.to.global.u64 	%rd4, %rd53;
	cvta.to.global.u64 	%rd5, %rd55;
	mov.u32 	%r1, %tid.y;
	mov.u32 	%r2, %ctaid.y;
	mov.u32 	%r3, %ntid.y;
	mad.lo.s32 	%r4, %r2, %r3, %r1;
	mov.u32 	%r84, %tid.x;
	mov.u32 	%r85, %ctaid.x;
	mov.u32 	%r86, %ntid.x;
	mad.lo.s32 	%r5, %r85, %r86, %r84;
	setp.gt.u32 	%p2, %r4, 63;
	setp.gt.s32 	%p3, %r5, 63;
	or.pred  	%p4, %p2, %p3;
	@%p4 bra 	$L__BB1_44;
	cvta.to.global.u64 	%rd58, %rd50;
	cvta.to.global.u64 	%rd59, %rd49;
	cvta.to.global.u64 	%rd60, %rd52;
	setp.lt.s32 	%p5, %r5, 63;
	setp.lt.u32 	%p6, %r4, 63;
	and.pred  	%p1, %p5, %p6;
	shl.b32 	%r6, %r4, 6;
	add.s32 	%r7, %r6, %r5;
	shl.b32 	%r88, %r83, 12;
	add.s32 	%r8, %r88, %r7;
	mul.wide.s32 	%rd61, %r8, 8;
	add.s64 	%rd6, %rd58, %rd61;
	add.s64 	%rd7, %rd59, %rd61;
	cvt.s64.s32 	%rd62, %r88;
	cvt.s64.s32 	%rd63, %r5;
	cvt.u64.u32 	%rd64, %r6;
	add.s64 	%rd65, %rd64, %rd63;
	add.s64 	%rd66, %rd65, %rd62;
	shl.b64 	%rd67, %rd66, 3;
	add.s64 	%rd8, %rd59, %rd67;
	add.s32 	%r89, %r5, 1;
	cvt.s64.s32 	%rd68, %r89;
	add.s64 	%rd69, %rd64, %rd68;
	add.s64 	%rd70, %rd69, %rd62;
	shl.b64 	%rd71, %rd70, 3;
	add.s64 	%rd9, %rd59, %rd71;
	mul.wide.s32 	%rd72, %r8, 4;
	add.s64 	%rd10, %rd60, %rd72;
	ld.const.f64 	%fd1, [c0];
	mul.wide.u32 	%rd73, %r3, %r2;
	cvt.u64.u32 	%rd74, %r1;
	add.s64 	%rd75, %rd73, %rd74;
	shl.b64 	%rd76, %rd75, 9;
	mul.wide.s32 	%rd77, %r89, 8;
	add.s64 	%rd78, %rd76, %rd77;
	add.s64 	%rd79, %rd78, %rd1;
	add.s64 	%rd143, %rd79, 66048;
	mul.wide.s32 	%rd80, %r5, 8;
	add.s64 	%rd81, %rd76, %rd80;
	add.s64 	%rd82, %rd81, %rd1;
	add.s64 	%rd142, %rd82, 65544;
	add.s32 	%r125, %r7, 12288;
	add.s32 	%r129, %r7, 8192;
	add.s32 	%r134, %r7, 4096;
	mov.b32 	%r111, 0;
	not.pred 	%p7, %p1;
	mov.u32 	%r107, %r134;
	mov.u32 	%r108, %r129;
	mov.u32 	%r109, %r125;
	mov.u32 	%r110, %r7;
$L__BB1_2:
	mul.wide.s32 	%rd15, %r110, 8;
	mov.f64 	%fd277, 0d0000000000000000;
	@%p7 bra 	$L__BB1_4;
	ld.global.f64 	%fd50, [%rd6];
	ld.global.f64 	%fd51, [%rd7];
	add.s64 	%rd83, %rd1, %rd15;
	ld.global.f64 	%fd52, [%rd83];
	ld.global.f64 	%fd53, [%rd8+512];
	ld.global.f64 	%fd54, [%rd142+-65032];
	mul.f64 	%fd55, %fd53, %fd54;
	fma.rn.f64 	%fd56, %fd51, %fd52, %fd55;
	ld.global.f64 	%fd57, [%rd8+8];
	ld.global.f64 	%fd58, [%rd142+-65536];
	fma.rn.f64 	%fd59, %fd57, %fd58, %fd56;
	ld.global.f64 	%fd60, [%rd9+512];
	ld.global.f64 	%fd61, [%rd143+-65536];
	fma.rn.f64 	%fd62, %fd60, %fd61, %fd59;
	mul.f64 	%fd277, %fd50, %fd62;
$L__BB1_4:
	add.s64 	%rd84, %rd5, %rd15;
	add.s64 	%rd16, %rd84, 65536;
	ld.global.u32 	%r90, [%rd10];
	add.s32 	%r91, %r90, -1;
	setp.lt.s32 	%p8, %r111, %r91;
	selp.f64 	%fd63, %fd277, %fd1, %p8;
	st.global.f64 	[%rd84], %fd63;
	add.s32 	%r17, %r111, 1;
	setp.eq.s32 	%p9, %r17, 41;
	@%p9 bra 	$L__BB1_12;
	mov.f64 	%fd278, 0d0000000000000000;
	@%p7 bra 	$L__BB1_7;
	ld.global.f64 	%fd65, [%rd6];
	ld.global.f64 	%fd66, [%rd7];
	mul.wide.s32 	%rd85, %r107, 8;
	add.s64 	%rd86, %rd1, %rd85;
	ld.global.f64 	%fd67, [%rd86];
	ld.global.f64 	%fd68, [%rd8+512];
	ld.global.f64 	%fd69, [%rd142+-32264];
	mul.f64 	%fd70, %fd68, %fd69;
	fma.rn.f64 	%fd71, %fd66, %fd67, %fd70;
	ld.global.f64 	%fd72, [%rd8+8];
	ld.global.f64 	%fd73, [%rd142+-32768];
	fma.rn.f64 	%fd74, %fd72, %fd73, %fd71;
	ld.global.f64 	%fd75, [%rd9+512];
	ld.global.f64 	%fd76, [%rd143+-32768];
	fma.rn.f64 	%fd77, %fd75, %fd76, %fd74;
	mul.f64 	%fd278, %fd65, %fd77;
$L__BB1_7:
	ld.global.u32 	%r92, [%rd10];
	add.s32 	%r93, %r92, -1;
	setp.lt.s32 	%p11, %r17, %r93;
	selp.f64 	%fd79, %fd278, %fd1, %p11;
	st.global.f64 	[%rd16+-32768], %fd79;
	mov.f64 	%fd279, 0d0000000000000000;
	@%p7 bra 	$L__BB1_9;
	ld.global.f64 	%fd80, [%rd6];
	ld.global.f64 	%fd81, [%rd7];
	mul.wide.s32 	%rd87, %r108, 8;
	add.s64 	%rd88, %rd1, %rd87;
	ld.global.f64 	%fd82, [%rd88];
	ld.global.f64 	%fd83, [%rd8+512];
	ld.global.f64 	%fd84, [%rd142+504];
	mul.f64 	%fd85, %fd83, %fd84;
	fma.rn.f64 	%fd86, %fd81, %fd82, %fd85;
	ld.global.f64 	%fd87, [%rd8+8];
	ld.global.f64 	%fd88, [%rd142];
	fma.rn.f64 	%fd89, %fd87, %fd88, %fd86;
	ld.global.f64 	%fd90, [%rd9+512];
	ld.global.f64 	%fd91, [%rd143];
	fma.rn.f64 	%fd92, %fd90, %fd91, %fd89;
	mul.f64 	%fd279, %fd80, %fd92;
$L__BB1_9:
	ld.global.u32 	%r94, [%rd10];
	add.s32 	%r95, %r94, -1;
	add.s32 	%r18, %r17, 1;
	setp.lt.s32 	%p13, %r18, %r95;
	selp.f64 	%fd94, %fd279, %fd1, %p13;
	st.global.f64 	[%rd16], %fd94;
	mov.f64 	%fd280, 0d0000000000000000;
	@%p7 bra 	$L__BB1_11;
	ld.global.f64 	%fd95, [%rd6];
	ld.global.f64 	%fd96, [%rd7];
	mul.wide.s32 	%rd89, %r109, 8;
	add.s64 	%rd90, %rd1, %rd89;
	ld.global.f64 	%fd97, [%rd90];
	ld.global.f64 	%fd98, [%rd8+512];
	ld.global.f64 	%fd99, [%rd142+33272];
	mul.f64 	%fd100, %fd98, %fd99;
	fma.rn.f64 	%fd101, %fd96, %fd97, %fd100;
	ld.global.f64 	%fd102, [%rd8+8];
	ld.global.f64 	%fd103, [%rd142+32768];
	fma.rn.f64 	%fd104, %fd102, %fd103, %fd101;
	ld.global.f64 	%fd105, [%rd9+512];
	ld.global.f64 	%fd106, [%rd143+32768];
	fma.rn.f64 	%fd107, %fd105, %fd106, %fd104;
	mul.f64 	%fd280, %fd95, %fd107;
$L__BB1_11:
	ld.global.u32 	%r96, [%rd10];
	add.s32 	%r97, %r96, -1;
	add.s32 	%r98, %r18, 1;
	setp.lt.s32 	%p15, %r98, %r97;
	selp.f64 	%fd108, %fd280, %fd1, %p15;
	st.global.f64 	[%rd16+32768], %fd108;
	add.s32 	%r110, %r110, 16384;
	add.s64 	%rd143, %rd143, 131072;
	add.s64 	%rd142, %rd142, 131072;
	add.s32 	%r109, %r109, 16384;
	add.s32 	%r108, %r108, 16384;
	add.s32 	%r107, %r107, 16384;
	add.s32 	%r111, %r18, 2;
	bra.uni 	$L__BB1_2;
$L__BB1_12:
	cvta.to.global.u64 	%rd91, %rd47;
	cvta.to.global.u64 	%rd92, %rd45;
	mul.wide.s32 	%rd93, %r7, 8;
	add.s64 	%rd94, %rd5, %rd93;
	st.global.f64 	[%rd94+1343488], %fd1;
	ld.const.f64 	%fd10, [dz];
	add.s64 	%rd19, %rd92, %rd93;
	mad.lo.s32 	%r100, %r83, 339968, %r8;
	cvta.to.global.u64 	%rd95, %rd44;
	add.s64 	%rd20, %rd95, %rd93;
	ld.global.f64 	%fd109, [%rd20];
	div.rn.f64 	%fd110, %fd109, %fd10;
	add.s64 	%rd21, %rd2, %rd93;
	ld.global.f64 	%fd111, [%rd21];
	neg.f64 	%fd112, %fd111;
	ld.global.f64 	%fd113, [%rd19];
	mul.f64 	%fd114, %fd113, %fd112;
	mul.f64 	%fd115, %fd110, %fd114;
	mul.wide.s32 	%rd96, %r100, 8;
	add.s64 	%rd22, %rd91, %rd96;
	st.global.f64 	[%rd22], %fd115;
	add.s64 	%rd23, %rd3, 65536;
	mad.lo.s32 	%r101, %r83, 180224, %r5;
	add.s32 	%r24, %r101, %r6;
	add.s32 	%r130, %r24, 8192;
	add.s64 	%rd24, %rd92, 65536;
	add.s64 	%rd25, %rd91, 65536;
	mad.lo.s32 	%r102, %r83, 344064, %r5;
	add.s32 	%r26, %r102, %r6;
	add.s32 	%r112, %r26, 4096;
	mov.b32 	%r115, 0;
	mov.u32 	%r113, %r7;
	mov.u32 	%r114, %r130;
$L__BB1_13:
	mul.wide.s32 	%rd97, %r114, 8;
	add.s64 	%rd26, %rd23, %rd97;
	mul.wide.s32 	%rd98, %r113, 8;
	add.s64 	%rd99, %rd2, %rd98;
	add.s64 	%rd27, %rd99, 65536;
	add.s64 	%rd28, %rd24, %rd98;
	mul.wide.s32 	%rd100, %r112, 8;
	add.s64 	%rd29, %rd25, %rd100;
	ld.global.f64 	%fd116, [%rd20];
	ld.global.f64 	%fd117, [%rd26+-65536];
	div.rn.f64 	%fd118, %fd116, %fd117;
	ld.global.f64 	%fd119, [%rd99];
	ld.global.f64 	%fd120, [%rd28+-65536];
	mul.f64 	%fd121, %fd119, %fd120;
	ld.global.f64 	%fd122, [%rd99+32768];
	ld.global.f64 	%fd123, [%rd28+-32768];
	mul.f64 	%fd124, %fd122, %fd123;
	sub.f64 	%fd125, %fd121, %fd124;
	mul.f64 	%fd126, %fd118, %fd125;
	st.global.f64 	[%rd29+-65536], %fd126;
	setp.eq.s32 	%p16, %r115, 40;
	@%p16 bra 	$L__BB1_15;
	ld.global.f64 	%fd127, [%rd20];
	ld.global.f64 	%fd128, [%rd26+-32768];
	div.rn.f64 	%fd129, %fd127, %fd128;
	ld.global.f64 	%fd130, [%rd27+-32768];
	ld.global.f64 	%fd131, [%rd28+-32768];
	mul.f64 	%fd132, %fd130, %fd131;
	ld.global.f64 	%fd133, [%rd27];
	ld.global.f64 	%fd134, [%rd28];
	mul.f64 	%fd135, %fd133, %fd134;
	sub.f64 	%fd136, %fd132, %fd135;
	mul.f64 	%fd137, %fd129, %fd136;
	st.global.f64 	[%rd29+-32768], %fd137;
	ld.global.f64 	%fd138, [%rd20];
	ld.global.f64 	%fd139, [%rd26];
	div.rn.f64 	%fd140, %fd138, %fd139;
	ld.global.f64 	%fd141, [%rd27];
	ld.global.f64 	%fd142, [%rd28];
	mul.f64 	%fd143, %fd141, %fd142;
	ld.global.f64 	%fd144, [%rd27+32768];
	ld.global.f64 	%fd145, [%rd28+32768];
	mul.f64 	%fd146, %fd144, %fd145;
	sub.f64 	%fd147, %fd143, %fd146;
	mul.f64 	%fd148, %fd140, %fd147;
	st.global.f64 	[%rd29], %fd148;
	ld.global.f64 	%fd149, [%rd20];
	ld.global.f64 	%fd150, [%rd26+32768];
	div.rn.f64 	%fd151, %fd149, %fd150;
	ld.global.f64 	%fd152, [%rd27+32768];
	ld.global.f64 	%fd153, [%rd28+32768];
	mul.f64 	%fd154, %fd152, %fd153;
	ld.global.f64 	%fd155, [%rd27+65536];
	ld.global.f64 	%fd156, [%rd28+65536];
	mul.f64 	%fd157, %fd155, %fd156;
	sub.f64 	%fd158, %fd154, %fd157;
	mul.f64 	%fd159, %fd151, %fd158;
	st.global.f64 	[%rd29+32768], %fd159;
	add.s32 	%r115, %r115, 4;
	add.s32 	%r114, %r114, 16384;
	add.s32 	%r113, %r113, 16384;
	add.s32 	%r112, %r112, 16384;
	bra.uni 	$L__BB1_13;
$L__BB1_15:
	ld.global.f64 	%fd160, [%rd20+32768];
	div.rn.f64 	%fd161, %fd160, %fd10;
	ld.global.f64 	%fd162, [%rd21+1409024];
	neg.f64 	%fd163, %fd162;
	ld.global.f64 	%fd164, [%rd19];
	mul.f64 	%fd165, %fd164, %fd163;
	mul.f64 	%fd166, %fd161, %fd165;
	st.global.f64 	[%rd22+1376256], %fd166;
	add.s64 	%rd30, %rd2, 1540096;
	add.s32 	%r116, %r26, 176128;
	mov.b32 	%r119, 0;
	mov.u32 	%r117, %r7;
	mov.u32 	%r118, %r130;
$L__BB1_16:
	mul.wide.s32 	%rd101, %r118, 8;
	add.s64 	%rd31, %rd23, %rd101;
	mul.wide.s32 	%rd102, %r117, 8;
	add.s64 	%rd32, %rd30, %rd102;
	add.s64 	%rd33, %rd24, %rd102;
	mul.wide.s32 	%rd103, %r116, 8;
	add.s64 	%rd34, %rd25, %rd103;
	ld.global.f64 	%fd167, [%rd20+32768];
	ld.global.f64 	%fd168, [%rd31+-65536];
	div.rn.f64 	%fd169, %fd167, %fd168;
	ld.global.f64 	%fd170, [%rd32+-131072];
	ld.global.f64 	%fd171, [%rd33+-65536];
	mul.f64 	%fd172, %fd170, %fd171;
	ld.global.f64 	%fd173, [%rd32+-98304];
	ld.global.f64 	%fd174, [%rd33+-32768];
	mul.f64 	%fd175, %fd173, %fd174;
	sub.f64 	%fd176, %fd172, %fd175;
	mul.f64 	%fd177, %fd169, %fd176;
	st.global.f64 	[%rd34+-65536], %fd177;
	setp.ne.s32 	%p17, %r119, 40;
	@%p17 bra 	$L__BB1_45;
	cvta.to.global.u64 	%rd105, %rd51;
	mul.wide.s32 	%rd106, %r8, 4;
	add.s64 	%rd107, %rd105, %rd106;
	ld.global.u32 	%r41, [%rd107];
	setp.eq.s32 	%p18, %r41, 1;
	mov.u64 	%rd108, zt;
	ld.const.f64 	%fd211, [zt];
	selp.f64 	%fd288, %fd211, %fd1, %p18;
	ld.const.f64 	%fd12, [p5];
	add.s32 	%r128, %r7, 16384;
	add.s64 	%rd35, %rd3, 32768;
	add.s32 	%r133, %r24, 4096;
	add.s32 	%r126, %r24, 16384;
	add.s64 	%rd144, %rd108, 16;
	add.s32 	%r132, %r24, 12288;
	mov.b32 	%r122, 0;
	mov.u32 	%r120, %r129;
	mov.u32 	%r121, %r130;
	mov.u32 	%r123, %r132;
	mov.u32 	%r124, %r134;
	mov.u32 	%r127, %r133;
	mov.f64 	%fd287, %fd1;
$L__BB1_18:
	add.s32 	%r59, %r122, 1;
	setp.ge.s32 	%p19, %r59, %r41;
	@%p19 bra 	$L__BB1_20;
	mul.wide.s32 	%rd109, %r127, 8;
	add.s64 	%rd110, %rd35, %rd109;
	ld.const.f64 	%fd212, [%rd144+-16];
	ld.global.f64 	%fd213, [%rd110+-32768];
	ld.global.f64 	%fd214, [%rd110];
	add.f64 	%fd215, %fd213, %fd214;
	fma.rn.f64 	%fd288, %fd12, %fd215, %fd212;
	mul.wide.s32 	%rd111, %r124, 8;
	add.s64 	%rd112, %rd4, %rd111;
	ld.global.f64 	%fd216, [%rd112];
	div.rn.f64 	%fd217, %fd216, %fd288;
	max.f64 	%fd287, %fd217, %fd287;
$L__BB1_20:
	add.s32 	%r60, %r59, 1;
	setp.eq.s32 	%p20, %r60, 42;
	@%p20 bra 	$L__BB1_28;
	setp.ge.s32 	%p21, %r60, %r41;
	@%p21 bra 	$L__BB1_23;
	mul.wide.s32 	%rd113, %r121, 8;
	add.s64 	%rd114, %rd35, %rd113;
	ld.const.f64 	%fd218, [%rd144+-8];
	ld.global.f64 	%fd219, [%rd114+-32768];
	ld.global.f64 	%fd220, [%rd114];
	add.f64 	%fd221, %fd219, %fd220;
	fma.rn.f64 	%fd288, %fd12, %fd221, %fd218;
	mul.wide.s32 	%rd115, %r120, 8;
	add.s64 	%rd116, %rd4, %rd115;
	ld.global.f64 	%fd222, [%rd116];
	div.rn.f64 	%fd223, %fd222, %fd288;
	max.f64 	%fd287, %fd223, %fd287;
$L__BB1_23:
	add.s32 	%r61, %r60, 1;
	setp.ge.s32 	%p22, %r61, %r41;
	@%p22 bra 	$L__BB1_25;
	mul.wide.s32 	%rd117, %r123, 8;
	add.s64 	%rd118, %rd35, %rd117;
	ld.const.f64 	%fd224, [%rd144];
	ld.global.f64 	%fd225, [%rd118+-32768];
	ld.global.f64 	%fd226, [%rd118];
	add.f64 	%fd227, %fd225, %fd226;
	fma.rn.f64 	%fd288, %fd12, %fd227, %fd224;
	mul.wide.s32 	%rd119, %r125, 8;
	add.s64 	%rd120, %rd4, %rd119;
	ld.global.f64 	%fd228, [%rd120];
	div.rn.f64 	%fd229, %fd228, %fd288;
	max.f64 	%fd287, %fd229, %fd287;
$L__BB1_25:
	add.s32 	%r105, %r61, 1;
	setp.ge.s32 	%p23, %r105, %r41;
	@%p23 bra 	$L__BB1_27;
	mul.wide.s32 	%rd121, %r126, 8;
	add.s64 	%rd122, %rd35, %rd121;
	ld.const.f64 	%fd230, [%rd144+8];
	ld.global.f64 	%fd231, [%rd122+-32768];
	ld.global.f64 	%fd232, [%rd122];
	add.f64 	%fd233, %fd231, %fd232;
	fma.rn.f64 	%fd288, %fd12, %fd233, %fd230;
	mul.wide.s32 	%rd123, %r128, 8;
	add.s64 	%rd124, %rd4, %rd123;
	ld.global.f64 	%fd234, [%rd124];
	div.rn.f64 	%fd235, %fd234, %fd288;
	max.f64 	%fd287, %fd235, %fd287;
$L__BB1_27:
	add.s32 	%r128, %r128, 16384;
	add.s32 	%r127, %r127, 16384;
	add.s32 	%r126, %r126, 16384;
	add.s32 	%r125, %r125, 16384;
	add.s32 	%r124, %r124, 16384;
	add.s32 	%r123, %r123, 16384;
	add.s32 	%r122, %r122, 4;
	add.s32 	%r121, %r121, 16384;
	add.s32 	%r120, %r120, 16384;
	add.s64 	%rd144, %rd144, 32;
	bra.uni 	$L__BB1_18;
$L__BB1_28:
	cvta.to.global.u64 	%rd126, %rd46;
	mul.wide.s32 	%rd127, %r7, 8;
	add.s64 	%rd128, %rd126, %rd127;
	st.global.f64 	[%rd128], %fd1;
	ld.const.f64 	%fd31, [p25];
	ld.const.f64 	%fd32, [c1];
	add.s64 	%rd145, %rd128, 65536;
	add.s64 	%rd146, %rd108, 8;
	mov.b32 	%r131, 0;
$L__BB1_29:
	mul.wide.s32 	%rd130, %r130, 8;
	add.s64 	%rd41, %rd3, %rd130;
	setp.gt.f64 	%p24, %fd287, %fd1;
	@%p24 bra 	$L__BB1_31;
	ld.global.f64 	%fd293, [%rd145+-32768];
	bra.uni 	$L__BB1_32;
$L__BB1_31:
	mul.wide.s32 	%rd131, %r134, 8;
	add.s64 	%rd132, %rd4, %rd131;
	ld.global.f64 	%fd236, [%rd132];
	ld.global.f64 	%fd237, [%rd132+-32768];
	sub.f64 	%fd238, %fd236, %fd237;
	ld.global.f64 	%fd239, [%rd41];
	ld.global.f64 	%fd240, [%rd41+-32768];
	add.f64 	%fd241, %fd239, %fd240;
	mul.f64 	%fd242, %fd12, %fd241;
	div.rn.f64 	%fd293, %fd238, %fd242;
	st.global.f64 	[%rd145+-32768], %fd293;
$L__BB1_32:
	setp.ltu.f64 	%p25, %fd293, %fd287;
	@%p25 bra 	$L__BB1_35;
	setp.leu.f64 	%p26, %fd287, %fd1;
	ld.global.f64 	%fd243, [%rd145+-65536];
	sub.f64 	%fd38, %fd293, %fd243;
	setp.eq.f64 	%p27, %fd38, %fd1;
	or.pred  	%p28, %p27, %p26;
	@%p28 bra 	$L__BB1_35;
	mul.wide.s32 	%rd133, %r133, 8;
	add.s64 	%rd134, %rd3, %rd133;
	sub.f64 	%fd244, %fd293, %fd287;
	div.rn.f64 	%fd245, %fd244, %fd38;
	ld.const.f64 	%fd246, [%rd146+-8];
	ld.global.f64 	%fd247, [%rd134];
	ld.global.f64 	%fd248, [%rd134+32768];
	add.f64 	%fd249, %fd247, %fd248;
	fma.rn.f64 	%fd250, %fd31, %fd249, %fd246;
	sub.f64 	%fd251, %fd32, %fd245;
	ld.global.f64 	%fd252, [%rd134+-32768];
	add.f64 	%fd253, %fd252, %fd247;
	mul.f64 	%fd254, %fd31, %fd253;
	sub.f64 	%fd255, %fd246, %fd254;
	mul.f64 	%fd256, %fd245, %fd255;
	fma.rn.f64 	%fd288, %fd251, %fd250, %fd256;
	mov.f64 	%fd287, %fd1;
$L__BB1_35:
	setp.eq.s32 	%p29, %r131, 40;
	@%p29 bra 	$L__BB1_43;
	setp.gt.f64 	%p30, %fd287, %fd1;
	@%p30 bra 	$L__BB1_38;
	ld.global.f64 	%fd296, [%rd145];
	bra.uni 	$L__BB1_39;
$L__BB1_38:
	mul.wide.s32 	%rd135, %r132, 8;
	add.s64 	%rd136, %rd3, %rd135;
	mul.wide.s32 	%rd137, %r129, 8;
	add.s64 	%rd138, %rd4, %rd137;
	ld.global.f64 	%fd257, [%rd138];
	ld.global.f64 	%fd258, [%rd138+-32768];
	sub.f64 	%fd259, %fd257, %fd258;
	ld.global.f64 	%fd260, [%rd136];
	ld.global.f64 	%fd261, [%rd136+-32768];
	add.f64 	%fd262, %fd260, %fd261;
	mul.f64 	%fd263, %fd12, %fd262;
	div.rn.f64 	%fd296, %fd259, %fd263;
	st.global.f64 	[%rd145], %fd296;
$L__BB1_39:
	setp.ltu.f64 	%p31, %fd296, %fd287;
	@%p31 bra 	$L__BB1_42;
	setp.leu.f64 	%p32, %fd287, %fd1;
	sub.f64 	%fd45, %fd296, %fd293;
	setp.eq.f64 	%p33, %fd45, %fd1;
	or.pred  	%p34, %p33, %p32;
	@%p34 bra 	$L__BB1_42;
	sub.f64 	%fd264, %fd296, %fd287;
	div.rn.f64 	%fd265, %fd264, %fd45;
	ld.const.f64 	%fd266, [%rd146];
	ld.global.f64 	%fd267, [%rd41];
	ld.global.f64 	%fd268, [%rd41+32768];
	add.f64 	%fd269, %fd267, %fd268;
	fma.rn.f64 	%fd270, %fd31, %fd269, %fd266;
	sub.f64 	%fd271, %fd32, %fd265;
	ld.global.f64 	%fd272, [%rd41+-32768];
	add.f64 	%fd273, %fd272, %fd267;
	mul.f64 	%fd274, %fd31, %fd273;
	sub.f64 	%fd275, %fd266, %fd274;
	mul.f64 	%fd276, %fd265, %fd275;
	fma.rn.f64 	%fd288, %fd271, %fd270, %fd276;
	mov.f64 	%fd287, %fd1;
$L__BB1_42:
	add.s32 	%r134, %r134, 8192;
	add.s64 	%rd146, %rd146, 16;
	add.s32 	%r133, %r133, 8192;
	add.s32 	%r132, %r132, 8192;
	add.s32 	%r131, %r131, 2;
	add.s32 	%r130, %r130, 8192;
	add.s32 	%r129, %r129, 8192;
	add.s64 	%rd145, %rd145, 65536;
	bra.uni 	$L__BB1_29;
$L__BB1_43:
	cvta.to.global.u64 	%rd139, %rd48;
	mul.wide.s32 	%rd140, %r8, 8;
	add.s64 	%rd141, %rd139, %rd140;
	st.global.f64 	[%rd141], %fd288;
$L__BB1_44:
	ret;
$L__BB1_45:
	ld.global.f64 	%fd178, [%rd20+32768];
	ld.global.f64 	%fd179, [%rd31+-32768];
	div.rn.f64 	%fd180, %fd178, %fd179;
	ld.global.f64 	%fd181, [%rd32+-98304];
	ld.global.f64 	%fd182, [%rd33+-32768];
	mul.f64 	%fd183, %fd181, %fd182;
	ld.global.f64 	%fd184, [%rd32+-65536];
	ld.global.f64 	%fd185, [%rd33];
	mul.f64 	%fd186, %fd184, %fd185;
	sub.f64 	%fd187, %fd183, %fd186;
	mul.f64 	%fd188, %fd180, %fd187;
	st.global.f64 	[%rd34+-32768], %fd188;
	ld.global.f64 	%fd189, [%rd20+32768];
	ld.global.f64 	%fd190, [%rd31];
	div.rn.f64 	%fd191, %fd189, %fd190;
	ld.global.f64 	%fd192, [%rd32+-65536];
	ld.global.f64 	%fd193, [%rd33];
	mul.f64 	%fd194, %fd192, %fd193;
	ld.global.f64 	%fd195, [%rd32+-32768];
	ld.global.f64 	%fd196, [%rd33+32768];
	mul.f64 	%fd197, %fd195, %fd196;
	sub.f64 	%fd198, %fd194, %fd197;
	mul.f64 	%fd199, %fd191, %fd198;
	st.global.f64 	[%rd34], %fd199;
	ld.global.f64 	%fd200, [%rd20+32768];
	ld.global.f64 	%fd201, [%rd31+32768];
	div.rn.f64 	%fd202, %fd200, %fd201;
	ld.global.f64 	%fd203, [%rd32+-32768];
	ld.global.f64 	%fd204, [%rd33+32768];
	mul.f64 	%fd205, %fd203, %fd204;
	ld.global.f64 	%fd206, [%rd32];
	ld.global.f64 	%fd207, [%rd33+65536];
	mul.f64 	%fd208, %fd206, %fd207;
	sub.f64 	%fd209, %fd205, %fd208;
	mul.f64 	%fd210, %fd202, %fd209;
	st.global.f64 	[%rd34+32768], %fd210;
	add.s32 	%r119, %r119, 4;
	add.s32 	%r118, %r118, 16384;
	add.s32 	%r117, %r117, 16384;
	add.s32 	%r116, %r116, 16384;
	bra.uni 	$L__BB1_16;

}
	// .globl	compute_vshear_ugrid
.visible .entry compute_vshear_ugrid(
	.param .u64 .ptr .align 1 compute_vshear_ugrid_param_0,
	.param .u64 .ptr .align 1 compute_vshear_ugrid_param_1,
	.param .u64 .ptr .align 1 compute_vshear_ugrid_param_2,
	.param .u64 .ptr .align 1 compute_vshear_ugrid_param_3,
	.param .u32 compute_vshear_ugrid_param_4
)
{
	.reg .pred 	%p<5>;
	.reg .b32 	%r<26>;
	.reg .b64 	%rd<21>;
	.reg .b64 	%fd<59>;

	ld.param.u64 	%rd13, [compute_vshear_ugrid_param_0];
	ld.param.u64 	%rd10, [compute_vshear_ugrid_param_1];
	ld.param.u64 	%rd11, [compute_vshear_ugrid_param_2];
	ld.param.u64 	%rd12, [compute_vshear_ugrid_param_3];
	ld.param.u32 	%r11, [compute_vshear_ugrid_param_4];
	cvta.to.global.u64 	%rd1, %rd13;
	mov.u32 	%r12, %tid.y;
	mov.u32 	%r13, %ctaid.y;
	mov.u32 	%r14, %ntid.y;
	mad.lo.s32 	%r1, %r13, %r14, %r12;
	mov.u32 	%r15, %tid.x;
	mov.u32 	%r16, %ctaid.x;
	mov.u32 	%r17, %ntid.x;
	mad.lo.s32 	%r2, %r16, %r17, %r15;
	setp.gt.u32 	%p1, %r1, 63;
	setp.gt.s32 	%p2, %r2, 63;
	or.pred  	%p3, %p1, %p2;
	@%p3 bra 	$L__BB2_5;
	shl.b32 	%r19, %r1, 6;
	add.s32 	%r3, %r19, %r2;
	ld.const.f64 	%fd1, [p5];
	cvta.to.global.u64 	%rd14, %rd10;
	add.s64 	%rd2, %rd14, 65536;
	cvta.to.global.u64 	%rd15, %rd11;
	add.s64 	%rd3, %rd15, 65536;
	add.s64 	%rd4, %rd1, 65536;
	cvta.to.global.u64 	%rd16, %rd12;
	add.s64 	%rd5, %rd16, 65536;
	mad.lo.s32 	%r20, %r11, 180224, %r2;
	add.s32 	%r21, %r20, %r19;
	add.s32 	%r23, %r21, 4096;
	mov.b32 	%r25, 0;
	mov.u32 	%r24, %r3;
$L__BB2_2:
	mul.wide.s32 	%rd17, %r24, 8;
	add.s64 	%rd6, %rd2, %rd17;
	add.s64 	%rd7, %rd3, %rd17;
	add.s64 	%rd8, %rd4, %rd17;
	mul.wide.s32 	%rd18, %r23, 8;
	add.s64 	%rd9, %rd5, %rd18;
	ld.global.f64 	%fd2, [%rd6+-65536];
	ld.global.f64 	%fd3, [%rd6+-32768];
	sub.f64 	%fd4, %fd2, %fd3;
	ld.global.f64 	%fd5, [%rd7+-65536];
	ld.global.f64 	%fd6, [%rd7+-32768];
	sub.f64 	%fd7, %fd5, %fd6;
	mul.f64 	%fd8, %fd7, %fd7;
	fma.rn.f64 	%fd9, %fd4, %fd4, %fd8;
	ld.global.f64 	%fd10, [%rd9+-65536];
	ld.global.f64 	%fd11, [%rd9+-32768];
	add.f64 	%fd12, %fd10, %fd11;
	mul.f64 	%fd13, %fd1, %fd12;
	mul.f64 	%fd14, %fd13, %fd13;
	div.rn.f64 	%fd15, %fd9, %fd14;
	st.global.f64 	[%rd8+-65536], %fd15;
	setp.eq.s32 	%p4, %r25, 40;
	@%p4 bra 	$L__BB2_4;
	ld.global.f64 	%fd16, [%rd6+-32768];
	ld.global.f64 	%fd17, [%rd6];
	sub.f64 	%fd18, %fd16, %fd17;
	ld.global.f64 	%fd19, [%rd7+-32768];
	ld.global.f64 	%fd20, [%rd7];
	sub.f64 	%fd21, %fd19, %fd20;
	mul.f64 	%fd22, %fd21, %fd21;
	fma.rn.f64 	%fd23, %fd18, %fd18, %fd22;
	ld.global.f64 	%fd24, [%rd9+-32768];
	ld.global.f64 	%fd25, [%rd9];
	add.f64 	%fd26, %fd24, %fd25;
	mul.f64 	%fd27, %fd1, %fd26;
	mul.f64 	%fd28, %fd27, %fd27;
	div.rn.f64 	%fd29, %fd23, %fd28;
	st.global.f64 	[%rd8+-32768], %fd29;
	ld.global.f64 	%fd30, [%rd6];
	ld.global.f64 	%fd31, [%rd6+32768];
	sub.f64 	%fd32, %fd30, %fd31;
	ld.global.f64 	%fd33, [%rd7];
	ld.global.f64 	%fd34, [%rd7+32768];
	sub.f64 	%fd35, %fd33, %fd34;
	mul.f64 	%fd36, %fd35, %fd35;
	fma.rn.f64 	%fd37, %fd32, %fd32, %fd36;
	ld.global.f64 	%fd38, [%rd9];
	ld.global.f64 	%fd39, [%rd9+32768];
	add.f64 	%fd40, %fd38, %fd39;
	mul.f64 	%fd41, %fd1, %fd40;
	mul.f64 	%fd42, %fd41, %fd41;
	div.rn.f64 	%fd43, %fd37, %fd42;
	st.global.f64 	[%rd8], %fd43;
	ld.global.f64 	%fd44, [%rd6+32768];
	ld.global.f64 	%fd45, [%rd6+65536];
	sub.f64 	%fd46, %fd44, %fd45;
	ld.global.f64 	%fd47, [%rd7+32768];
	ld.global.f64 	%fd48, [%rd7+65536];
	sub.f64 	%fd49, %fd47, %fd48;
	mul.f64 	%fd50, %fd49, %fd49;
	fma.rn.f64 	%fd51, %fd46, %fd46, %fd50;
	ld.global.f64 	%fd52, [%rd9+32768];
	ld.global.f64 	%fd53, [%rd9+65536];
	add.f64 	%fd54, %fd52, %fd53;
	mul.f64 	%fd55, %fd1, %fd54;
	mul.f64 	%fd56, %fd55, %fd55;
	div.rn.f64 	%fd57, %fd51, %fd56;
	st.global.f64 	[%rd8+32768], %fd57;
	add.s32 	%r25, %r25, 4;
	add.s32 	%r24, %r24, 16384;
	add.s32 	%r23, %r23, 16384;
	bra.uni 	$L__BB2_2;
$L__BB2_4:
	ld.const.f64 	%fd58, [c0];
	add.s32 	%r22, %r3, 167936;
	mul.wide.s32 	%rd19, %r22, 8;
	add.s64 	%rd20, %rd1, %rd19;
	st.global.f64 	[%rd20], %fd58;
$L__BB2_5:
	ret;

}
	// .globl	ri_iwmix_kernel
.visible .entry ri_iwmix_kernel(
	.param .u64 .ptr .align 1 ri_iwmix_kernel_param_0,
	.param .u64 .ptr .align 1 ri_iwmix_kernel_param_1,
	.param .u64 .ptr .align 1 ri_iwmix_kernel_param_2,
	.param .u64 .ptr .align 1 ri_iwmix_kernel_param_3,
	.param .u64 .ptr .align 1 ri_iwmix_kernel_param_4,
	.param .u64 .ptr .align 1 ri_iwmix_kernel_param_5,
	.param .f64 ri_iwmix_kernel_param_6,
	.param .f64 ri_iwmix_kernel_param_7,
	.param .u32 ri_iwmix_kernel_param_8,
	.param .u64 .ptr .align 1 ri_iwmix_kernel_param_9,
	.param .u64 .ptr .align 1 ri_iwmix_kernel_param_10,
	.param .u64 .ptr .align 1 ri_iwmix_kernel_param_11
)
{
	.reg .pred 	%p<28>;
	.reg .b32 	%r<67>;
	.reg .b64 	%rd<66>;
	.reg .b64 	%fd<111>;

	ld.param.u64 	%rd19, [ri_iwmix_kernel_param_0];
	ld.param.u64 	%rd21, [ri_iwmix_kernel_param_1];
	ld.param.u64 	%rd22, [ri_iwmix_kernel_param_2];
	ld.param.u64 	%rd23, [ri_iwmix_kernel_param_9];
	ld.param.u64 	%rd24, [ri_iwmix_kernel_param_10];
	ld.param.u64 	%rd20, [ri_iwmix_kernel_param_11];
	cvta.to.global.u64 	%rd1, %rd24;
	cvta.to.global.u64 	%rd2, %rd23;
	cvta.to.global.u64 	%rd3, %rd22;
	cvta.to.global.u64 	%rd4, %rd21;
	mov.u32 	%r18, %tid.y;
	mov.u32 	%r19, %ctaid.y;
	mov.u32 	%r20, %ntid.y;
	mad.lo.s32 	%r1, %r19, %r20, %r18;
	mov.u32 	%r21, %tid.x;
	mov.u32 	%r22, %ctaid.x;
	mov.u32 	%r23, %ntid.x;
	mad.lo.s32 	%r2, %r22, %r23, %r21;
	setp.gt.u32 	%p4, %r1, 63;
	setp.gt.s32 	%p5, %r2, 63;
	or.pred  	%p6, %p4, %p5;
	@%p6 bra 	$L__BB3_36;
	ld.param.u32 	%r61, [ri_iwmix_kernel_param_8];
	cvta.to.global.u64 	%rd25, %rd20;
	setp.ne.s32 	%p7, %r1, 0;
	setp.gt.s32 	%p8, %r2, 0;
	and.pred  	%p1, %p7, %p8;
	shl.b32 	%r25, %r1, 6;
	add.s32 	%r26, %r25, %r2;
	ld.const.f64 	%fd1, [p5];
	mad.lo.s32 	%r27, %r61, 180224, %r26;
	add.s32 	%r3, %r27, 4096;
	ld.const.f64 	%fd2, [eps];
	shl.b32 	%r28, %r61, 12;
	add.s32 	%r29, %r28, %r26;
	mul.wide.s32 	%rd26, %r29, 4;
	add.s64 	%rd5, %rd25, %rd26;
	ld.const.f64 	%fd3, [c0];
	cvt.s64.s32 	%rd6, %r26;
	mul.wide.s32 	%rd27, %r26, 8;
	add.s64 	%rd7, %rd4, %rd27;
	cvta.to.global.u64 	%rd28, %rd19;
	add.s64 	%rd8, %rd28, %rd27;
	add.s32 	%r4, %r26, -4096;
	mov.b32 	%r63, 0;
	not.pred 	%p9, %p1;
$L__BB3_2:
	mov.f64 	%fd104, 0d0000000000000000;
	@%p9 bra 	$L__BB3_4;
	cvt.u32.u64 	%r30, %rd6;
	shl.b32 	%r31, %r63, 12;
	add.s32 	%r32, %r30, %r31;
	mul.wide.u32 	%rd29, %r32, 8;
	add.s64 	%rd30, %rd2, %rd29;
	ld.global.f64 	%fd29, [%rd30];
	add.s32 	%r33, %r32, -64;
	mul.wide.u32 	%rd31, %r33, 8;
	add.s64 	%rd32, %rd2, %rd31;
	ld.global.f64 	%fd30, [%rd32];
	mul.f64 	%fd31, %fd30, 0d3FD0000000000000;
	fma.rn.f64 	%fd32, %fd29, 0d3FD0000000000000, %fd31;
	add.s32 	%r34, %r32, -1;
	mul.wide.u32 	%rd33, %r34, 8;
	add.s64 	%rd34, %rd2, %rd33;
	ld.global.f64 	%fd33, [%rd34];
	fma.rn.f64 	%fd34, %fd33, 0d3FD0000000000000, %fd32;
	add.s32 	%r35, %r32, -65;
	mul.wide.u32 	%rd35, %r35, 8;
	add.s64 	%rd36, %rd2, %rd35;
	ld.global.f64 	%fd35, [%rd36];
	fma.rn.f64 	%fd104, %fd35, 0d3FD0000000000000, %fd34;
$L__BB3_4:
	cvt.u32.u64 	%r36, %rd6;
	shl.b32 	%r37, %r63, 12;
	add.s32 	%r38, %r3, %r37;
	mul.wide.s32 	%rd37, %r38, 8;
	add.s64 	%rd10, %rd1, %rd37;
	ld.global.f64 	%fd36, [%rd10];
	ld.global.f64 	%fd37, [%rd10+32768];
	add.f64 	%fd38, %fd36, %fd37;
	mul.f64 	%fd39, %fd1, %fd38;
	add.s32 	%r7, %r37, %r36;
	mul.wide.s32 	%rd38, %r37, 8;
	add.s64 	%rd11, %rd8, %rd38;
	ld.global.f64 	%fd40, [%rd11];
	mul.f64 	%fd41, %fd39, %fd39;
	div.rn.f64 	%fd42, %fd2, %fd41;
	add.f64 	%fd43, %fd104, %fd42;
	div.rn.f64 	%fd44, %fd40, %fd43;
	div.rn.f64 	%fd105, %fd44, %fd39;
	setp.ne.s32 	%p10, %r63, 0;
	@%p10 bra 	$L__BB3_11;
	ld.global.u32 	%r41, [%rd5];
	setp.gt.s32 	%p12, %r41, 0;
	selp.f64 	%fd45, %fd105, %fd3, %p12;
	st.global.f64 	[%rd7], %fd45;
	bra.uni 	$L__BB3_14;
$L__BB3_6:
	ld.const.u32 	%r5, [num_v_smooth_Ri];
	setp.lt.s32 	%p17, %r5, 1;
	@%p17 bra 	$L__BB3_27;
	ld.const.f64 	%fd4, [p25];
	shl.b64 	%rd56, %rd6, 3;
	add.s64 	%rd57, %rd56, %rd4;
	add.s64 	%rd9, %rd57, 32768;
	mov.b32 	%r64, 0;
$L__BB3_8:
	ld.global.f64 	%fd70, [%rd7];
	mul.f64 	%fd109, %fd4, %fd70;
	ld.global.f64 	%fd71, [%rd7+1343488];
	st.global.f64 	[%rd7+1376256], %fd71;
	mov.b32 	%r65, 0;
	mov.u64 	%rd65, %rd9;
$L__BB3_9:
	ld.global.f64 	%fd22, [%rd65+-32768];
	ld.global.u32 	%r53, [%rd5];
	setp.gt.s32 	%p18, %r53, 2;
	@%p18 bra 	$L__BB3_22;
	ld.global.f64 	%fd110, [%rd65];
	mov.pred 	%p27, 0;
	bra.uni 	$L__BB3_23;
$L__BB3_11:
	ld.global.u32 	%r39, [%rd5];
	setp.lt.s32 	%p11, %r63, %r39;
	add.s32 	%r40, %r7, -4096;
	mul.wide.s32 	%rd39, %r40, 8;
	add.s64 	%rd12, %rd4, %rd39;
	@%p11 bra 	$L__BB3_13;
	ld.global.f64 	%fd105, [%rd12];
$L__BB3_13:
	st.global.f64 	[%rd12+32768], %fd105;
$L__BB3_14:
	add.s32 	%r8, %r63, 1;
	setp.eq.s32 	%p13, %r8, 41;
	@%p13 bra 	$L__BB3_18;
	mov.f64 	%fd106, 0d0000000000000000;
	@%p9 bra 	$L__BB3_17;
	add.s32 	%r42, %r7, 4096;
	mul.wide.u32 	%rd40, %r42, 8;
	add.s64 	%rd41, %rd2, %rd40;
	ld.global.f64 	%fd47, [%rd41];
	add.s32 	%r43, %r7, 4032;
	mul.wide.u32 	%rd42, %r43, 8;
	add.s64 	%rd43, %rd2, %rd42;
	ld.global.f64 	%fd48, [%rd43];
	mul.f64 	%fd49, %fd48, 0d3FD0000000000000;
	fma.rn.f64 	%fd50, %fd47, 0d3FD0000000000000, %fd49;
	add.s32 	%r44, %r7, 4095;
	mul.wide.u32 	%rd44, %r44, 8;
	add.s64 	%rd45, %rd2, %rd44;
	ld.global.f64 	%fd51, [%rd45];
	fma.rn.f64 	%fd52, %fd51, 0d3FD0000000000000, %fd50;
	add.s32 	%r45, %r7, 4031;
	mul.wide.u32 	%rd46, %r45, 8;
	add.s64 	%rd47, %rd2, %rd46;
	ld.global.f64 	%fd53, [%rd47];
	fma.rn.f64 	%fd106, %fd53, 0d3FD0000000000000, %fd52;
$L__BB3_17:
	ld.global.f64 	%fd54, [%rd10+32768];
	ld.global.f64 	%fd55, [%rd10+65536];
	add.f64 	%fd56, %fd54, %fd55;
	mul.f64 	%fd57, %fd1, %fd56;
	ld.global.f64 	%fd58, [%rd11+32768];
	mul.f64 	%fd59, %fd57, %fd57;
	div.rn.f64 	%fd60, %fd2, %fd59;
	add.f64 	%fd61, %fd106, %fd60;
	div.rn.f64 	%fd62, %fd58, %fd61;
	div.rn.f64 	%fd108, %fd62, %fd57;
	bra.uni 	$L__BB3_19;
$L__BB3_18:
	ld.param.u32 	%r62, [ri_iwmix_kernel_param_8];
	mul.lo.s32 	%r46, %r62, 180224;
	cvt.s64.s32 	%rd48, %r46;
	add.s64 	%rd49, %rd6, %rd48;
	shl.b64 	%rd50, %rd49, 3;
	add.s64 	%rd51, %rd1, %rd50;
	ld.global.f64 	%fd63, [%rd51+1376256];
	mul.f64 	%fd64, %fd1, %fd63;
	ld.global.f64 	%fd65, [%rd8+1343488];
	mul.f64 	%fd66, %fd64, %fd64;
	div.rn.f64 	%fd67, %fd2, %fd66;
	add.f64 	%fd68, %fd67, 0d0000000000000000;
	div.rn.f64 	%fd69, %fd65, %fd68;
	div.rn.f64 	%fd108, %fd69, %fd64;
$L__BB3_19:
	ld.global.u32 	%r47, [%rd5];
	setp.lt.s32 	%p15, %r8, %r47;
	@%p15 bra 	$L__BB3_21;
	shl.b32 	%r48, %r8, 12;
	add.s32 	%r49, %r4, %r48;
	mul.wide.s32 	%rd52, %r49, 8;
	add.s64 	%rd53, %rd4, %rd52;
	ld.global.f64 	%fd108, [%rd53];
$L__BB3_21:
	add.s32 	%r50, %r7, 4096;
	mul.wide.s32 	%rd54, %r50, 8;
	add.s64 	%rd55, %rd4, %rd54;
	st.global.f64 	[%rd55], %fd108;
	add.s32 	%r63, %r63, 2;
	setp.eq.s32 	%p16, %r63, 42;
	@%p16 bra 	$L__BB3_6;
	bra.uni 	$L__BB3_2;
$L__BB3_22:
	fma.rn.f64 	%fd72, %fd22, %fd1, %fd109;
	ld.global.f64 	%fd110, [%rd65];
	fma.rn.f64 	%fd73, %fd4, %fd110, %fd72;
	st.global.f64 	[%rd65+-32768], %fd73;
	ld.global.u32 	%r54, [%rd5];
	setp.gt.s32 	%p27, %r54, 2;
$L__BB3_23:
	not.pred 	%p20, %p27;
	@%p20 bra 	$L__BB3_25;
	mul.f64 	%fd74, %fd110, %fd1;
	fma.rn.f64 	%fd75, %fd22, %fd4, %fd74;
	ld.global.f64 	%fd76, [%rd65+32768];
	fma.rn.f64 	%fd77, %fd4, %fd76, %fd75;
	st.global.f64 	[%rd65], %fd77;
$L__BB3_25:
	mul.f64 	%fd109, %fd110, %fd4;
	add.s32 	%r65, %r65, 2;
	add.s64 	%rd65, %rd65, 65536;
	setp.ne.s32 	%p21, %r65, 42;
	@%p21 bra 	$L__BB3_9;
	add.s32 	%r64, %r64, 1;
	setp.eq.s32 	%p22, %r64, %r5;
	@%p22 bra 	$L__BB3_27;
	bra.uni 	$L__BB3_8;
$L__BB3_27:
	ld.const.f64 	%fd17, [Riinfty];
	ld.const.f64 	%fd18, [c1];
	mov.b32 	%r66, 0;
	ld.const.f64 	%fd19, [rich_mix];
	cvt.u32.u64 	%r56, %rd6;
	mov.u64 	%rd60, bckgrnd_vvc;
	mov.u64 	%rd61, bckgrnd_vdc;
$L__BB3_28:
	shl.b32 	%r57, %r66, 12;
	add.s32 	%r58, %r57, %r56;
	mul.wide.s32 	%rd58, %r57, 8;
	add.s64 	%rd15, %rd7, %rd58;
	ld.global.f64 	%fd78, [%rd15];
	max.f64 	%fd79, %fd78, %fd3;
	div.rn.f64 	%fd80, %fd79, %fd17;
	min.f64 	%fd81, %fd80, %fd18;
	mul.f64 	%fd82, %fd81, %fd81;
	mov.f64 	%fd83, 0d3FF0000000000000;
	sub.f64 	%fd84, %fd83, %fd82;
	mul.f64 	%fd85, %fd84, %fd84;
	mul.f64 	%fd86, %fd84, %fd85;
	mul.wide.u32 	%rd59, %r66, 8;
	add.s64 	%rd16, %rd60, %rd59;
	ld.const.f64 	%fd87, [%rd16];
	fma.rn.f64 	%fd88, %fd19, %fd86, %fd87;
	st.global.f64 	[%rd15], %fd88;
	add.s64 	%rd17, %rd61, %rd59;
	ld.const.f64 	%fd89, [%rd17];
	fma.rn.f64 	%fd90, %fd19, %fd86, %fd89;
	mul.wide.s32 	%rd62, %r58, 8;
	add.s64 	%rd18, %rd3, %rd62;
	st.global.f64 	[%rd18+1409024], %fd90;
	st.global.f64 	[%rd18], %fd90;
	add.s32 	%r15, %r66, 1;
	ld.global.u32 	%r59, [%rd5];
	setp.lt.s32 	%p23, %r15, %r59;
	@%p23 bra 	$L__BB3_30;
	st.global.f64 	[%rd15], %fd3;
	st.global.f64 	[%rd18], %fd3;
	st.global.f64 	[%rd18+1409024], %fd3;
$L__BB3_30:
	ld.global.f64 	%fd91, [%rd15+32768];
	max.f64 	%fd92, %fd91, %fd3;
	div.rn.f64 	%fd93, %fd92, %fd17;
	min.f64 	%fd94, %fd93, %fd18;
	mul.f64 	%fd95, %fd94, %fd94;
	mov.f64 	%fd96, 0d3FF0000000000000;
	sub.f64 	%fd97, %fd96, %fd95;
	mul.f64 	%fd98, %fd97, %fd97;
	mul.f64 	%fd99, %fd97, %fd98;
	ld.const.f64 	%fd100, [%rd16+8];
	mul.f64 	%fd27, %fd19, %fd99;
	add.f64 	%fd101, %fd100, %fd27;
	st.global.f64 	[%rd15+32768], %fd101;
	setp.eq.s32 	%p24, %r15, 41;
	@%p24 bra 	$L__BB3_32;
	ld.const.f64 	%fd102, [%rd17+8];
	add.f64 	%fd103, %fd102, %fd27;
	st.global.f64 	[%rd18+1441792], %fd103;
	st.global.f64 	[%rd18+32768], %fd103;
$L__BB3_32:
	add.s32 	%r66, %r66, 2;
	ld.global.u32 	%r60, [%rd5];
	setp.lt.s32 	%p25, %r66, %r60;
	@%p25 bra 	$L__BB3_34;
	st.global.f64 	[%rd15+32768], %fd3;
	st.global.f64 	[%rd18+32768], %fd3;
	st.global.f64 	[%rd18+1441792], %fd3;
$L__BB3_34:
	setp.ne.s32 	%p26, %r66, 42;
	@%p26 bra 	$L__BB3_28;
	st.global.f64 	[%rd7+1376256], %fd3;
	shl.b64 	%rd63, %rd6, 3;
	add.s64 	%rd64, %rd3, %rd63;
	st.global.f64 	[%rd64+1343488], %fd3;
	st.global.f64 	[%rd64+2752512], %fd3;
	st.global.f64 	[%rd64+1376256], %fd3;
	st.global.f64 	[%rd64+2785280], %fd3;
$L__BB3_36:
	ret;

}
	// .globl	compute_ustaru
.visible .entry compute_ustaru(
	.param .u64 .ptr .align 1 compute_ustaru_param_0,
	.param .u64 .ptr .align 1 compute_ustaru_param_1
)
{
	.reg .pred 	%p<4>;
	.reg .b32 	%r<11>;
	.reg .b64 	%rd<8>;
	.reg .b64 	%fd<7>;

	ld.param.u64 	%rd1, [compute_ustaru_param_0];
	ld.param.u64 	%rd2, [compute_ustaru_param_1];
	mov.u32 	%r3, %tid.y;
	mov.u32 	%r4, %ctaid.y;
	mov.u32 	%r5, %ntid.y;
	mad.lo.s32 	%r1, %r4, %r5, %r3;
	mov.u32 	%r6, %tid.x;
	mov.u32 	%r7, %ctaid.x;
	mov.u32 	%r8, %ntid.x;
	mad.lo.s32 	%r2, %r7, %r8, %r6;
	setp.gt.u32 	%p1, %r1, 63;
	setp.gt.s32 	%p2, %r2, 63;
	or.pred  	%p3, %p1, %p2;
	@%p3 bra 	$L__BB4_2;
	cvta.to.global.u64 	%rd3, %rd2;
	cvta.to.global.u64 	%rd4, %rd1;
	shl.b32 	%r9, %r1, 6;
	add.s32 	%r10, %r9, %r2;
	mul.wide.s32 	%rd5, %r10, 8;
	add.s64 	%rd6, %rd3, %rd5;
	ld.global.f64 	%fd1, [%rd6];
	ld.global.f64 	%fd2, [%rd6+32768];
	mul.f64 	%fd3, %fd2, %fd2;
	fma.rn.f64 	%fd4, %fd1, %fd1, %fd3;
	sqrt.rn.f64 	%fd5, %fd4;
	sqrt.rn.f64 	%fd6, %fd5;
	add.s64 	%rd7, %rd4, %rd5;
	st.global.f64 	[%rd7], %fd6;
$L__BB4_2:
	ret;

}
	// .globl	compute_vshearu_bldepth
.visible .entry compute_vshearu_bldepth(
	.param .u64 .ptr .align 1 compute_vshearu_bldepth_param_0,
	.param .u64 .ptr .align 1 compute_vshearu_bldepth_param_1,
	.param .u64 .ptr .align 1 compute_vshearu_bldepth_param_2,
	.param .u64 .ptr .align 1 compute_vshearu_bldepth_param_3,
	.param .u32 compute_vshearu_bldepth_param_4
)
{
	.reg .pred 	%p<5>;
	.reg .b32 	%r<29>;
	.reg .b64 	%rd<40>;
	.reg .b64 	%fd<71>;

	mov.u32 	%r12, %tid.y;
	mov.u32 	%r13, %ctaid.y;
	mov.u32 	%r14, %ntid.y;
	mad.lo.s32 	%r1, %r13, %r14, %r12;
	mov.u32 	%r15, %tid.x;
	mov.u32 	%r16, %ctaid.x;
	mov.u32 	%r17, %ntid.x;
	mad.lo.s32 	%r2, %r16, %r17, %r15;
	setp.gt.u32 	%p1, %r1, 63;
	setp.gt.s32 	%p2, %r2, 63;
	or.pred  	%p3, %p1, %p2;
	@%p3 bra 	$L__BB5_4;
	ld.param.u32 	%r25, [compute_vshearu_bldepth_param_4];
	ld.param.u64 	%rd35, [compute_vshearu_bldepth_param_3];
	ld.param.u64 	%rd34, [compute_vshearu_bldepth_param_2];
	ld.param.u64 	%rd33, [compute_vshearu_bldepth_param_1];
	ld.param.u64 	%rd32, [compute_vshearu_bldepth_param_0];
	cvta.to.global.u64 	%rd19, %rd34;
	cvta.to.global.u64 	%rd20, %rd33;
	cvta.to.global.u64 	%rd21, %rd35;
	shl.b32 	%r19, %r1, 6;
	add.s32 	%r20, %r19, %r2;
	add.s32 	%r27, %r20, 4096;
	mul.lo.s32 	%r21, %r25, 180224;
	add.s32 	%r22, %r27, %r21;
	mul.wide.s32 	%rd22, %r22, 8;
	add.s64 	%rd23, %rd21, %rd22;
	ld.global.f64 	%fd1, [%rd23];
	mul.wide.s32 	%rd24, %r20, 8;
	add.s64 	%rd1, %rd20, %rd24;
	add.s64 	%rd2, %rd19, %rd24;
	ld.const.f64 	%fd2, [p5];
	cvta.to.global.u64 	%rd25, %rd32;
	add.s64 	%rd3, %rd25, 65536;
	add.s32 	%r23, %r2, %r21;
	add.s32 	%r24, %r23, %r19;
	add.s32 	%r26, %r24, 8192;
	add.s64 	%rd26, %rd24, 131072;
	add.s64 	%rd38, %rd20, %rd26;
	add.s64 	%rd37, %rd19, %rd26;
	mov.u64 	%rd27, zgrid;
	add.s64 	%rd39, %rd27, 32;
	mov.b32 	%r28, 0;
$L__BB5_2:
	ld.param.u64 	%rd36, [compute_vshearu_bldepth_param_3];
	mul.wide.s32 	%rd28, %r27, 8;
	add.s64 	%rd9, %rd3, %rd28;
	mul.wide.s32 	%rd29, %r26, 8;
	cvta.to.global.u64 	%rd30, %rd36;
	add.s64 	%rd31, %rd30, %rd29;
	add.s64 	%rd10, %rd31, 32768;
	ld.global.f64 	%fd3, [%rd1];
	ld.global.f64 	%fd4, [%rd38+-98304];
	sub.f64 	%fd5, %fd3, %fd4;
	ld.global.f64 	%fd6, [%rd2];
	ld.global.f64 	%fd7, [%rd37+-98304];
	sub.f64 	%fd8, %fd6, %fd7;
	mul.f64 	%fd9, %fd8, %fd8;
	fma.rn.f64 	%fd10, %fd5, %fd5, %fd9;
	ld.const.f64 	%fd11, [%rd39+-24];
	ld.global.f64 	%fd12, [%rd31];
	ld.global.f64 	%fd13, [%rd31+-32768];
	add.f64 	%fd14, %fd12, %fd13;
	sub.f64 	%fd15, %fd14, %fd1;
	mul.f64 	%fd16, %fd2, %fd15;
	sub.f64 	%fd17, %fd16, %fd11;
	mul.f64 	%fd18, %fd17, %fd17;
	div.rn.f64 	%fd19, %fd10, %fd18;
	st.global.f64 	[%rd9+-65536], %fd19;
	setp.eq.s32 	%p4, %r28, 40;
	@%p4 bra 	$L__BB5_4;
	ld.global.f64 	%fd20, [%rd1];
	ld.global.f64 	%fd21, [%rd38+-65536];
	sub.f64 	%fd22, %fd20, %fd21;
	ld.global.f64 	%fd23, [%rd2];
	ld.global.f64 	%fd24, [%rd37+-65536];
	sub.f64 	%fd25, %fd23, %fd24;
	mul.f64 	%fd26, %fd25, %fd25;
	fma.rn.f64 	%fd27, %fd22, %fd22, %fd26;
	ld.const.f64 	%fd28, [%rd39+-16];
	ld.global.f64 	%fd29, [%rd10];
	ld.global.f64 	%fd30, [%rd10+-32768];
	add.f64 	%fd31, %fd29, %fd30;
	sub.f64 	%fd32, %fd31, %fd1;
	mul.f64 	%fd33, %fd2, %fd32;
	sub.f64 	%fd34, %fd33, %fd28;
	mul.f64 	%fd35, %fd34, %fd34;
	div.rn.f64 	%fd36, %fd27, %fd35;
	st.global.f64 	[%rd9+-32768], %fd36;
	ld.global.f64 	%fd37, [%rd1];
	ld.global.f64 	%fd38, [%rd38+-32768];
	sub.f64 	%fd39, %fd37, %fd38;
	ld.global.f64 	%fd40, [%rd2];
	ld.global.f64 	%fd41, [%rd37+-32768];
	sub.f64 	%fd42, %fd40, %fd41;
	mul.f64 	%fd43, %fd42, %fd42;
	fma.rn.f64 	%fd44, %fd39, %fd39, %fd43;
	ld.const.f64 	%fd45, [%rd39+-8];
	ld.global.f64 	%fd46, [%rd10+32768];
	ld.global.f64 	%fd47, [%rd10];
	add.f64 	%fd48, %fd46, %fd47;
	sub.f64 	%fd49, %fd48, %fd1;
	mul.f64 	%fd50, %fd2, %fd49;
	sub.f64 	%fd51, %fd50, %fd45;
	mul.f64 	%fd52, %fd51, %fd51;
	div.rn.f64 	%fd53, %fd44, %fd52;
	st.global.f64 	[%rd9], %fd53;
	ld.global.f64 	%fd54, [%rd1];
	ld.global.f64 	%fd55, [%rd38];
	sub.f64 	%fd56, %fd54, %fd55;
	ld.global.f64 	%fd57, [%rd2];
	ld.global.f64 	%fd58, [%rd37];
	sub.f64 	%fd59, %fd57, %fd58;
	mul.f64 	%fd60, %fd59, %fd59;
	fma.rn.f64 	%fd61, %fd56, %fd56, %fd60;
	ld.const.f64 	%fd62, [%rd39];
	ld.global.f64 	%fd63, [%rd10+65536];
	ld.global.f64 	%fd64, [%rd10+32768];
	add.f64 	%fd65, %fd63, %fd64;
	sub.f64 	%fd66, %fd65, %fd1;
	mul.f64 	%fd67, %fd2, %fd66;
	sub.f64 	%fd68, %fd67, %fd62;
	mul.f64 	%fd69, %fd68, %fd68;
	div.rn.f64 	%fd70, %fd61, %fd69;
	st.global.f64 	[%rd9+32768], %fd70;
	add.s32 	%r28, %r28, 4;
	add.s32 	%r27, %r27, 16384;
	add.s32 	%r26, %r26, 16384;
	add.s64 	%rd39, %rd39, 32;
	add.s64 	%rd38, %rd38, 131072;
	add.s64 	%rd37, %rd37, 131072;
	bra.uni 	$L__BB5_2;
$L__BB5_4:
	ret;

}
	// .globl	bldepth_kernel
.visible .entry bldepth_kernel(
	.param .u64 .ptr .align 1 bldepth_kernel_param_0,
	.param .u64 .ptr .align 1 bldepth_kernel_param_1,
	.param .u64 .ptr .align 1 bldepth_kernel_param_2,
	.param .u64 .ptr .align 1 bldepth_kernel_param_3,
	.param .u64 .ptr .align 1 bldepth_kernel_param_4,
	.param .u64 .ptr .align 1 bldepth_kernel_param_5,
	.param .u64 .ptr .align 1 bldepth_kernel_param_6,
	.param .u64 .ptr .align 1 bldepth_kernel_param_7,
	.param .u64 .ptr .align 1 bldepth_kernel_param_8,
	.param .u64 .ptr .align 1 bldepth_kernel_param_9,
	.param .u64 .ptr .align 1 bldepth_kernel_param_10,
	.param .u64 .ptr .align 1 bldepth_kernel_param_11,
	.param .u32 bldepth_kernel_param_12,
	.param .u64 .ptr .align 1 bldepth_kernel_param_13,
	.param .u64 .ptr .align 1 bldepth_kernel_param_14,
	.param .u64 .ptr .align 1 bldepth_kernel_param_15,
	.param .u64 .ptr .align 1 bldepth_kernel_param_16,
	.param .u64 .ptr .align 1 bldepth_kernel_param_17,
	.param .u64 .ptr .align 1 bldepth_kernel_param_18,
	.param .u64 .ptr .align 1 bldepth_kernel_param_19,
	.param .u64 .ptr .align 1 bldepth_kernel_param_20
)
{
	.local .align 8 .b8 	__local_depot6[24];
	.reg .b64 	%SP;
	.reg .b64 	%SPL;
	.reg .pred 	%p<59>;
	.reg .b32 	%r<145>;
	.reg .b32 	%f<5>;
	.reg .b64 	%rd<141>;
	.reg .b64 	%fd<338>;

	mov.u64 	%SPL, __local_depot6;
	ld.param.u64 	%rd33, [bldepth_kernel_param_18];
	cvta.to.global.u64 	%rd1, %rd33;
	add.u64 	%rd2, %SPL, 0;
	mov.u32 	%r42, %tid.y;
	mov.u32 	%r43, %ctaid.y;
	mov.u32 	%r44, %ntid.y;
	mad.lo.s32 	%r1, %r43, %r44, %r42;
	mov.u32 	%r45, %tid.x;
	mov.u32 	%r46, %ctaid.x;
	mov.u32 	%r47, %ntid.x;
	mad.lo.s32 	%r2, %r46, %r47, %r45;
	setp.gt.u32 	%p5, %r1, 63;
	setp.gt.s32 	%p6, %r2, 63;
	or.pred  	%p7, %p5, %p6;
	@%p7 bra 	$L__BB6_51;
	ld.param.u64 	%rd121, [bldepth_kernel_param_2];
	cvta.to.global.u64 	%rd37, %rd121;
	shl.b32 	%r3, %r1, 6;
	add.s32 	%r48, %r3, %r2;
	cvt.s64.s32 	%rd3, %r48;
	mul.wide.s32 	%rd38, %r48, 8;
	add.s64 	%rd39, %rd37, %rd38;
	ld.global.f64 	%fd78, [%rd39];
	ld.const.f64 	%fd79, [c2];
	neg.f64 	%fd80, %fd79;
	setp.lt.f64 	%p8, %fd78, %fd80;
	selp.f64 	%fd81, %fd80, %fd78, %p8;
	min.f64 	%fd82, %fd81, 0d408F380000000000;
	max.f64 	%fd83, %fd82, 0dC000000000000000;
	ld.global.f64 	%fd84, [%rd39+1376256];
	min.f64 	%fd85, %fd84, 0d3FEFF7CED916872B;
	max.f64 	%fd86, %fd85, 0d0000000000000000;
	mul.f64 	%fd87, %fd86, 0d408F400000000000;
	sqrt.rn.f64 	%fd88, %fd87;
	ld.const.f64 	%fd89, [mwjfnums0t0];
	ld.const.f64 	%fd90, [mwjfnums0t1];
	ld.const.f64 	%fd91, [mwjfnums0t2];
	ld.const.f64 	%fd92, [mwjfnums0t3];
	fma.rn.f64 	%fd93, %fd83, %fd92, %fd91;
	fma.rn.f64 	%fd94, %fd83, %fd93, %fd90;
	fma.rn.f64 	%fd95, %fd83, %fd94, %fd89;
	ld.const.f64 	%fd96, [mwjfnums1t0];
	ld.const.f64 	%fd97, [mwjfnums1t1];
	fma.rn.f64 	%fd98, %fd83, %fd97, %fd96;
	ld.const.f64 	%fd99, [mwjfnums2t0];
	fma.rn.f64 	%fd100, %fd87, %fd99, %fd98;
	fma.rn.f64 	%fd101, %fd87, %fd100, %fd95;
	ld.const.f64 	%fd102, [mwjfdens0t0];
	ld.const.f64 	%fd103, [mwjfdens0t1];
	ld.const.f64 	%fd104, [mwjfdens0t2];
	ld.const.f64 	%fd105, [mwjfdens0t3];
	ld.const.f64 	%fd106, [mwjfdens0t4];
	fma.rn.f64 	%fd107, %fd83, %fd106, %fd105;
	fma.rn.f64 	%fd108, %fd83, %fd107, %fd104;
	fma.rn.f64 	%fd109, %fd83, %fd108, %fd103;
	fma.rn.f64 	%fd110, %fd83, %fd109, %fd102;
	ld.const.f64 	%fd111, [mwjfdens1t0];
	ld.const.f64 	%fd112, [mwjfdens1t1];
	mul.f64 	%fd113, %fd83, %fd83;
	ld.const.f64 	%fd114, [mwjfdens1t3];
	fma.rn.f64 	%fd115, %fd113, %fd114, %fd112;
	fma.rn.f64 	%fd116, %fd83, %fd115, %fd111;
	ld.const.f64 	%fd117, [mwjfdensqt0];
	ld.const.f64 	%fd118, [mwjfdensqt2];
	fma.rn.f64 	%fd119, %fd113, %fd118, %fd117;
	fma.rn.f64 	%fd120, %fd88, %fd119, %fd116;
	fma.rn.f64 	%fd121, %fd87, %fd120, %fd110;
	rcp.rn.f64 	%fd122, %fd121;
	mul.f64 	%fd1, %fd101, %fd122;
	mul.f64 	%fd123, %fd92, 0d4008000000000000;
	mul.f64 	%fd124, %fd83, %fd123;
	fma.rn.f64 	%fd125, %fd91, 0d4000000000000000, %fd124;
	fma.rn.f64 	%fd126, %fd83, %fd125, %fd90;
	fma.rn.f64 	%fd127, %fd87, %fd97, %fd126;
	fma.rn.f64 	%fd128, %fd87, %fd112, %fd103;
	mul.f64 	%fd129, %fd87, %fd88;
	fma.rn.f64 	%fd130, %fd129, %fd118, %fd104;
	fma.rn.f64 	%fd131, %fd87, %fd114, %fd105;
	mul.f64 	%fd132, %fd131, 0d4008000000000000;
	mul.f64 	%fd133, %fd83, 0d4010000000000000;
	fma.rn.f64 	%fd134, %fd133, %fd106, %fd132;
	mul.f64 	%fd135, %fd83, %fd134;
	fma.rn.f64 	%fd136, %fd130, 0d4000000000000000, %fd135;
	fma.rn.f64 	%fd137, %fd83, %fd136, %fd128;
	mul.f64 	%fd138, %fd1, %fd137;
	sub.f64 	%fd139, %fd127, %fd138;
	mul.f64 	%fd2, %fd122, %fd139;
	add.f64 	%fd140, %fd99, %fd99;
	fma.rn.f64 	%fd141, %fd87, %fd140, %fd98;
	mul.f64 	%fd142, %fd88, 0d3FF8000000000000;
	fma.rn.f64 	%fd143, %fd142, %fd119, %fd116;
	mul.f64 	%fd144, %fd1, %fd143;
	sub.f64 	%fd145, %fd141, %fd144;
	mul.f64 	%fd3, %fd122, %fd145;
	ld.const.f64 	%fd4, [c0];
	setp.eq.f64 	%p9, %fd1, %fd4;
	mov.f64 	%fd322, %fd4;
	mov.f64 	%fd323, %fd4;
	@%p9 bra 	$L__BB6_3;
	ld.param.u64 	%rd123, [bldepth_kernel_param_6];
	ld.param.u64 	%rd122, [bldepth_kernel_param_5];
	mul.f64 	%fd146, %fd3, 0dC08F400000000000;
	ld.const.f64 	%fd147, [grav];
	cvta.to.global.u64 	%rd40, %rd122;
	shl.b64 	%rd41, %rd3, 3;
	add.s64 	%rd42, %rd40, %rd41;
	ld.global.f64 	%fd148, [%rd42];
	mul.f64 	%fd149, %fd148, %fd2;
	ld.global.f64 	%fd150, [%rd42+32768];
	mul.f64 	%fd151, %fd146, %fd150;
	sub.f64 	%fd152, %fd151, %fd149;
	mul.f64 	%fd153, %fd147, %fd152;
	div.rn.f64 	%fd322, %fd153, %fd1;
	neg.f64 	%fd154, %fd147;
	mul.f64 	%fd155, %fd2, %fd154;
	cvta.to.global.u64 	%rd43, %rd123;
	add.s64 	%rd44, %rd43, %rd41;
	ld.global.f64 	%fd156, [%rd44];
	mul.f64 	%fd157, %fd155, %fd156;
	div.rn.f64 	%fd323, %fd157, %fd1;
$L__BB6_3:
	ld.param.u64 	%rd136, [bldepth_kernel_param_20];
	ld.param.u32 	%r128, [bldepth_kernel_param_12];
	ld.param.u64 	%rd129, [bldepth_kernel_param_11];
	ld.param.u64 	%rd124, [bldepth_kernel_param_7];
	cvt.u32.u64 	%r50, %rd3;
	mov.u64 	%rd46, zgrid;
	add.s64 	%rd137, %rd46, 8;
	ld.const.f64 	%fd325, [zgrid+8];
	st.local.f64 	[%rd2], %fd4;
	st.local.f64 	[%rd2+8], %fd4;
	shl.b32 	%r51, %r128, 12;
	add.s32 	%r52, %r51, %r50;
	cvta.to.global.u64 	%rd47, %rd136;
	mul.wide.s32 	%rd48, %r52, 4;
	add.s64 	%rd4, %rd47, %rd48;
	ld.global.u32 	%r53, [%rd4];
	max.s32 	%r54, %r53, 1;
	cvta.to.global.u64 	%rd49, %rd129;
	shl.b64 	%rd50, %rd3, 2;
	add.s64 	%rd5, %rd49, %rd50;
	st.global.u32 	[%rd5], %r54;
	ld.const.f64 	%fd10, [p5];
	mul.lo.s32 	%r55, %r128, 180224;
	add.s32 	%r136, %r50, 4096;
	add.s32 	%r132, %r136, %r55;
	neg.f64 	%fd11, %fd325;
	cvta.to.global.u64 	%rd51, %rd124;
	shl.b64 	%rd52, %rd3, 3;
	add.s64 	%rd6, %rd51, %rd52;
	add.s32 	%r56, %r2, %r55;
	add.s32 	%r57, %r56, %r3;
	add.s32 	%r137, %r57, 8192;
	mov.b32 	%r134, 0;
	mov.u32 	%r133, %r137;
$L__BB6_4:
	setp.eq.s32 	%p10, %r134, 0;
	mov.f64 	%fd324, %fd11;
	@%p10 bra 	$L__BB6_6;
	mul.wide.s32 	%rd53, %r132, 8;
	add.s64 	%rd54, %rd1, %rd53;
	ld.const.f64 	%fd158, [%rd137+-8];
	ld.global.f64 	%fd159, [%rd54];
	ld.global.f64 	%fd160, [%rd54+-32768];
	add.f64 	%fd161, %fd159, %fd160;
	mul.f64 	%fd162, %fd10, %fd161;
	sub.f64 	%fd324, %fd162, %fd158;
$L__BB6_6:
	ld.global.u32 	%r135, [%rd5];
	add.s32 	%r58, %r135, -1;
	setp.ne.s32 	%p11, %r134, %r58;
	@%p11 bra 	$L__BB6_8;
	st.global.f64 	[%rd6], %fd324;
	ld.global.u32 	%r135, [%rd5];
$L__BB6_8:
	add.s32 	%r59, %r135, -2;
	setp.ne.s32 	%p12, %r134, %r59;
	@%p12 bra 	$L__BB6_10;
	mul.wide.s32 	%rd55, %r133, 8;
	add.s64 	%rd56, %rd1, %rd55;
	ld.const.f64 	%fd163, [%rd137];
	ld.global.f64 	%fd164, [%rd56];
	ld.global.f64 	%fd165, [%rd56+-32768];
	add.f64 	%fd166, %fd164, %fd165;
	mul.f64 	%fd167, %fd10, %fd166;
	sub.f64 	%fd168, %fd167, %fd163;
	st.global.f64 	[%rd6], %fd168;
$L__BB6_10:
	add.s32 	%r134, %r134, 2;
	add.s32 	%r133, %r133, 8192;
	add.s32 	%r132, %r132, 8192;
	add.s64 	%rd137, %rd137, 16;
	setp.ne.s32 	%p13, %r134, 42;
	@%p13 bra 	$L__BB6_4;
	ld.param.u64 	%rd118, [bldepth_kernel_param_0];
	cvta.to.global.u64 	%rd59, %rd118;
	setp.eq.s32 	%p14, %r1, 0;
	setp.lt.s32 	%p15, %r2, 1;
	ld.const.f64 	%fd14, [c1];
	ld.const.f64 	%fd15, [eps];
	ld.const.f64 	%fd16, [vonkar];
	ld.const.f64 	%fd17, [p33];
	{
	.reg .b32 %temp; 
	mov.b64 	{%temp, %r16}, %fd17;
	}
	shr.u32 	%r67, %r16, 20;
	and.b32  	%r68, %r67, 2047;
	add.s32 	%r69, %r68, -1012;
	mov.b64 	%rd60, %fd17;
	shl.b64 	%rd61, %rd60, %r69;
	setp.eq.s64 	%p1, %rd61, -9223372036854775808;
	cvt.rzi.f64.f64 	%fd18, %fd17;
	abs.f64 	%fd19, %fd17;
	setp.neu.f64 	%p17, %fd19, 0d3FE0000000000000;
	and.pred  	%p2, %p17, %p1;
	or.pred  	%p3, %p14, %p15;
	add.s32 	%r141, %r50, 4031;
	add.s64 	%rd63, %rd52, %rd59;
	add.s64 	%rd140, %rd63, 32768;
	add.s64 	%rd139, %rd46, 16;
	mov.u64 	%rd65, Ricr;
	add.s64 	%rd138, %rd65, 8;
	mov.b32 	%r144, 0;
	mov.b32 	%r143, 1;
	mov.b32 	%r142, 2;
	mov.b32 	%r140, 1310720;
	mov.b32 	%r139, -41;
	mov.b32 	%r138, 20992;
	ld.const.f64 	%fd225, [epssfc];
	ld.const.f64 	%fd272, [Vtc];
	ld.const.f64 	%fd275, [concv];
	mov.f64 	%fd326, %fd4;
$L__BB6_12:
	mov.u32 	%r25, %r143;
	mov.u32 	%r143, %r142;
	mov.f64 	%fd20, %fd325;
	mov.f64 	%fd327, %fd4;
	@%p3 bra 	$L__BB6_14;
	ld.param.u64 	%rd130, [bldepth_kernel_param_14];
	add.s32 	%r70, %r141, 65;
	cvta.to.global.u64 	%rd66, %rd130;
	mul.wide.u32 	%rd67, %r70, 8;
	add.s64 	%rd68, %rd66, %rd67;
	ld.global.f64 	%fd169, [%rd68];
	add.s32 	%r71, %r141, 64;
	mul.wide.u32 	%rd69, %r71, 8;
	add.s64 	%rd70, %rd66, %rd69;
	ld.global.f64 	%fd170, [%rd70];
	max.f64 	%fd171, %fd169, %fd170;
	add.s32 	%r72, %r141, 1;
	mul.wide.u32 	%rd71, %r72, 8;
	add.s64 	%rd72, %rd66, %rd71;
	ld.global.f64 	%fd172, [%rd72];
	mul.wide.u32 	%rd73, %r141, 8;
	add.s64 	%rd74, %rd66, %rd73;
	ld.global.f64 	%fd173, [%rd74];
	max.f64 	%fd174, %fd172, %fd173;
	max.f64 	%fd327, %fd171, %fd174;
$L__BB6_14:
	ld.param.u64 	%rd134, [bldepth_kernel_param_18];
	mul.wide.s32 	%rd75, %r137, 8;
	cvta.to.global.u64 	%rd13, %rd134;
	add.s64 	%rd14, %rd13, %rd75;
	ld.global.f64 	%fd176, [%rd14];
	ld.global.f64 	%fd177, [%rd14+-32768];
	add.f64 	%fd178, %fd176, %fd177;
	mul.f64 	%fd179, %fd10, %fd178;
	sub.f64 	%fd25, %fd179, %fd20;
	mul.f64 	%fd26, %fd25, 0dBF847AE147AE147B;
	setp.lt.f64 	%p18, %fd26, 0dC069000000000000;
	mov.f64 	%fd330, 0d0000000000000000;
	@%p18 bra 	$L__BB6_22;
	fma.rn.f64 	%fd180, %fd26, 0d3FF71547652B82FE, 0d4338000000000000;
	{
	.reg .b32 %temp; 
	mov.b64 	{%r27, %temp}, %fd180;
	}
	mov.f64 	%fd181, 0dC338000000000000;
	add.rn.f64 	%fd182, %fd180, %fd181;
	fma.rn.f64 	%fd183, %fd182, 0dBFE62E42FEFA39EF, %fd26;
	fma.rn.f64 	%fd184, %fd182, 0dBC7ABC9E3B39803F, %fd183;
	fma.rn.f64 	%fd185, %fd184, 0d3E5ADE1569CE2BDF, 0d3E928AF3FCA213EA;
	fma.rn.f64 	%fd186, %fd185, %fd184, 0d3EC71DEE62401315;
	fma.rn.f64 	%fd187, %fd186, %fd184, 0d3EFA01997C89EB71;
	fma.rn.f64 	%fd188, %fd187, %fd184, 0d3F2A01A014761F65;
	fma.rn.f64 	%fd189, %fd188, %fd184, 0d3F56C16C1852B7AF;
	fma.rn.f64 	%fd190, %fd189, %fd184, 0d3F81111111122322;
	fma.rn.f64 	%fd191, %fd190, %fd184, 0d3FA55555555502A1;
	fma.rn.f64 	%fd192, %fd191, %fd184, 0d3FC5555555555511;
	fma.rn.f64 	%fd193, %fd192, %fd184, 0d3FE000000000000B;
	fma.rn.f64 	%fd194, %fd193, %fd184, 0d3FF0000000000000;
	fma.rn.f64 	%fd195, %fd194, %fd184, 0d3FF0000000000000;
	{
	.reg .b32 %temp; 
	mov.b64 	{%r28, %temp}, %fd195;
	}
	{
	.reg .b32 %temp; 
	mov.b64 	{%temp, %r29}, %fd195;
	}
	shl.b32 	%r73, %r27, 20;
	add.s32 	%r74, %r73, %r29;
	mov.b64 	%fd328, {%r28, %r74};
	{
	.reg .b32 %temp; 
	mov.b64 	{%temp, %r75}, %fd26;
	}
	mov.b32 	%f3, %r75;
	abs.f32 	%f1, %f3;
	setp.lt.f32 	%p19, %f1, 0f4086232B;
	@%p19 bra 	$L__BB6_18;
	setp.lt.f64 	%p20, %fd26, 0d0000000000000000;
	add.f64 	%fd196, %fd26, 0d7FF0000000000000;
	selp.f64 	%fd328, 0d0000000000000000, %fd196, %p20;
	setp.geu.f32 	%p21, %f1, 0f40874800;
	@%p21 bra 	$L__BB6_18;
	shr.u32 	%r76, %r27, 31;
	add.s32 	%r77, %r27, %r76;
	shr.s32 	%r78, %r77, 1;
	shl.b32 	%r79, %r78, 20;
	add.s32 	%r80, %r29, %r79;
	mov.b64 	%fd197, {%r28, %r80};
	sub.s32 	%r81, %r27, %r78;
	shl.b32 	%r82, %r81, 20;
	add.s32 	%r83, %r82, 1072693248;
	mov.b32 	%r84, 0;
	mov.b64 	%fd198, {%r84, %r83};
	mul.f64 	%fd328, %fd198, %fd197;
$L__BB6_18:
	div.rn.f64 	%fd31, %fd26, 0d4031000000000000;
	fma.rn.f64 	%fd199, %fd31, 0d3FF71547652B82FE, 0d4338000000000000;
	{
	.reg .b32 %temp; 
	mov.b64 	{%r30, %temp}, %fd199;
	}
	mov.f64 	%fd200, 0dC338000000000000;
	add.rn.f64 	%fd201, %fd199, %fd200;
	fma.rn.f64 	%fd202, %fd201, 0dBFE62E42FEFA39EF, %fd31;
	fma.rn.f64 	%fd203, %fd201, 0dBC7ABC9E3B39803F, %fd202;
	fma.rn.f64 	%fd204, %fd203, 0d3E5ADE1569CE2BDF, 0d3E928AF3FCA213EA;
	fma.rn.f64 	%fd205, %fd204, %fd203, 0d3EC71DEE62401315;
	fma.rn.f64 	%fd206, %fd205, %fd203, 0d3EFA01997C89EB71;
	fma.rn.f64 	%fd207, %fd206, %fd203, 0d3F2A01A014761F65;
	fma.rn.f64 	%fd208, %fd207, %fd203, 0d3F56C16C1852B7AF;
	fma.rn.f64 	%fd209, %fd208, %fd203, 0d3F81111111122322;
	fma.rn.f64 	%fd210, %fd209, %fd203, 0d3FA55555555502A1;
	fma.rn.f64 	%fd211, %fd210, %fd203, 0d3FC5555555555511;
	fma.rn.f64 	%fd212, %fd211, %fd203, 0d3FE000000000000B;
	fma.rn.f64 	%fd213, %fd212, %fd203, 0d3FF0000000000000;
	fma.rn.f64 	%fd214, %fd213, %fd203, 0d3FF0000000000000;
	{
	.reg .b32 %temp; 
	mov.b64 	{%r31, %temp}, %fd214;
	}
	{
	.reg .b32 %temp; 
	mov.b64 	{%temp, %r32}, %fd214;
	}
	shl.b32 	%r85, %r30, 20;
	add.s32 	%r86, %r85, %r32;
	mov.b64 	%fd329, {%r31, %r86};
	{
	.reg .b32 %temp; 
	mov.b64 	{%temp, %r87}, %fd31;
	}
	mov.b32 	%f4, %r87;
	abs.f32 	%f2, %f4;
	setp.lt.f32 	%p22, %f2, 0f4086232B;
	@%p22 bra 	$L__BB6_21;
	setp.lt.f64 	%p23, %fd31, 0d0000000000000000;
	add.f64 	%fd215, %fd31, 0d7FF0000000000000;
	selp.f64 	%fd329, 0d0000000000000000, %fd215, %p23;
	setp.geu.f32 	%p24, %f2, 0f40874800;
	@%p24 bra 	$L__BB6_21;
	shr.u32 	%r88, %r30, 31;
	add.s32 	%r89, %r30, %r88;
	shr.s32 	%r90, %r89, 1;
	shl.b32 	%r91, %r90, 20;
	add.s32 	%r92, %r32, %r91;
	mov.b64 	%fd216, {%r31, %r92};
	sub.s32 	%r93, %r30, %r90;
	shl.b32 	%r94, %r93, 20;
	add.s32 	%r95, %r94, 1072693248;
	mov.b32 	%r96, 0;
	mov.b64 	%fd217, {%r96, %r95};
	mul.f64 	%fd329, %fd217, %fd216;
$L__BB6_21:
	add.f64 	%fd218, %fd14, 0dBFE570A3D70A3D71;
	mul.f64 	%fd219, %fd218, %fd329;
	fma.rn.f64 	%fd330, %fd328, 0d3FE570A3D70A3D71, %fd219;
$L__BB6_22:
	ld.param.u64 	%rd128, [bldepth_kernel_param_10];
	ld.param.u64 	%rd127, [bldepth_kernel_param_9];
	ld.param.u64 	%rd126, [bldepth_kernel_param_8];
	sub.f64 	%fd220, %fd14, %fd330;
	fma.rn.f64 	%fd221, %fd323, %fd220, %fd322;
	cvta.to.global.u64 	%rd76, %rd127;
	shl.b64 	%rd77, %rd3, 3;
	add.s64 	%rd78, %rd76, %rd77;
	st.global.f64 	[%rd78], %fd221;
	setp.ge.f64 	%p25, %fd221, %fd4;
	selp.f64 	%fd222, %fd14, %fd4, %p25;
	cvta.to.global.u64 	%rd79, %rd128;
	add.s64 	%rd80, %rd79, %rd77;
	st.global.f64 	[%rd80], %fd222;
	ld.global.f64 	%fd223, [%rd78];
	fma.rn.f64 	%fd224, %fd222, %fd15, %fd223;
	st.global.f64 	[%rd78], %fd224;
	cvta.to.global.u64 	%rd81, %rd126;
	add.s64 	%rd82, %rd81, %rd77;
	ld.global.f64 	%fd38, [%rd82];
	mul.f64 	%fd226, %fd25, %fd225;
	mul.f64 	%fd227, %fd226, %fd16;
	mul.f64 	%fd39, %fd224, %fd227;
	mul.f64 	%fd228, %fd38, %fd38;
	mul.f64 	%fd40, %fd38, %fd228;
	add.f64 	%fd229, %fd40, %fd15;
	div.rn.f64 	%fd41, %fd39, %fd229;
	setp.ltu.f64 	%p26, %fd41, %fd4;
	@%p26 bra 	$L__BB6_24;
	mul.f64 	%fd230, %fd38, %fd16;
	ld.const.f64 	%fd231, [c5];
	fma.rn.f64 	%fd232, %fd41, %fd231, %fd14;
	div.rn.f64 	%fd333, %fd230, %fd232;
	bra.uni 	$L__BB6_37;
$L__BB6_24:
	ld.const.f64 	%fd233, [zeta_s];
	setp.ltu.f64 	%p27, %fd41, %fd233;
	@%p27 bra 	$L__BB6_26;
	mul.f64 	%fd234, %fd38, %fd16;
	ld.const.f64 	%fd235, [c16];
	mul.f64 	%fd236, %fd41, %fd235;
	sub.f64 	%fd237, %fd14, %fd236;
	sqrt.rn.f64 	%fd238, %fd237;
	mul.f64 	%fd333, %fd234, %fd238;
	bra.uni 	$L__BB6_37;
$L__BB6_26:
	ld.const.f64 	%fd239, [a_s];
	mul.f64 	%fd240, %fd40, %fd239;
	ld.const.f64 	%fd241, [c_s];
	mul.f64 	%fd242, %fd39, %fd241;
	sub.f64 	%fd44, %fd240, %fd242;
	{
	.reg .b32 %temp; 
	mov.b64 	{%temp, %r33}, %fd44;
	}
	abs.f64 	%fd45, %fd44;
	setp.neu.f64 	%p28, %fd44, 0d0000000000000000;
	@%p28 bra 	$L__BB6_28;
	setp.lt.s32 	%p32, %r16, 0;
	selp.b32 	%r100, %r33, 0, %p2;
	or.b32  	%r101, %r100, 2146435072;
	selp.b32 	%r102, %r101, %r100, %p32;
	mov.b32 	%r103, 0;
	mov.b64 	%fd332, {%r103, %r102};
	mov.pred 	%p4, %p2;
	bra.uni 	$L__BB6_29;
$L__BB6_28:
	{ // callseq 0, 0
	.param .b64 param0;
	st.param.f64 	[param0], %fd45;
	.param .b64 param1;
	st.param.f64 	[param1], %fd17;
	.param .b64 retval0;
	call.uni (retval0), 
	__internal_accurate_pow, 
	(
	param0, 
	param1
	);
	ld.param.f64 	%fd243, [retval0];
	} // callseq 0
	setp.lt.s32 	%p29, %r33, 0;
	setp.neu.f64 	%p30, %fd17, %fd18;
	neg.f64 	%fd245, %fd243;
	mov.b64 	%rd83, %fd17;
	shr.u32 	%r97, %r16, 20;
	and.b32  	%r98, %r97, 2047;
	add.s32 	%r99, %r98, -1012;
	shl.b64 	%rd84, %rd83, %r99;
	setp.eq.s64 	%p31, %rd84, -9223372036854775808;
	selp.f64 	%fd246, %fd245, %fd243, %p31;
	selp.f64 	%fd247, %fd246, %fd243, %p29;
	selp.f64 	%fd248, 0dFFF8000000000000, %fd247, %p30;
	selp.f64 	%fd332, %fd248, %fd247, %p29;
	mov.pred 	%p4, %p1;
$L__BB6_29:
	add.f64 	%fd249, %fd17, %fd44;
	{
	.reg .b32 %temp; 
	mov.b64 	{%temp, %r104}, %fd249;
	}
	and.b32  	%r105, %r104, 2146435072;
	setp.ne.s32 	%p33, %r105, 2146435072;
	@%p33 bra 	$L__BB6_36;
	setp.num.f64 	%p34, %fd17, %fd17;
	setp.num.f64 	%p35, %fd44, %fd44;
	and.pred  	%p36, %p35, %p34;
	@%p36 bra 	$L__BB6_32;
	add.rn.f64 	%fd332, %fd44, %fd17;
	bra.uni 	$L__BB6_36;
$L__BB6_32:
	setp.neu.f64 	%p37, %fd19, 0d7FF0000000000000;
	@%p37 bra 	$L__BB6_34;
	setp.lt.s32 	%p42, %r16, 0;
	setp.gt.f64 	%p43, %fd45, 0d3FF0000000000000;
	selp.b32 	%r113, 2146435072, 0, %p43;
	xor.b32  	%r114, %r113, 2146435072;
	selp.b32 	%r115, %r114, %r113, %p42;
	setp.eq.f64 	%p44, %fd44, 0dBFF0000000000000;
	selp.b32 	%r116, 1072693248, %r115, %p44;
	mov.b32 	%r117, 0;
	mov.b64 	%fd332, {%r117, %r116};
	bra.uni 	$L__BB6_36;
$L__BB6_34:
	setp.neu.f64 	%p38, %fd45, 0d7FF0000000000000;
	@%p38 bra 	$L__BB6_36;
	setp.lt.s32 	%p39, %r33, 0;
	and.b32  	%r106, %r16, 2147483647;
	setp.ne.s32 	%p40, %r106, 1071644672;
	setp.lt.s32 	%p41, %r16, 0;
	selp.b32 	%r107, 0, 2146435072, %p41;
	or.b32  	%r108, %r107, -2147483648;
	selp.b32 	%r109, %r108, %r107, %p40;
	selp.b32 	%r110, %r109, %r107, %p4;
	selp.b32 	%r111, %r110, %r107, %p39;
	mov.b32 	%r112, 0;
	mov.b64 	%fd332, {%r112, %r111};
$L__BB6_36:
	setp.eq.f64 	%p45, %fd17, 0d0000000000000000;
	setp.eq.f64 	%p46, %fd44, 0d3FF0000000000000;
	selp.f64 	%fd250, 0d3FF0000000000000, %fd332, %p45;
	selp.f64 	%fd251, 0d3FF0000000000000, %fd250, %p46;
	mul.f64 	%fd333, %fd16, %fd251;
$L__BB6_37:
	setp.eq.s32 	%p47, %r138, 512;
	@%p47 bra 	$L__BB6_39;
	ld.global.f64 	%fd252, [%rd140];
	abs.f64 	%fd253, %fd252;
	add.f64 	%fd254, %fd252, %fd253;
	ld.const.f64 	%fd255, [eps2];
	add.f64 	%fd256, %fd255, %fd254;
	mul.f64 	%fd257, %fd10, %fd256;
	ld.global.f64 	%fd334, [%rd14];
	ld.global.f64 	%fd258, [%rd14+32768];
	add.f64 	%fd259, %fd334, %fd258;
	mul.f64 	%fd260, %fd10, %fd259;
	div.rn.f64 	%fd261, %fd257, %fd260;
	sqrt.rn.f64 	%fd335, %fd261;
	bra.uni 	$L__BB6_40;
$L__BB6_39:
	ld.param.u32 	%r129, [bldepth_kernel_param_12];
	ld.param.u64 	%rd119, [bldepth_kernel_param_0];
	cvta.to.global.u64 	%rd86, %rd119;
	shl.b64 	%rd87, %rd3, 3;
	add.s64 	%rd88, %rd86, %rd87;
	ld.global.f64 	%fd262, [%rd88+1343488];
	abs.f64 	%fd263, %fd262;
	add.f64 	%fd264, %fd262, %fd263;
	ld.const.f64 	%fd265, [eps2];
	add.f64 	%fd266, %fd265, %fd264;
	mul.f64 	%fd267, %fd10, %fd266;
	mul.lo.s32 	%r118, %r129, 180224;
	cvt.s64.s32 	%rd89, %r118;
	add.s64 	%rd90, %rd89, %rd3;
	shl.b64 	%rd91, %rd90, 3;
	add.s64 	%rd92, %rd13, %rd91;
	ld.global.f64 	%fd268, [%rd92+1376256];
	div.rn.f64 	%fd269, %fd267, %fd268;
	sqrt.rn.f64 	%fd335, %fd269;
	ld.global.f64 	%fd334, [%rd14];
$L__BB6_40:
	ld.param.u32 	%r130, [bldepth_kernel_param_12];
	mul.f64 	%fd270, %fd25, %fd333;
	mul.f64 	%fd271, %fd270, %fd335;
	ld.const.f64 	%fd61, [%rd138];
	div.rn.f64 	%fd273, %fd272, %fd61;
	fma.rn.f64 	%fd274, %fd335, 0dC069000000000000, 0d4000CCCCCCCCCCCD;
	max.f64 	%fd276, %fd274, %fd275;
	mul.f64 	%fd277, %fd273, %fd276;
	mul.f64 	%fd62, %fd271, %fd277;
	ld.global.f64 	%fd278, [%rd14+-32768];
	add.f64 	%fd279, %fd278, %fd334;
	cvt.u32.u64 	%r119, %rd3;
	mad.lo.s32 	%r120, %r130, 180224, %r119;
	add.s32 	%r121, %r120, 4096;
	mul.wide.s32 	%rd93, %r121, 8;
	add.s64 	%rd94, %rd13, %rd93;
	ld.global.f64 	%fd280, [%rd94];
	sub.f64 	%fd281, %fd279, %fd280;
	mul.f64 	%fd282, %fd10, %fd281;
	sub.f64 	%fd63, %fd282, %fd20;
	ld.global.u32 	%r34, [%rd4];
	add.s32 	%r122, %r139, 42;
	setp.le.s32 	%p48, %r34, %r122;
	mov.f64 	%fd336, %fd4;
	@%p48 bra 	$L__BB6_42;
	ld.param.u64 	%rd120, [bldepth_kernel_param_1];
	mul.wide.s32 	%rd95, %r136, 8;
	cvta.to.global.u64 	%rd96, %rd120;
	add.s64 	%rd97, %rd96, %rd95;
	ld.global.f64 	%fd283, [%rd97];
	div.rn.f64 	%fd336, %fd283, %fd63;
$L__BB6_42:
	ld.param.u64 	%rd135, [bldepth_kernel_param_19];
	ld.param.u32 	%r131, [bldepth_kernel_param_12];
	ld.param.u64 	%rd125, [bldepth_kernel_param_7];
	cvta.to.global.u64 	%rd98, %rd125;
	shl.b64 	%rd99, %rd3, 3;
	add.s64 	%rd15, %rd98, %rd99;
	mul.wide.s32 	%rd100, %r137, 8;
	cvta.to.global.u64 	%rd101, %rd135;
	add.s64 	%rd102, %rd101, %rd100;
	mul.f64 	%fd284, %fd63, %fd63;
	div.rn.f64 	%fd285, %fd62, %fd284;
	ld.global.f64 	%fd286, [%rd102];
	ld.global.f64 	%fd287, [%rd102+-32768];
	add.f64 	%fd288, %fd286, %fd287;
	cvt.u32.u64 	%r123, %rd3;
	mad.lo.s32 	%r124, %r131, 180224, %r123;
	add.s32 	%r125, %r124, 4096;
	mul.wide.s32 	%rd103, %r125, 8;
	add.s64 	%rd104, %rd101, %rd103;
	ld.global.f64 	%fd289, [%rd104];
	sub.f64 	%fd290, %fd288, %fd289;
	mul.f64 	%fd291, %fd10, %fd290;
	sub.f64 	%fd292, %fd291, %fd20;
	add.f64 	%fd293, %fd327, %fd285;
	mul.f64 	%fd294, %fd292, %fd292;
	div.rn.f64 	%fd295, %fd15, %fd294;
	add.f64 	%fd296, %fd293, %fd295;
	div.rn.f64 	%fd297, %fd336, %fd296;
	mul.wide.u32 	%rd105, %r143, 8;
	add.s64 	%rd106, %rd2, %rd105;
	st.local.f64 	[%rd106], %fd297;
	ld.global.u32 	%r126, [%rd5];
	setp.ne.s32 	%p49, %r126, %r34;
	setp.leu.f64 	%p50, %fd297, %fd61;
	or.pred  	%p51, %p49, %p50;
	@%p51 bra 	$L__BB6_49;
	mul.wide.u32 	%rd107, %r144, 8;
	add.s64 	%rd108, %rd2, %rd107;
	ld.local.f64 	%fd298, [%rd108];
	mul.wide.u32 	%rd109, %r25, 8;
	add.s64 	%rd110, %rd2, %rd109;
	ld.local.f64 	%fd67, [%rd110];
	sub.f64 	%fd299, %fd298, %fd67;
	sub.f64 	%fd300, %fd20, %fd326;
	div.rn.f64 	%fd301, %fd299, %fd300;
	sub.f64 	%fd68, %fd297, %fd67;
	add.f64 	%fd69, %fd20, %fd25;
	mul.f64 	%fd302, %fd69, %fd301;
	sub.f64 	%fd303, %fd68, %fd302;
	mul.f64 	%fd304, %fd69, %fd69;
	div.rn.f64 	%fd70, %fd303, %fd304;
	ld.const.f64 	%fd305, [c2];
	mul.f64 	%fd71, %fd305, %fd70;
	fma.rn.f64 	%fd72, %fd20, %fd71, %fd301;
	fma.rn.f64 	%fd306, %fd20, %fd70, %fd301;
	fma.rn.f64 	%fd307, %fd20, %fd306, %fd67;
	sub.f64 	%fd308, %fd307, %fd61;
	mul.f64 	%fd309, %fd72, %fd72;
	ld.const.f64 	%fd310, [c4];
	mul.f64 	%fd311, %fd310, %fd70;
	mul.f64 	%fd312, %fd311, %fd308;
	sub.f64 	%fd73, %fd309, %fd312;
	abs.f64 	%fd313, %fd72;
	setp.leu.f64 	%p52, %fd313, %fd15;
	@%p52 bra 	$L__BB6_46;
	div.rn.f64 	%fd314, %fd70, %fd72;
	abs.f64 	%fd315, %fd314;
	setp.le.f64 	%p54, %fd315, %fd15;
	setp.le.f64 	%p55, %fd73, %fd4;
	or.pred  	%p56, %p54, %p55;
	@%p56 bra 	$L__BB6_47;
$L__BB6_45:
	sqrt.rn.f64 	%fd316, %fd73;
	sub.f64 	%fd317, %fd316, %fd72;
	div.rn.f64 	%fd337, %fd317, %fd71;
	bra.uni 	$L__BB6_48;
$L__BB6_46:
	setp.gtu.f64 	%p53, %fd73, %fd4;
	@%p53 bra 	$L__BB6_45;
$L__BB6_47:
	sub.f64 	%fd318, %fd61, %fd67;
	mul.f64 	%fd319, %fd69, %fd318;
	div.rn.f64 	%fd320, %fd319, %fd68;
	sub.f64 	%fd337, %fd320, %fd20;
$L__BB6_48:
	st.global.f64 	[%rd15], %fd337;
	add.s32 	%r127, %r139, 43;
	st.global.u32 	[%rd5], %r127;
$L__BB6_49:
	ld.const.f64 	%fd325, [%rd139];
	add.s32 	%r141, %r141, 4096;
	add.s32 	%r140, %r140, -32768;
	add.s32 	%r139, %r139, 1;
	add.s32 	%r138, %r138, -512;
	add.s64 	%rd140, %rd140, 32768;
	add.s32 	%r137, %r137, 4096;
	add.s32 	%r136, %r136, 4096;
	add.s64 	%rd139, %rd139, 8;
	add.s64 	%rd138, %rd138, 8;
	setp.ne.s32 	%p57, %r140, -32768;
	mov.f64 	%fd326, %fd20;
	mov.u32 	%r142, %r144;
	mov.u32 	%r144, %r25;
	@%p57 bra 	$L__BB6_12;
	ld.param.u64 	%rd133, [bldepth_kernel_param_17];
	ld.param.u64 	%rd132, [bldepth_kernel_param_16];
	ld.param.u64 	%rd131, [bldepth_kernel_param_15];
	cvta.to.global.u64 	%rd111, %rd131;
	shl.b64 	%rd112, %rd3, 3;
	add.s64 	%rd113, %rd111, %rd112;
	st.global.f64 	[%rd113], %fd322;
	cvta.to.global.u64 	%rd114, %rd132;
	add.s64 	%rd115, %rd114, %rd112;
	st.global.f64 	[%rd115], %fd323;
	ld.global.f64 	%fd321, [%rd15];
	cvta.to.global.u64 	%rd116, %rd133;
	add.s64 	%rd117, %rd116, %rd112;
	st.global.f64 	[%rd117], %fd321;
$L__BB6_51:
	ret;

}
	// .globl	correct_stability_and_buoyancy
.visible .entry correct_stability_and_buoyancy(
	.param .u64 .ptr .align 1 correct_stability_and_buoyancy_param_0,
	.param .u64 .ptr .align 1 correct_stability_and_buoyancy_param_1,
	.param .u64 .ptr .align 1 correct_stability_and_buoyancy_param_2,
	.param .u64 .ptr .align 1 correct_stability_and_buoyancy_param_3,
	.param .u64 .ptr .align 1 correct_stability_and_buoyancy_param_4
)
{
	.reg .pred 	%p<12>;
	.reg .b32 	%r<41>;
	.reg .b32 	%f<5>;
	.reg .b64 	%rd<18>;
	.reg .b64 	%fd<70>;

	ld.param.u64 	%rd1, [correct_stability_and_buoyancy_param_0];
	ld.param.u64 	%rd2, [correct_stability_and_buoyancy_param_1];
	ld.param.u64 	%rd3, [correct_stability_and_buoyancy_param_2];
	ld.param.u64 	%rd4, [correct_stability_and_buoyancy_param_3];
	ld.param.u64 	%rd5, [correct_stability_and_buoyancy_param_4];
	mov.u32 	%r10, %tid.y;
	mov.u32 	%r11, %ctaid.y;
	mov.u32 	%r12, %ntid.y;
	mad.lo.s32 	%r1, %r11, %r12, %r10;
	mov.u32 	%r13, %tid.x;
	mov.u32 	%r14, %ctaid.x;
	mov.u32 	%r15, %ntid.x;
	mad.lo.s32 	%r2, %r14, %r15, %r13;
	setp.gt.u32 	%p1, %r1, 63;
	setp.gt.s32 	%p2, %r2, 63;
	or.pred  	%p3, %p1, %p2;
	@%p3 bra 	$L__BB7_11;
	cvta.to.global.u64 	%rd6, %rd5;
	shl.b32 	%r16, %r1, 6;
	add.s32 	%r3, %r16, %r2;
	mul.wide.s32 	%rd7, %r3, 8;
	add.s64 	%rd8, %rd6, %rd7;
	ld.global.f64 	%fd16, [%rd8];
	mul.f64 	%fd1, %fd16, 0dBF847AE147AE147B;
	setp.geu.f64 	%p4, %fd1, 0dC069000000000000;
	@%p4 bra 	$L__BB7_3;
	mov.f64 	%fd69, 0d0000000000000000;
	ld.const.f64 	%fd68, [c1];
	bra.uni 	$L__BB7_10;
$L__BB7_3:
	fma.rn.f64 	%fd17, %fd1, 0d3FF71547652B82FE, 0d4338000000000000;
	{
	.reg .b32 %temp; 
	mov.b64 	{%r4, %temp}, %fd17;
	}
	mov.f64 	%fd18, 0dC338000000000000;
	add.rn.f64 	%fd19, %fd17, %fd18;
	fma.rn.f64 	%fd20, %fd19, 0dBFE62E42FEFA39EF, %fd1;
	fma.rn.f64 	%fd21, %fd19, 0dBC7ABC9E3B39803F, %fd20;
	fma.rn.f64 	%fd22, %fd21, 0d3E5ADE1569CE2BDF, 0d3E928AF3FCA213EA;
	fma.rn.f64 	%fd23, %fd22, %fd21, 0d3EC71DEE62401315;
	fma.rn.f64 	%fd24, %fd23, %fd21, 0d3EFA01997C89EB71;
	fma.rn.f64 	%fd25, %fd24, %fd21, 0d3F2A01A014761F65;
	fma.rn.f64 	%fd26, %fd25, %fd21, 0d3F56C16C1852B7AF;
	fma.rn.f64 	%fd27, %fd26, %fd21, 0d3F81111111122322;
	fma.rn.f64 	%fd28, %fd27, %fd21, 0d3FA55555555502A1;
	fma.rn.f64 	%fd29, %fd28, %fd21, 0d3FC5555555555511;
	fma.rn.f64 	%fd30, %fd29, %fd21, 0d3FE000000000000B;
	fma.rn.f64 	%fd31, %fd30, %fd21, 0d3FF0000000000000;
	fma.rn.f64 	%fd32, %fd31, %fd21, 0d3FF0000000000000;
	{
	.reg .b32 %temp; 
	mov.b64 	{%r5, %temp}, %fd32;
	}
	{
	.reg .b32 %temp; 
	mov.b64 	{%temp, %r6}, %fd32;
	}
	shl.b32 	%r17, %r4, 20;
	add.s32 	%r18, %r17, %r6;
	mov.b64 	%fd66, {%r5, %r18};
	{
	.reg .b32 %temp; 
	mov.b64 	{%temp, %r19}, %fd1;
	}
	mov.b32 	%f3, %r19;
	abs.f32 	%f1, %f3;
	setp.lt.f32 	%p5, %f1, 0f4086232B;
	@%p5 bra 	$L__BB7_6;
	setp.lt.f64 	%p6, %fd1, 0d0000000000000000;
	add.f64 	%fd33, %fd1, 0d7FF0000000000000;
	selp.f64 	%fd66, 0d0000000000000000, %fd33, %p6;
	setp.geu.f32 	%p7, %f1, 0f40874800;
	@%p7 bra 	$L__BB7_6;
	shr.u32 	%r20, %r4, 31;
	add.s32 	%r21, %r4, %r20;
	shr.s32 	%r22, %r21, 1;
	shl.b32 	%r23, %r22, 20;
	add.s32 	%r24, %r6, %r23;
	mov.b64 	%fd34, {%r5, %r24};
	sub.s32 	%r25, %r4, %r22;
	shl.b32 	%r26, %r25, 20;
	add.s32 	%r27, %r26, 1072693248;
	mov.b32 	%r28, 0;
	mov.b64 	%fd35, {%r28, %r27};
	mul.f64 	%fd66, %fd35, %fd34;
$L__BB7_6:
	ld.const.f64 	%fd68, [c1];
	div.rn.f64 	%fd8, %fd1, 0d4031000000000000;
	fma.rn.f64 	%fd36, %fd8, 0d3FF71547652B82FE, 0d4338000000000000;
	{
	.reg .b32 %temp; 
	mov.b64 	{%r7, %temp}, %fd36;
	}
	mov.f64 	%fd37, 0dC338000000000000;
	add.rn.f64 	%fd38, %fd36, %fd37;
	fma.rn.f64 	%fd39, %fd38, 0dBFE62E42FEFA39EF, %fd8;
	fma.rn.f64 	%fd40, %fd38, 0dBC7ABC9E3B39803F, %fd39;
	fma.rn.f64 	%fd41, %fd40, 0d3E5ADE1569CE2BDF, 0d3E928AF3FCA213EA;
	fma.rn.f64 	%fd42, %fd41, %fd40, 0d3EC71DEE62401315;
	fma.rn.f64 	%fd43, %fd42, %fd40, 0d3EFA01997C89EB71;
	fma.rn.f64 	%fd44, %fd43, %fd40, 0d3F2A01A014761F65;
	fma.rn.f64 	%fd45, %fd44, %fd40, 0d3F56C16C1852B7AF;
	fma.rn.f64 	%fd46, %fd45, %fd40, 0d3F81111111122322;
	fma.rn.f64 	%fd47, %fd46, %fd40, 0d3FA55555555502A1;
	fma.rn.f64 	%fd48, %fd47, %fd40, 0d3FC5555555555511;
	fma.rn.f64 	%fd49, %fd48, %fd40, 0d3FE000000000000B;
	fma.rn.f64 	%fd50, %fd49, %fd40, 0d3FF0000000000000;
	fma.rn.f64 	%fd51, %fd50, %fd40, 0d3FF0000000000000;
	{
	.reg .b32 %temp; 
	mov.b64 	{%r8, %temp}, %fd51;
	}
	{
	.reg .b32 %temp; 
	mov.b64 	{%temp, %r9}, %fd51;
	}
	shl.b32 	%r29, %r7, 20;
	add.s32 	%r30, %r29, %r9;
	mov.b64 	%fd67, {%r8, %r30};
	{
	.reg .b32 %temp; 
	mov.b64 	{%temp, %r31}, %fd8;
	}
	mov.b32 	%f4, %r31;
	abs.f32 	%f2, %f4;
	setp.lt.f32 	%p8, %f2, 0f4086232B;
	@%p8 bra 	$L__BB7_9;
	setp.lt.f64 	%p9, %fd8, 0d0000000000000000;
	add.f64 	%fd52, %fd8, 0d7FF0000000000000;
	selp.f64 	%fd67, 0d0000000000000000, %fd52, %p9;
	setp.geu.f32 	%p10, %f2, 0f40874800;
	@%p10 bra 	$L__BB7_9;
	shr.u32 	%r32, %r7, 31;
	add.s32 	%r33, %r7, %r32;
	shr.s32 	%r34, %r33, 1;
	shl.b32 	%r35, %r34, 20;
	add.s32 	%r36, %r9, %r35;
	mov.b64 	%fd53, {%r8, %r36};
	sub.s32 	%r37, %r7, %r34;
	shl.b32 	%r38, %r37, 20;
	add.s32 	%r39, %r38, 1072693248;
	mov.b32 	%r40, 0;
	mov.b64 	%fd54, {%r40, %r39};
	mul.f64 	%fd67, %fd54, %fd53;
$L__BB7_9:
	add.f64 	%fd55, %fd68, 0dBFE570A3D70A3D71;
	mul.f64 	%fd56, %fd55, %fd67;
	fma.rn.f64 	%fd69, %fd66, 0d3FE570A3D70A3D71, %fd56;
$L__BB7_10:
	cvta.to.global.u64 	%rd9, %rd3;
	add.s64 	%rd11, %rd9, %rd7;
	ld.global.f64 	%fd58, [%rd11];
	cvta.to.global.u64 	%rd12, %rd4;
	add.s64 	%rd13, %rd12, %rd7;
	ld.global.f64 	%fd59, [%rd13];
	sub.f64 	%fd60, %fd68, %fd69;
	fma.rn.f64 	%fd61, %fd59, %fd60, %fd58;
	ld.const.f64 	%fd62, [c0];
	setp.ge.f64 	%p11, %fd61, %fd62;
	selp.f64 	%fd63, %fd68, %fd62, %p11;
	ld.const.f64 	%fd64, [eps];
	fma.rn.f64 	%fd65, %fd64, %fd63, %fd61;
	cvta.to.global.u64 	%rd14, %rd1;
	add.s64 	%rd15, %rd14, %rd7;
	st.global.f64 	[%rd15], %fd65;
	cvta.to.global.u64 	%rd16, %rd2;
	add.s64 	%rd17, %rd16, %rd7;
	st.global.f64 	[%rd17], %fd63;
$L__BB7_11:
	ret;

}
	// .globl	blmix_kernel
.visible .entry blmix_kernel(
	.param .u64 .ptr .align 1 blmix_kernel_param_0,
	.param .u64 .ptr .align 1 blmix_kernel_param_1,
	.param .u64 .ptr .align 1 blmix_kernel_param_2,
	.param .u64 .ptr .align 1 blmix_kernel_param_3,
	.param .u64 .ptr .align 1 blmix_kernel_param_4,
	.param .u64 .ptr .align 1 blmix_kernel_param_5,
	.param .u64 .ptr .align 1 blmix_kernel_param_6,
	.param .u64 .ptr .align 1 blmix_kernel_param_7,
	.param .u32 blmix_kernel_param_8,
	.param .u64 .ptr .align 1 blmix_kernel_param_9
)
{
	.reg .pred 	%p<256>;
	.reg .b32 	%r<277>;
	.reg .b64 	%rd<93>;
	.reg .b64 	%fd<618>;

	ld.param.u64 	%rd42, [blmix_kernel_param_0];
	ld.param.u64 	%rd43, [blmix_kernel_param_1];
	ld.param.u64 	%rd36, [blmix_kernel_param_2];
	ld.param.u64 	%rd37, [blmix_kernel_param_3];
	ld.param.u64 	%rd38, [blmix_kernel_param_4];
	ld.param.u64 	%rd39, [blmix_kernel_param_5];
	ld.param.u64 	%rd40, [blmix_kernel_param_6];
	ld.param.u64 	%rd41, [blmix_kernel_param_7];
	ld.param.u32 	%r48, [blmix_kernel_param_8];
	ld.param.u64 	%rd44, [blmix_kernel_param_9];
	cvta.to.global.u64 	%rd1, %rd43;
	cvta.to.global.u64 	%rd2, %rd42;
	cvta.to.global.u64 	%rd3, %rd44;
	mov.u32 	%r49, %tid.y;
	mov.u32 	%r50, %ctaid.y;
	mov.u32 	%r51, %ntid.y;
	mad.lo.s32 	%r1, %r50, %r51, %r49;
	mov.u32 	%r52, %tid.x;
	mov.u32 	%r53, %ctaid.x;
	mov.u32 	%r54, %ntid.x;
	mad.lo.s32 	%r2, %r53, %r54, %r52;
	setp.gt.u32 	%p26, %r1, 63;
	setp.gt.s32 	%p27, %r2, 63;
	or.pred  	%p28, %p26, %p27;
	@%p28 bra 	$L__BB8_159;
	cvta.to.global.u64 	%rd45, %rd36;
	cvta.to.global.u64 	%rd46, %rd37;
	cvta.to.global.u64 	%rd47, %rd38;
	ld.const.f64 	%fd1, [epssfc];
	shl.b32 	%r3, %r1, 6;
	add.s32 	%r273, %r3, %r2;
	cvt.s64.s32 	%rd91, %r273;
	mul.wide.s32 	%rd48, %r273, 8;
	add.s64 	%rd5, %rd45, %rd48;
	ld.global.f64 	%fd2, [%rd5];
	add.s64 	%rd6, %rd46, %rd48;
	ld.global.f64 	%fd3, [%rd6];
	add.s64 	%rd7, %rd47, %rd48;
	ld.global.f64 	%fd4, [%rd7];
	mul.f64 	%fd222, %fd1, %fd2;
	ld.const.f64 	%fd5, [vonkar];
	mul.f64 	%fd223, %fd222, %fd5;
	mul.f64 	%fd6, %fd4, %fd223;
	mul.f64 	%fd224, %fd3, %fd3;
	mul.f64 	%fd7, %fd3, %fd224;
	ld.const.f64 	%fd8, [eps];
	add.f64 	%fd9, %fd7, %fd8;
	div.rn.f64 	%fd10, %fd6, %fd9;
	ld.const.f64 	%fd11, [c0];
	setp.ltu.f64 	%p29, %fd10, %fd11;
	@%p29 bra 	$L__BB8_3;
	mul.f64 	%fd225, %fd3, %fd5;
	ld.const.f64 	%fd226, [c1];
	ld.const.f64 	%fd227, [c5];
	fma.rn.f64 	%fd228, %fd10, %fd227, %fd226;
	div.rn.f64 	%fd575, %fd225, %fd228;
	bra.uni 	$L__BB8_26;
$L__BB8_3:
	ld.const.f64 	%fd229, [zeta_m];
	setp.ltu.f64 	%p30, %fd10, %fd229;
	@%p30 bra 	$L__BB8_15;
	ld.const.f64 	%fd230, [c1];
	ld.const.f64 	%fd231, [c16];
	mul.f64 	%fd232, %fd10, %fd231;
	sub.f64 	%fd13, %fd230, %fd232;
	ld.const.f64 	%fd14, [p25];
	{
	.reg .b32 %temp; 
	mov.b64 	{%temp, %r5}, %fd13;
	}
	{
	.reg .b32 %temp; 
	mov.b64 	{%temp, %r6}, %fd14;
	}
	shr.u32 	%r55, %r6, 20;
	and.b32  	%r56, %r55, 2047;
	add.s32 	%r57, %r56, -1012;
	mov.b64 	%rd49, %fd14;
	shl.b64 	%rd8, %rd49, %r57;
	setp.eq.s64 	%p3, %rd8, -9223372036854775808;
	abs.f64 	%fd15, %fd13;
	setp.neu.f64 	%p31, %fd13, 0d0000000000000000;
	@%p31 bra 	$L__BB8_6;
	setp.eq.s64 	%p34, %rd8, -9223372036854775808;
	abs.f64 	%fd241, %fd14;
	setp.neu.f64 	%p35, %fd241, 0d3FE0000000000000;
	and.pred  	%p3, %p35, %p34;
	selp.b32 	%r58, %r5, 0, %p3;
	setp.lt.s32 	%p36, %r6, 0;
	or.b32  	%r59, %r58, 2146435072;
	selp.b32 	%r60, %r59, %r58, %p36;
	mov.b32 	%r61, 0;
	mov.b64 	%fd572, {%r61, %r60};
	bra.uni 	$L__BB8_7;
$L__BB8_6:
	{ // callseq 1, 0
	.param .b64 param0;
	st.param.f64 	[param0], %fd15;
	.param .b64 param1;
	st.param.f64 	[param1], %fd14;
	.param .b64 retval0;
	call.uni (retval0), 
	__internal_accurate_pow, 
	(
	param0, 
	param1
	);
	ld.param.f64 	%fd233, [retval0];
	} // callseq 1
	setp.lt.s32 	%p32, %r5, 0;
	cvt.rzi.f64.f64 	%fd235, %fd14;
	setp.neu.f64 	%p33, %fd14, %fd235;
	neg.f64 	%fd237, %fd233;
	selp.f64 	%fd238, %fd237, %fd233, %p3;
	selp.f64 	%fd239, %fd238, %fd233, %p32;
	selp.f64 	%fd240, 0dFFF8000000000000, %fd239, %p33;
	selp.f64 	%fd572, %fd240, %fd239, %p32;
$L__BB8_7:
	add.f64 	%fd242, %fd14, %fd13;
	{
	.reg .b32 %temp; 
	mov.b64 	{%temp, %r62}, %fd242;
	}
	and.b32  	%r63, %r62, 2146435072;
	setp.ne.s32 	%p37, %r63, 2146435072;
	@%p37 bra 	$L__BB8_14;
	setp.num.f64 	%p38, %fd13, %fd13;
	setp.num.f64 	%p39, %fd14, %fd14;
	and.pred  	%p40, %p38, %p39;
	@%p40 bra 	$L__BB8_10;
	add.rn.f64 	%fd572, %fd13, %fd14;
	bra.uni 	$L__BB8_14;
$L__BB8_10:
	abs.f64 	%fd243, %fd14;
	setp.neu.f64 	%p41, %fd243, 0d7FF0000000000000;
	@%p41 bra 	$L__BB8_12;
	setp.gt.f64 	%p46, %fd15, 0d3FF0000000000000;
	selp.b32 	%r71, 2146435072, 0, %p46;
	setp.lt.s32 	%p47, %r6, 0;
	xor.b32  	%r72, %r71, 2146435072;
	selp.b32 	%r73, %r72, %r71, %p47;
	setp.eq.f64 	%p48, %fd13, 0dBFF0000000000000;
	selp.b32 	%r74, 1072693248, %r73, %p48;
	mov.b32 	%r75, 0;
	mov.b64 	%fd572, {%r75, %r74};
	bra.uni 	$L__BB8_14;
$L__BB8_12:
	setp.neu.f64 	%p42, %fd15, 0d7FF0000000000000;
	@%p42 bra 	$L__BB8_14;
	setp.lt.s32 	%p43, %r5, 0;
	setp.lt.s32 	%p44, %r6, 0;
	selp.b32 	%r64, 0, 2146435072, %p44;
	and.b32  	%r65, %r6, 2147483647;
	setp.ne.s32 	%p45, %r65, 1071644672;
	or.b32  	%r66, %r64, -2147483648;
	selp.b32 	%r67, %r66, %r64, %p45;
	selp.b32 	%r68, %r67, %r64, %p3;
	selp.b32 	%r69, %r68, %r64, %p43;
	mov.b32 	%r70, 0;
	mov.b64 	%fd572, {%r70, %r69};
$L__BB8_14:
	setp.eq.f64 	%p49, %fd13, 0d3FF0000000000000;
	setp.eq.f64 	%p50, %fd14, 0d0000000000000000;
	selp.f64 	%fd244, 0d3FF0000000000000, %fd572, %p50;
	selp.f64 	%fd245, 0d3FF0000000000000, %fd244, %p49;
	mul.f64 	%fd246, %fd3, %fd5;
	mul.f64 	%fd575, %fd246, %fd245;
	bra.uni 	$L__BB8_26;
$L__BB8_15:
	ld.const.f64 	%fd247, [a_m];
	mul.f64 	%fd248, %fd7, %fd247;
	ld.const.f64 	%fd249, [c_m];
	mul.f64 	%fd250, %fd6, %fd249;
	sub.f64 	%fd24, %fd248, %fd250;
	ld.const.f64 	%fd25, [p33];
	{
	.reg .b32 %temp; 
	mov.b64 	{%temp, %r7}, %fd24;
	}
	{
	.reg .b32 %temp; 
	mov.b64 	{%temp, %r8}, %fd25;
	}
	shr.u32 	%r76, %r8, 20;
	and.b32  	%r77, %r76, 2047;
	add.s32 	%r78, %r77, -1012;
	mov.b64 	%rd50, %fd25;
	shl.b64 	%rd9, %rd50, %r78;
	setp.eq.s64 	%p6, %rd9, -9223372036854775808;
	abs.f64 	%fd26, %fd24;
	setp.neu.f64 	%p51, %fd24, 0d0000000000000000;
	@%p51 bra 	$L__BB8_17;
	setp.eq.s64 	%p54, %rd9, -9223372036854775808;
	abs.f64 	%fd259, %fd25;
	setp.neu.f64 	%p55, %fd259, 0d3FE0000000000000;
	and.pred  	%p6, %p55, %p54;
	selp.b32 	%r79, %r7, 0, %p6;
	setp.lt.s32 	%p56, %r8, 0;
	or.b32  	%r80, %r79, 2146435072;
	selp.b32 	%r81, %r80, %r79, %p56;
	mov.b32 	%r82, 0;
	mov.b64 	%fd574, {%r82, %r81};
	bra.uni 	$L__BB8_18;
$L__BB8_17:
	{ // callseq 2, 0
	.param .b64 param0;
	st.param.f64 	[param0], %fd26;
	.param .b64 param1;
	st.param.f64 	[param1], %fd25;
	.param .b64 retval0;
	call.uni (retval0), 
	__internal_accurate_pow, 
	(
	param0, 
	param1
	);
	ld.param.f64 	%fd251, [retval0];
	} // callseq 2
	setp.lt.s32 	%p52, %r7, 0;
	cvt.rzi.f64.f64 	%fd253, %fd25;
	setp.neu.f64 	%p53, %fd25, %fd253;
	neg.f64 	%fd255, %fd251;
	selp.f64 	%fd256, %fd255, %fd251, %p6;
	selp.f64 	%fd257, %fd256, %fd251, %p52;
	selp.f64 	%fd258, 0dFFF8000000000000, %fd257, %p53;
	selp.f64 	%fd574, %fd258, %fd257, %p52;
$L__BB8_18:
	add.f64 	%fd260, %fd25, %fd24;
	{
	.reg .b32 %temp; 
	mov.b64 	{%temp, %r83}, %fd260;
	}
	and.b32  	%r84, %r83, 2146435072;
	setp.ne.s32 	%p57, %r84, 2146435072;
	@%p57 bra 	$L__BB8_25;
	setp.num.f64 	%p58, %fd24, %fd24;
	setp.num.f64 	%p59, %fd25, %fd25;
	and.pred  	%p60, %p58, %p59;
	@%p60 bra 	$L__BB8_21;
	add.rn.f64 	%fd574, %fd24, %fd25;
	bra.uni 	$L__BB8_25;
$L__BB8_21:
	abs.f64 	%fd261, %fd25;
	setp.neu.f64 	%p61, %fd261, 0d7FF0000000000000;
	@%p61 bra 	$L__BB8_23;
	setp.gt.f64 	%p66, %fd26, 0d3FF0000000000000;
	selp.b32 	%r92, 2146435072, 0, %p66;
	setp.lt.s32 	%p67, %r8, 0;
	xor.b32  	%r93, %r92, 2146435072;
	selp.b32 	%r94, %r93, %r92, %p67;
	setp.eq.f64 	%p68, %fd24, 0dBFF0000000000000;
	selp.b32 	%r95, 1072693248, %r94, %p68;
	mov.b32 	%r96, 0;
	mov.b64 	%fd574, {%r96, %r95};
	bra.uni 	$L__BB8_25;
$L__BB8_23:
	setp.neu.f64 	%p62, %fd26, 0d7FF0000000000000;
	@%p62 bra 	$L__BB8_25;
	setp.lt.s32 	%p63, %r7, 0;
	setp.lt.s32 	%p64, %r8, 0;
	selp.b32 	%r85, 0, 2146435072, %p64;
	and.b32  	%r86, %r8, 2147483647;
	setp.ne.s32 	%p65, %r86, 1071644672;
	or.b32  	%r87, %r85, -2147483648;
	selp.b32 	%r88, %r87, %r85, %p65;
	selp.b32 	%r89, %r88, %r85, %p6;
	selp.b32 	%r90, %r89, %r85, %p63;
	mov.b32 	%r91, 0;
	mov.b64 	%fd574, {%r91, %r90};
$L__BB8_25:
	setp.eq.f64 	%p69, %fd24, 0d3FF0000000000000;
	setp.eq.f64 	%p70, %fd25, 0d0000000000000000;
	selp.f64 	%fd262, 0d3FF0000000000000, %fd574, %p70;
	selp.f64 	%fd263, 0d3FF0000000000000, %fd262, %p69;
	mul.f64 	%fd575, %fd5, %fd263;
$L__BB8_26:
	setp.ltu.f64 	%p71, %fd10, %fd11;
	@%p71 bra 	$L__BB8_28;
	mul.f64 	%fd264, %fd3, %fd5;
	ld.const.f64 	%fd265, [c1];
	ld.const.f64 	%fd266, [c5];
	fma.rn.f64 	%fd267, %fd10, %fd266, %fd265;
	div.rn.f64 	%fd578, %fd264, %fd267;
	bra.uni 	$L__BB8_41;
$L__BB8_28:
	ld.const.f64 	%fd268, [zeta_s];
	setp.ltu.f64 	%p72, %fd10, %fd268;
	@%p72 bra 	$L__BB8_30;
	mul.f64 	%fd269, %fd3, %fd5;
	ld.const.f64 	%fd270, [c1];
	ld.const.f64 	%fd271, [c16];
	mul.f64 	%fd272, %fd10, %fd271;
	sub.f64 	%fd273, %fd270, %fd272;
	sqrt.rn.f64 	%fd274, %fd273;
	mul.f64 	%fd578, %fd269, %fd274;
	bra.uni 	$L__BB8_41;
$L__BB8_30:
	ld.const.f64 	%fd275, [a_s];
	mul.f64 	%fd276, %fd7, %fd275;
	ld.const.f64 	%fd277, [c_s];
	mul.f64 	%fd278, %fd6, %fd277;
	sub.f64 	%fd38, %fd276, %fd278;
	ld.const.f64 	%fd39, [p33];
	{
	.reg .b32 %temp; 
	mov.b64 	{%temp, %r9}, %fd38;
	}
	{
	.reg .b32 %temp; 
	mov.b64 	{%temp, %r10}, %fd39;
	}
	shr.u32 	%r97, %r10, 20;
	and.b32  	%r98, %r97, 2047;
	add.s32 	%r99, %r98, -1012;
	mov.b64 	%rd51, %fd39;
	shl.b64 	%rd10, %rd51, %r99;
	setp.eq.s64 	%p9, %rd10, -9223372036854775808;
	abs.f64 	%fd40, %fd38;
	setp.neu.f64 	%p73, %fd38, 0d0000000000000000;
	@%p73 bra 	$L__BB8_32;
	setp.eq.s64 	%p76, %rd10, -9223372036854775808;
	abs.f64 	%fd287, %fd39;
	setp.neu.f64 	%p77, %fd287, 0d3FE0000000000000;
	and.pred  	%p9, %p77, %p76;
	selp.b32 	%r100, %r9, 0, %p9;
	setp.lt.s32 	%p78, %r10, 0;
	or.b32  	%r101, %r100, 2146435072;
	selp.b32 	%r102, %r101, %r100, %p78;
	mov.b32 	%r103, 0;
	mov.b64 	%fd577, {%r103, %r102};
	bra.uni 	$L__BB8_33;
$L__BB8_32:
	{ // callseq 3, 0
	.param .b64 param0;
	st.param.f64 	[param0], %fd40;
	.param .b64 param1;
	st.param.f64 	[param1], %fd39;
	.param .b64 retval0;
	call.uni (retval0), 
	__internal_accurate_pow, 
	(
	param0, 
	param1
	);
	ld.param.f64 	%fd279, [retval0];
	} // callseq 3
	setp.lt.s32 	%p74, %r9, 0;
	cvt.rzi.f64.f64 	%fd281, %fd39;
	setp.neu.f64 	%p75, %fd39, %fd281;
	neg.f64 	%fd283, %fd279;
	selp.f64 	%fd284, %fd283, %fd279, %p9;
	selp.f64 	%fd285, %fd284, %fd279, %p74;
	selp.f64 	%fd286, 0dFFF8000000000000, %fd285, %p75;
	selp.f64 	%fd577, %fd286, %fd285, %p74;
$L__BB8_33:
	add.f64 	%fd288, %fd39, %fd38;
	{
	.reg .b32 %temp; 
	mov.b64 	{%temp, %r104}, %fd288;
	}
	and.b32  	%r105, %r104, 2146435072;
	setp.ne.s32 	%p79, %r105, 2146435072;
	@%p79 bra 	$L__BB8_40;
	setp.num.f64 	%p80, %fd38, %fd38;
	setp.num.f64 	%p81, %fd39, %fd39;
	and.pred  	%p82, %p80, %p81;
	@%p82 bra 	$L__BB8_36;
	add.rn.f64 	%fd577, %fd38, %fd39;
	bra.uni 	$L__BB8_40;
$L__BB8_36:
	abs.f64 	%fd289, %fd39;
	setp.neu.f64 	%p83, %fd289, 0d7FF0000000000000;
	@%p83 bra 	$L__BB8_38;
	setp.gt.f64 	%p88, %fd40, 0d3FF0000000000000;
	selp.b32 	%r113, 2146435072, 0, %p88;
	setp.lt.s32 	%p89, %r10, 0;
	xor.b32  	%r114, %r113, 2146435072;
	selp.b32 	%r115, %r114, %r113, %p89;
	setp.eq.f64 	%p90, %fd38, 0dBFF0000000000000;
	selp.b32 	%r116, 1072693248, %r115, %p90;
	mov.b32 	%r117, 0;
	mov.b64 	%fd577, {%r117, %r116};
	bra.uni 	$L__BB8_40;
$L__BB8_38:
	setp.neu.f64 	%p84, %fd40, 0d7FF0000000000000;
	@%p84 bra 	$L__BB8_40;
	setp.lt.s32 	%p85, %r9, 0;
	setp.lt.s32 	%p86, %r10, 0;
	selp.b32 	%r106, 0, 2146435072, %p86;
	and.b32  	%r107, %r10, 2147483647;
	setp.ne.s32 	%p87, %r107, 1071644672;
	or.b32  	%r108, %r106, -2147483648;
	selp.b32 	%r109, %r108, %r106, %p87;
	selp.b32 	%r110, %r109, %r106, %p9;
	selp.b32 	%r111, %r110, %r106, %p85;
	mov.b32 	%r112, 0;
	mov.b64 	%fd577, {%r112, %r111};
$L__BB8_40:
	setp.eq.f64 	%p91, %fd38, 0d3FF0000000000000;
	setp.eq.f64 	%p92, %fd39, 0d0000000000000000;
	selp.f64 	%fd290, 0d3FF0000000000000, %fd577, %p92;
	selp.f64 	%fd291, 0d3FF0000000000000, %fd290, %p91;
	mul.f64 	%fd578, %fd5, %fd291;
$L__BB8_41:
	cvta.to.global.u64 	%rd52, %rd40;
	shl.b64 	%rd53, %rd91, 2;
	add.s64 	%rd11, %rd52, %rd53;
	ld.global.u32 	%r11, [%rd11];
	max.s32 	%r118, %r11, 1;
	add.s32 	%r12, %r118, -1;
	setp.ne.s32 	%p93, %r12, 0;
	mul.wide.u32 	%rd54, %r12, 8;
	mov.u64 	%rd55, zgrid;
	add.s64 	%rd12, %rd55, %rd54;
	ld.const.f64 	%fd579, [p5];
	@%p93 bra 	$L__BB8_43;
	ld.const.f64 	%fd295, [zgrid];
	neg.f64 	%fd580, %fd295;
	bra.uni 	$L__BB8_44;
$L__BB8_43:
	ld.const.f64 	%fd292, [%rd12];
	shl.b32 	%r119, %r12, 12;
	mad.lo.s32 	%r120, %r48, 180224, %r273;
	add.s32 	%r121, %r120, %r119;
	mul.wide.s32 	%rd56, %r121, 8;
	add.s64 	%rd57, %rd3, %rd56;
	ld.global.f64 	%fd293, [%rd57];
	mul.f64 	%fd294, %fd579, %fd293;
	sub.f64 	%fd580, %fd294, %fd292;
$L__BB8_44:
	sub.f64 	%fd296, %fd580, %fd2;
	setp.ltu.f64 	%p94, %fd296, 0d0000000000000000;
	abs.f64 	%fd297, %fd579;
	neg.f64 	%fd298, %fd297;
	selp.f64 	%fd299, %fd298, %fd297, %p94;
	add.f64 	%fd56, %fd579, %fd299;
	cvt.rni.f64.f64 	%fd300, %fd56;
	cvt.rzi.s32.f64 	%r122, %fd300;
	add.s32 	%r123, %r11, -1;
	mul.lo.s32 	%r124, %r122, %r123;
	sub.s32 	%r125, 1, %r122;
	mad.lo.s32 	%r13, %r125, %r11, %r124;
	cvta.to.global.u64 	%rd58, %rd39;
	shl.b64 	%rd59, %rd91, 3;
	add.s64 	%rd13, %rd58, %rd59;
	ld.global.f64 	%fd301, [%rd13];
	ld.const.f64 	%fd57, [c5];
	mul.f64 	%fd58, %fd301, %fd57;
	{
	.reg .b32 %temp; 
	mov.b64 	{%temp, %r14}, %fd3;
	}
	mov.f64 	%fd302, 0d4010000000000000;
	{
	.reg .b32 %temp; 
	mov.b64 	{%temp, %r126}, %fd302;
	}
	and.b32  	%r16, %r126, 2146435072;
	setp.eq.s32 	%p95, %r16, 1072693248;
	abs.f64 	%fd59, %fd3;
	{ // callseq 4, 0
	.param .b64 param0;
	st.param.f64 	[param0], %fd59;
	.param .b64 param1;
	st.param.f64 	[param1], 0d4010000000000000;
	.param .b64 retval0;
	call.uni (retval0), 
	__internal_accurate_pow, 
	(
	param0, 
	param1
	);
	ld.param.f64 	%fd303, [retval0];
	} // callseq 4
	setp.lt.s32 	%p96, %r14, 0;
	neg.f64 	%fd305, %fd303;
	selp.f64 	%fd306, %fd305, %fd303, %p95;
	selp.f64 	%fd582, %fd306, %fd303, %p96;
	setp.neu.f64 	%p97, %fd3, 0d0000000000000000;
	@%p97 bra 	$L__BB8_46;
	selp.b32 	%r127, %r14, 0, %p95;
	setp.lt.s32 	%p99, %r126, 0;
	or.b32  	%r128, %r127, 2146435072;
	selp.b32 	%r129, %r128, %r127, %p99;
	mov.b32 	%r130, 0;
	mov.b64 	%fd582, {%r130, %r129};
$L__BB8_46:
	add.f64 	%fd307, %fd3, 0d4010000000000000;
	{
	.reg .b32 %temp; 
	mov.b64 	{%temp, %r131}, %fd307;
	}
	and.b32  	%r132, %r131, 2146435072;
	setp.ne.s32 	%p100, %r132, 2146435072;
	@%p100 bra 	$L__BB8_51;
	setp.num.f64 	%p101, %fd3, %fd3;
	@%p101 bra 	$L__BB8_49;
	mov.f64 	%fd308, 0d4010000000000000;
	add.rn.f64 	%fd582, %fd3, %fd308;
	bra.uni 	$L__BB8_51;
$L__BB8_49:
	setp.neu.f64 	%p102, %fd59, 0d7FF0000000000000;
	@%p102 bra 	$L__BB8_51;
	setp.lt.s32 	%p103, %r14, 0;
	setp.eq.s32 	%p104, %r16, 1072693248;
	setp.lt.s32 	%p105, %r126, 0;
	selp.b32 	%r134, 0, 2146435072, %p105;
	and.b32  	%r135, %r126, 2147483647;
	setp.ne.s32 	%p106, %r135, 1071644672;
	or.b32  	%r136, %r134, -2147483648;
	selp.b32 	%r137, %r136, %r134, %p106;
	selp.b32 	%r138, %r137, %r134, %p104;
	selp.b32 	%r139, %r138, %r134, %p103;
	mov.b32 	%r140, 0;
	mov.b64 	%fd582, {%r140, %r139};
$L__BB8_51:
	setp.eq.f64 	%p107, %fd3, 0d3FF0000000000000;
	selp.f64 	%fd309, 0d3FF0000000000000, %fd582, %p107;
	add.f64 	%fd310, %fd309, %fd8;
	mul.f64 	%fd311, %fd58, %fd4;
	div.rn.f64 	%fd66, %fd311, %fd310;
	max.s32 	%r141, %r13, 1;
	add.s32 	%r17, %r141, -1;
	min.u32 	%r18, %r17, 41;
	setp.eq.s32 	%p108, %r17, 0;
	mul.lo.s32 	%r19, %r48, 180224;
	shl.b32 	%r20, %r18, 12;
	add.s32 	%r21, %r19, %r273;
	add.s32 	%r142, %r21, %r20;
	mul.wide.s32 	%rd60, %r142, 8;
	add.s64 	%rd14, %rd3, %rd60;
	mov.f64 	%fd584, %fd11;
	@%p108 bra 	$L__BB8_53;
	ld.global.f64 	%fd584, [%rd14];
	setp.gt.s32 	%p109, %r13, 41;
	mov.f64 	%fd585, %fd8;
	@%p109 bra 	$L__BB8_54;
$L__BB8_53:
	ld.global.f64 	%fd585, [%rd14+65536];
$L__BB8_54:
	setp.ne.s32 	%p110, %r17, 0;
	mul.wide.u32 	%rd61, %r18, 8;
	add.s64 	%rd63, %rd55, %rd61;
	ld.const.f64 	%fd312, [%rd63];
	cvt.s64.s32 	%rd64, %r19;
	cvt.u64.u32 	%rd65, %r20;
	add.s64 	%rd66, %rd91, %rd64;
	add.s64 	%rd67, %rd66, %rd65;
	shl.b64 	%rd68, %rd67, 3;
	add.s64 	%rd69, %rd3, %rd68;
	ld.global.f64 	%fd590, [%rd69+32768];
	sub.f64 	%fd313, %fd590, %fd312;
	fma.rn.f64 	%fd314, %fd584, %fd579, %fd313;
	sub.f64 	%fd617, %fd314, %fd2;
	ld.const.f64 	%fd74, [c1];
	div.rn.f64 	%fd315, %fd617, %fd590;
	sub.f64 	%fd75, %fd74, %fd315;
	shl.b64 	%rd70, %rd66, 3;
	add.s64 	%rd15, %rd3, %rd70;
	add.s32 	%r143, %r273, %r20;
	add.s32 	%r144, %r143, -4096;
	mul.wide.s32 	%rd71, %r144, 8;
	add.s64 	%rd16, %rd2, %rd71;
	@%p110 bra 	$L__BB8_56;
	ld.global.f64 	%fd586, [%rd15+32768];
	mov.f64 	%fd587, 0d0000000000000000;
	mov.u64 	%rd90, %rd91;
	bra.uni 	$L__BB8_57;
$L__BB8_56:
	ld.global.f64 	%fd587, [%rd16];
	cvt.s64.s32 	%rd90, %r143;
	mov.f64 	%fd586, %fd590;
$L__BB8_57:
	shl.b64 	%rd72, %rd90, 3;
	add.s64 	%rd73, %rd2, %rd72;
	ld.global.f64 	%fd317, [%rd73];
	sub.f64 	%fd318, %fd587, %fd317;
	div.rn.f64 	%fd319, %fd318, %fd586;
	add.s32 	%r272, %r20, %r273;
	cvt.s64.s32 	%rd19, %r272;
	ld.global.f64 	%fd80, [%rd16+32768];
	ld.global.f64 	%fd320, [%rd16+65536];
	sub.f64 	%fd321, %fd80, %fd320;
	div.rn.f64 	%fd322, %fd321, %fd585;
	sub.f64 	%fd81, %fd74, %fd75;
	abs.f64 	%fd323, %fd319;
	add.f64 	%fd324, %fd319, %fd323;
	abs.f64 	%fd325, %fd322;
	add.f64 	%fd326, %fd322, %fd325;
	mul.f64 	%fd327, %fd75, %fd326;
	fma.rn.f64 	%fd82, %fd324, %fd81, %fd327;
	mul.wide.s32 	%rd74, %r272, 8;
	add.s64 	%rd20, %rd1, %rd74;
	@%p110 bra 	$L__BB8_59;
	ld.global.f64 	%fd588, [%rd15+32768];
	mov.f64 	%fd589, 0d0000000000000000;
	mov.u32 	%r272, %r273;
	bra.uni 	$L__BB8_60;
$L__BB8_59:
	ld.global.f64 	%fd589, [%rd20+1376256];
	mov.f64 	%fd588, %fd590;
$L__BB8_60:
	mul.wide.s32 	%rd75, %r272, 8;
	add.s64 	%rd76, %rd1, %rd75;
	ld.global.f64 	%fd329, [%rd76+1409024];
	sub.f64 	%fd330, %fd589, %fd329;
	div.rn.f64 	%fd331, %fd330, %fd588;
	ld.global.f64 	%fd87, [%rd20+1409024];
	ld.global.f64 	%fd332, [%rd20+1441792];
	sub.f64 	%fd333, %fd87, %fd332;
	div.rn.f64 	%fd334, %fd333, %fd585;
	abs.f64 	%fd335, %fd331;
	add.f64 	%fd336, %fd331, %fd335;
	abs.f64 	%fd337, %fd334;
	add.f64 	%fd338, %fd334, %fd337;
	mul.f64 	%fd339, %fd75, %fd338;
	fma.rn.f64 	%fd88, %fd336, %fd81, %fd339;
	@%p110 bra 	$L__BB8_62;
	ld.global.f64 	%fd590, [%rd15+32768];
	mov.f64 	%fd591, 0d0000000000000000;
	bra.uni 	$L__BB8_63;
$L__BB8_62:
	ld.global.f64 	%fd591, [%rd20+-32768];
	mov.u64 	%rd91, %rd19;
$L__BB8_63:
	mul.f64 	%fd341, %fd579, %fd88;
	mul.f64 	%fd342, %fd579, %fd82;
	shl.b64 	%rd77, %rd91, 3;
	add.s64 	%rd78, %rd1, %rd77;
	ld.global.f64 	%fd343, [%rd78];
	sub.f64 	%fd344, %fd591, %fd343;
	div.rn.f64 	%fd345, %fd344, %fd590;
	ld.global.f64 	%fd346, [%rd20];
	ld.global.f64 	%fd347, [%rd20+32768];
	sub.f64 	%fd348, %fd346, %fd347;
	div.rn.f64 	%fd349, %fd348, %fd585;
	abs.f64 	%fd350, %fd345;
	add.f64 	%fd351, %fd345, %fd350;
	abs.f64 	%fd352, %fd349;
	add.f64 	%fd353, %fd349, %fd352;
	mul.f64 	%fd354, %fd75, %fd353;
	fma.rn.f64 	%fd355, %fd351, %fd81, %fd354;
	mul.f64 	%fd356, %fd579, %fd355;
	fma.rn.f64 	%fd357, %fd617, %fd342, %fd80;
	fma.rn.f64 	%fd358, %fd617, %fd341, %fd87;
	fma.rn.f64 	%fd359, %fd617, %fd356, %fd346;
	div.rn.f64 	%fd360, %fd357, %fd2;
	add.f64 	%fd361, %fd575, %fd8;
	div.rn.f64 	%fd93, %fd360, %fd361;
	mul.f64 	%fd362, %fd66, %fd357;
	div.rn.f64 	%fd363, %fd342, %fd361;
	sub.f64 	%fd364, %fd362, %fd363;
	div.rn.f64 	%fd365, %fd358, %fd2;
	add.f64 	%fd366, %fd578, %fd8;
	div.rn.f64 	%fd94, %fd365, %fd366;
	mul.f64 	%fd367, %fd66, %fd358;
	div.rn.f64 	%fd368, %fd341, %fd366;
	sub.f64 	%fd369, %fd367, %fd368;
	div.rn.f64 	%fd370, %fd359, %fd2;
	div.rn.f64 	%fd95, %fd370, %fd366;
	mul.f64 	%fd371, %fd66, %fd359;
	div.rn.f64 	%fd372, %fd356, %fd366;
	sub.f64 	%fd373, %fd371, %fd372;
	min.f64 	%fd96, %fd364, 0d0000000000000000;
	min.f64 	%fd97, %fd369, 0d0000000000000000;
	min.f64 	%fd98, %fd373, 0d0000000000000000;
	ld.const.f64 	%fd374, [%rd12];
	neg.f64 	%fd375, %fd374;
	div.rn.f64 	%fd99, %fd375, %fd2;
	min.f64 	%fd376, %fd99, %fd1;
	mul.f64 	%fd377, %fd2, %fd376;
	mul.f64 	%fd378, %fd377, %fd5;
	mul.f64 	%fd100, %fd4, %fd378;
	div.rn.f64 	%fd101, %fd100, %fd9;
	setp.ltu.f64 	%p113, %fd101, %fd11;
	@%p113 bra 	$L__BB8_65;
	mul.f64 	%fd379, %fd3, %fd5;
	fma.rn.f64 	%fd380, %fd101, %fd57, %fd74;
	div.rn.f64 	%fd596, %fd379, %fd380;
	bra.uni 	$L__BB8_88;
$L__BB8_65:
	ld.const.f64 	%fd381, [zeta_m];
	setp.ltu.f64 	%p114, %fd101, %fd381;
	@%p114 bra 	$L__BB8_77;
	ld.const.f64 	%fd382, [c16];
	mul.f64 	%fd383, %fd101, %fd382;
	sub.f64 	%fd103, %fd74, %fd383;
	ld.const.f64 	%fd104, [p25];
	{
	.reg .b32 %temp; 
	mov.b64 	{%temp, %r24}, %fd103;
	}
	{
	.reg .b32 %temp; 
	mov.b64 	{%temp, %r25}, %fd104;
	}
	shr.u32 	%r146, %r25, 20;
	and.b32  	%r147, %r146, 2047;
	add.s32 	%r148, %r147, -1012;
	mov.b64 	%rd79, %fd104;
	shl.b64 	%rd22, %rd79, %r148;
	setp.eq.s64 	%p12, %rd22, -9223372036854775808;
	abs.f64 	%fd105, %fd103;
	setp.neu.f64 	%p115, %fd103, 0d0000000000000000;
	@%p115 bra 	$L__BB8_68;
	setp.eq.s64 	%p118, %rd22, -9223372036854775808;
	abs.f64 	%fd392, %fd104;
	setp.neu.f64 	%p119, %fd392, 0d3FE0000000000000;
	and.pred  	%p12, %p119, %p118;
	selp.b32 	%r149, %r24, 0, %p12;
	setp.lt.s32 	%p120, %r25, 0;
	or.b32  	%r150, %r149, 2146435072;
	selp.b32 	%r151, %r150, %r149, %p120;
	mov.b32 	%r152, 0;
	mov.b64 	%fd593, {%r152, %r151};
	bra.uni 	$L__BB8_69;
$L__BB8_68:
	{ // callseq 5, 0
	.param .b64 param0;
	st.param.f64 	[param0], %fd105;
	.param .b64 param1;
	st.param.f64 	[param1], %fd104;
	.param .b64 retval0;
	call.uni (retval0), 
	__internal_accurate_pow, 
	(
	param0, 
	param1
	);
	ld.param.f64 	%fd384, [retval0];
	} // callseq 5
	setp.lt.s32 	%p116, %r24, 0;
	cvt.rzi.f64.f64 	%fd386, %fd104;
	setp.neu.f64 	%p117, %fd104, %fd386;
	neg.f64 	%fd388, %fd384;
	selp.f64 	%fd389, %fd388, %fd384, %p12;
	selp.f64 	%fd390, %fd389, %fd384, %p116;
	selp.f64 	%fd391, 0dFFF8000000000000, %fd390, %p117;
	selp.f64 	%fd593, %fd391, %fd390, %p116;
$L__BB8_69:
	add.f64 	%fd393, %fd104, %fd103;
	{
	.reg .b32 %temp; 
	mov.b64 	{%temp, %r153}, %fd393;
	}
	and.b32  	%r154, %r153, 2146435072;
	setp.ne.s32 	%p121, %r154, 2146435072;
	@%p121 bra 	$L__BB8_76;
	setp.num.f64 	%p122, %fd103, %fd103;
	setp.num.f64 	%p123, %fd104, %fd104;
	and.pred  	%p124, %p122, %p123;
	@%p124 bra 	$L__BB8_72;
	add.rn.f64 	%fd593, %fd103, %fd104;
	bra.uni 	$L__BB8_76;
$L__BB8_72:
	abs.f64 	%fd394, %fd104;
	setp.neu.f64 	%p125, %fd394, 0d7FF0000000000000;
	@%p125 bra 	$L__BB8_74;
	setp.gt.f64 	%p130, %fd105, 0d3FF0000000000000;
	selp.b32 	%r162, 2146435072, 0, %p130;
	setp.lt.s32 	%p131, %r25, 0;
	xor.b32  	%r163, %r162, 2146435072;
	selp.b32 	%r164, %r163, %r162, %p131;
	setp.eq.f64 	%p132, %fd103, 0dBFF0000000000000;
	selp.b32 	%r165, 1072693248, %r164, %p132;
	mov.b32 	%r166, 0;
	mov.b64 	%fd593, {%r166, %r165};
	bra.uni 	$L__BB8_76;
$L__BB8_74:
	setp.neu.f64 	%p126, %fd105, 0d7FF0000000000000;
	@%p126 bra 	$L__BB8_76;
	setp.lt.s32 	%p127, %r24, 0;
	setp.lt.s32 	%p128, %r25, 0;
	selp.b32 	%r155, 0, 2146435072, %p128;
	and.b32  	%r156, %r25, 2147483647;
	setp.ne.s32 	%p129, %r156, 1071644672;
	or.b32  	%r157, %r155, -2147483648;
	selp.b32 	%r158, %r157, %r155, %p129;
	selp.b32 	%r159, %r158, %r155, %p12;
	selp.b32 	%r160, %r159, %r155, %p127;
	mov.b32 	%r161, 0;
	mov.b64 	%fd593, {%r161, %r160};
$L__BB8_76:
	setp.eq.f64 	%p133, %fd103, 0d3FF0000000000000;
	setp.eq.f64 	%p134, %fd104, 0d0000000000000000;
	selp.f64 	%fd395, 0d3FF0000000000000, %fd593, %p134;
	selp.f64 	%fd396, 0d3FF0000000000000, %fd395, %p133;
	mul.f64 	%fd397, %fd3, %fd5;
	mul.f64 	%fd596, %fd397, %fd396;
	bra.uni 	$L__BB8_88;
$L__BB8_77:
	ld.const.f64 	%fd398, [a_m];
	mul.f64 	%fd399, %fd7, %fd398;
	ld.const.f64 	%fd400, [c_m];
	mul.f64 	%fd401, %fd100, %fd400;
	sub.f64 	%fd114, %fd399, %fd401;
	ld.const.f64 	%fd115, [p33];
	{
	.reg .b32 %temp; 
	mov.b64 	{%temp, %r26}, %fd114;
	}
	{
	.reg .b32 %temp; 
	mov.b64 	{%temp, %r27}, %fd115;
	}
	shr.u32 	%r167, %r27, 20;
	and.b32  	%r168, %r167, 2047;
	add.s32 	%r169, %r168, -1012;
	mov.b64 	%rd80, %fd115;
	shl.b64 	%rd23, %rd80, %r169;
	setp.eq.s64 	%p15, %rd23, -9223372036854775808;
	abs.f64 	%fd116, %fd114;
	setp.neu.f64 	%p135, %fd114, 0d0000000000000000;
	@%p135 bra 	$L__BB8_79;
	setp.eq.s64 	%p138, %rd23, -9223372036854775808;
	abs.f64 	%fd410, %fd115;
	setp.neu.f64 	%p139, %fd410, 0d3FE0000000000000;
	and.pred  	%p15, %p139, %p138;
	selp.b32 	%r170, %r26, 0, %p15;
	setp.lt.s32 	%p140, %r27, 0;
	or.b32  	%r171, %r170, 2146435072;
	selp.b32 	%r172, %r171, %r170, %p140;
	mov.b32 	%r173, 0;
	mov.b64 	%fd595, {%r173, %r172};
	bra.uni 	$L__BB8_80;
$L__BB8_79:
	{ // callseq 6, 0
	.param .b64 param0;
	st.param.f64 	[param0], %fd116;
	.param .b64 param1;
	st.param.f64 	[param1], %fd115;
	.param .b64 retval0;
	call.uni (retval0), 
	__internal_accurate_pow, 
	(
	param0, 
	param1
	);
	ld.param.f64 	%fd402, [retval0];
	} // callseq 6
	setp.lt.s32 	%p136, %r26, 0;
	cvt.rzi.f64.f64 	%fd404, %fd115;
	setp.neu.f64 	%p137, %fd115, %fd404;
	neg.f64 	%fd406, %fd402;
	selp.f64 	%fd407, %fd406, %fd402, %p15;
	selp.f64 	%fd408, %fd407, %fd402, %p136;
	selp.f64 	%fd409, 0dFFF8000000000000, %fd408, %p137;
	selp.f64 	%fd595, %fd409, %fd408, %p136;
$L__BB8_80:
	add.f64 	%fd411, %fd115, %fd114;
	{
	.reg .b32 %temp; 
	mov.b64 	{%temp, %r174}, %fd411;
	}
	and.b32  	%r175, %r174, 2146435072;
	setp.ne.s32 	%p141, %r175, 2146435072;
	@%p141 bra 	$L__BB8_87;
	setp.num.f64 	%p142, %fd114, %fd114;
	setp.num.f64 	%p143, %fd115, %fd115;
	and.pred  	%p144, %p142, %p143;
	@%p144 bra 	$L__BB8_83;
	add.rn.f64 	%fd595, %fd114, %fd115;
	bra.uni 	$L__BB8_87;
$L__BB8_83:
	abs.f64 	%fd412, %fd115;
	setp.neu.f64 	%p145, %fd412, 0d7FF0000000000000;
	@%p145 bra 	$L__BB8_85;
	setp.gt.f64 	%p150, %fd116, 0d3FF0000000000000;
	selp.b32 	%r183, 2146435072, 0, %p150;
	setp.lt.s32 	%p151, %r27, 0;
	xor.b32  	%r184, %r183, 2146435072;
	selp.b32 	%r185, %r184, %r183, %p151;
	setp.eq.f64 	%p152, %fd114, 0dBFF0000000000000;
	selp.b32 	%r186, 1072693248, %r185, %p152;
	mov.b32 	%r187, 0;
	mov.b64 	%fd595, {%r187, %r186};
	bra.uni 	$L__BB8_87;
$L__BB8_85:
	setp.neu.f64 	%p146, %fd116, 0d7FF0000000000000;
	@%p146 bra 	$L__BB8_87;
	setp.lt.s32 	%p147, %r26, 0;
	setp.lt.s32 	%p148, %r27, 0;
	selp.b32 	%r176, 0, 2146435072, %p148;
	and.b32  	%r177, %r27, 2147483647;
	setp.ne.s32 	%p149, %r177, 1071644672;
	or.b32  	%r178, %r176, -2147483648;
	selp.b32 	%r179, %r178, %r176, %p149;
	selp.b32 	%r180, %r179, %r176, %p15;
	selp.b32 	%r181, %r180, %r176, %p147;
	mov.b32 	%r182, 0;
	mov.b64 	%fd595, {%r182, %r181};
$L__BB8_87:
	setp.eq.f64 	%p153, %fd114, 0d3FF0000000000000;
	setp.eq.f64 	%p154, %fd115, 0d0000000000000000;
	selp.f64 	%fd413, 0d3FF0000000000000, %fd595, %p154;
	selp.f64 	%fd414, 0d3FF0000000000000, %fd413, %p153;
	mul.f64 	%fd596, %fd5, %fd414;
$L__BB8_88:
	@%p113 bra 	$L__BB8_90;
	mul.f64 	%fd415, %fd3, %fd5;
	fma.rn.f64 	%fd416, %fd101, %fd57, %fd74;
	div.rn.f64 	%fd600, %fd415, %fd416;
	ld.const.f64 	%fd599, [zeta_s];
	bra.uni 	$L__BB8_103;
$L__BB8_90:
	ld.const.f64 	%fd599, [zeta_s];
	setp.ltu.f64 	%p156, %fd101, %fd599;
	@%p156 bra 	$L__BB8_92;
	mul.f64 	%fd417, %fd3, %fd5;
	ld.const.f64 	%fd418, [c16];
	mul.f64 	%fd419, %fd101, %fd418;
	sub.f64 	%fd420, %fd74, %fd419;
	sqrt.rn.f64 	%fd421, %fd420;
	mul.f64 	%fd600, %fd417, %fd421;
	bra.uni 	$L__BB8_103;
$L__BB8_92:
	ld.const.f64 	%fd422, [a_s];
	mul.f64 	%fd423, %fd7, %fd422;
	ld.const.f64 	%fd424, [c_s];
	mul.f64 	%fd425, %fd100, %fd424;
	sub.f64 	%fd130, %fd423, %fd425;
	ld.const.f64 	%fd131, [p33];
	{
	.reg .b32 %temp; 
	mov.b64 	{%temp, %r28}, %fd130;
	}
	{
	.reg .b32 %temp; 
	mov.b64 	{%temp, %r29}, %fd131;
	}
	shr.u32 	%r188, %r29, 20;
	and.b32  	%r189, %r188, 2047;
	add.s32 	%r190, %r189, -1012;
	mov.b64 	%rd81, %fd131;
	shl.b64 	%rd24, %rd81, %r190;
	setp.eq.s64 	%p18, %rd24, -9223372036854775808;
	abs.f64 	%fd132, %fd130;
	setp.neu.f64 	%p157, %fd130, 0d0000000000000000;
	@%p157 bra 	$L__BB8_94;
	setp.eq.s64 	%p160, %rd24, -9223372036854775808;
	abs.f64 	%fd434, %fd131;
	setp.neu.f64 	%p161, %fd434, 0d3FE0000000000000;
	and.pred  	%p18, %p161, %p160;
	selp.b32 	%r191, %r28, 0, %p18;
	setp.lt.s32 	%p162, %r29, 0;
	or.b32  	%r192, %r191, 2146435072;
	selp.b32 	%r193, %r192, %r191, %p162;
	mov.b32 	%r194, 0;
	mov.b64 	%fd598, {%r194, %r193};
	bra.uni 	$L__BB8_95;
$L__BB8_94:
	{ // callseq 7, 0
	.param .b64 param0;
	st.param.f64 	[param0], %fd132;
	.param .b64 param1;
	st.param.f64 	[param1], %fd131;
	.param .b64 retval0;
	call.uni (retval0), 
	__internal_accurate_pow, 
	(
	param0, 
	param1
	);
	ld.param.f64 	%fd426, [retval0];
	} // callseq 7
	setp.lt.s32 	%p158, %r28, 0;
	cvt.rzi.f64.f64 	%fd428, %fd131;
	setp.neu.f64 	%p159, %fd131, %fd428;
	neg.f64 	%fd430, %fd426;
	selp.f64 	%fd431, %fd430, %fd426, %p18;
	selp.f64 	%fd432, %fd431, %fd426, %p158;
	selp.f64 	%fd433, 0dFFF8000000000000, %fd432, %p159;
	selp.f64 	%fd598, %fd433, %fd432, %p158;
$L__BB8_95:
	add.f64 	%fd435, %fd131, %fd130;
	{
	.reg .b32 %temp; 
	mov.b64 	{%temp, %r195}, %fd435;
	}
	and.b32  	%r196, %r195, 2146435072;
	setp.ne.s32 	%p163, %r196, 2146435072;
	@%p163 bra 	$L__BB8_102;
	setp.num.f64 	%p164, %fd130, %fd130;
	setp.num.f64 	%p165, %fd131, %fd131;
	and.pred  	%p166, %p164, %p165;
	@%p166 bra 	$L__BB8_98;
	add.rn.f64 	%fd598, %fd130, %fd131;
	bra.uni 	$L__BB8_102;
$L__BB8_98:
	abs.f64 	%fd436, %fd131;
	setp.neu.f64 	%p167, %fd436, 0d7FF0000000000000;
	@%p167 bra 	$L__BB8_100;
	setp.gt.f64 	%p172, %fd132, 0d3FF0000000000000;
	selp.b32 	%r204, 2146435072, 0, %p172;
	setp.lt.s32 	%p173, %r29, 0;
	xor.b32  	%r205, %r204, 2146435072;
	selp.b32 	%r206, %r205, %r204, %p173;
	setp.eq.f64 	%p174, %fd130, 0dBFF0000000000000;
	selp.b32 	%r207, 1072693248, %r206, %p174;
	mov.b32 	%r208, 0;
	mov.b64 	%fd598, {%r208, %r207};
	bra.uni 	$L__BB8_102;
$L__BB8_100:
	setp.neu.f64 	%p168, %fd132, 0d7FF0000000000000;
	@%p168 bra 	$L__BB8_102;
	setp.lt.s32 	%p169, %r28, 0;
	setp.lt.s32 	%p170, %r29, 0;
	selp.b32 	%r197, 0, 2146435072, %p170;
	and.b32  	%r198, %r29, 2147483647;
	setp.ne.s32 	%p171, %r198, 1071644672;
	or.b32  	%r199, %r197, -2147483648;
	selp.b32 	%r200, %r199, %r197, %p171;
	selp.b32 	%r201, %r200, %r197, %p18;
	selp.b32 	%r202, %r201, %r197, %p169;
	mov.b32 	%r203, 0;
	mov.b64 	%fd598, {%r203, %r202};
$L__BB8_102:
	setp.eq.f64 	%p175, %fd130, 0d3FF0000000000000;
	setp.eq.f64 	%p176, %fd131, 0d0000000000000000;
	selp.f64 	%fd437, 0d3FF0000000000000, %fd598, %p176;
	selp.f64 	%fd438, 0d3FF0000000000000, %fd437, %p175;
	mul.f64 	%fd600, %fd5, %fd438;
$L__BB8_103:
	mul.f64 	%fd439, %fd596, %fd2;
	mul.f64 	%fd440, %fd99, %fd439;
	add.f64 	%fd441, %fd99, 0dC000000000000000;
	add.f64 	%fd442, %fd99, %fd99;
	mov.f64 	%fd443, 0d4008000000000000;
	sub.f64 	%fd444, %fd443, %fd442;
	fma.rn.f64 	%fd445, %fd93, %fd444, %fd441;
	add.f64 	%fd446, %fd99, 0dBFF0000000000000;
	fma.rn.f64 	%fd447, %fd96, %fd446, %fd445;
	fma.rn.f64 	%fd448, %fd99, %fd447, 0d3FF0000000000000;
	mul.f64 	%fd143, %fd448, %fd440;
	mul.f64 	%fd449, %fd600, %fd2;
	mul.f64 	%fd450, %fd99, %fd449;
	fma.rn.f64 	%fd451, %fd94, %fd444, %fd441;
	fma.rn.f64 	%fd452, %fd97, %fd446, %fd451;
	fma.rn.f64 	%fd453, %fd99, %fd452, 0d3FF0000000000000;
	mul.f64 	%fd144, %fd453, %fd450;
	fma.rn.f64 	%fd454, %fd95, %fd444, %fd441;
	fma.rn.f64 	%fd455, %fd98, %fd446, %fd454;
	fma.rn.f64 	%fd456, %fd99, %fd455, 0d3FF0000000000000;
	mul.f64 	%fd145, %fd456, %fd450;
	add.s32 	%r210, %r21, 4096;
	mov.u64 	%rd92, zgrid;
	ld.const.f64 	%fd457, [zgrid+8];
	ld.const.f64 	%fd458, [hwide+8];
	mul.f64 	%fd459, %fd579, %fd458;
	sub.f64 	%fd146, %fd459, %fd457;
	ld.const.f64 	%fd147, [zeta_m];
	ld.const.f64 	%fd148, [c16];
	ld.const.f64 	%fd149, [p25];
	{
	.reg .b32 %temp; 
	mov.b64 	{%temp, %r30}, %fd149;
	}
	shr.u32 	%r211, %r30, 20;
	and.b32  	%r212, %r211, 2047;
	add.s32 	%r213, %r212, -1012;
	mov.b64 	%rd83, %fd149;
	shl.b64 	%rd25, %rd83, %r213;
	setp.eq.s64 	%p19, %rd25, -9223372036854775808;
	cvt.rzi.f64.f64 	%fd150, %fd149;
	abs.f64 	%fd151, %fd149;
	setp.lt.s32 	%p177, %r30, 0;
	selp.b32 	%r31, 0, 2146435072, %p177;
	ld.const.f64 	%fd152, [c_m];
	ld.const.f64 	%fd153, [p33];
	{
	.reg .b32 %temp; 
	mov.b64 	{%temp, %r32}, %fd153;
	}
	shr.u32 	%r214, %r32, 20;
	and.b32  	%r215, %r214, 2047;
	add.s32 	%r216, %r215, -1012;
	mov.b64 	%rd84, %fd153;
	shl.b64 	%rd26, %rd84, %r216;
	setp.eq.s64 	%p20, %rd26, -9223372036854775808;
	cvt.rzi.f64.f64 	%fd154, %fd153;
	abs.f64 	%fd155, %fd153;
	setp.neu.f64 	%p179, %fd155, 0d3FE0000000000000;
	and.pred  	%p21, %p179, %p20;
	setp.lt.s32 	%p180, %r32, 0;
	selp.b32 	%r33, 0, 2146435072, %p180;
	ld.const.f64 	%fd156, [a_s];
	ld.const.f64 	%fd157, [c_s];
	ld.const.f64 	%fd158, [cg];
	neg.f64 	%fd159, %fd579;
	mul.wide.s32 	%rd85, %r210, 8;
	add.s64 	%rd27, %rd3, %rd85;
	add.s64 	%rd28, %rd3, 32768;
	add.s32 	%r217, %r2, %r19;
	add.s32 	%r274, %r217, %r3;
	add.s32 	%r275, %r274, 4096;
	cvta.to.global.u64 	%rd29, %rd41;
	mov.b32 	%r276, 0;
$L__BB8_104:
	mul.wide.s32 	%rd86, %r274, 8;
	add.s64 	%rd31, %rd28, %rd86;
	setp.eq.s32 	%p181, %r276, 0;
	@%p181 bra 	$L__BB8_106;
	ld.const.f64 	%fd460, [%rd92];
	ld.global.f64 	%fd461, [%rd31+-32768];
	mul.f64 	%fd462, %fd579, %fd461;
	sub.f64 	%fd463, %fd462, %fd460;
	ld.global.f64 	%fd464, [%rd31];
	add.f64 	%fd465, %fd464, %fd463;
	ld.global.f64 	%fd602, [%rd5];
	div.rn.f64 	%fd603, %fd465, %fd602;
	bra.uni 	$L__BB8_107;
$L__BB8_106:
	ld.global.f64 	%fd602, [%rd5];
	div.rn.f64 	%fd603, %fd146, %fd602;
$L__BB8_107:
	min.f64 	%fd466, %fd603, %fd1;
	ld.global.f64 	%fd167, [%rd6];
	ld.global.f64 	%fd467, [%rd7];
	mul.f64 	%fd468, %fd466, %fd602;
	mul.f64 	%fd469, %fd468, %fd5;
	mul.f64 	%fd168, %fd467, %fd469;
	mul.f64 	%fd470, %fd167, %fd167;
	mul.f64 	%fd169, %fd167, %fd470;
	add.f64 	%fd471, %fd169, %fd8;
	div.rn.f64 	%fd170, %fd168, %fd471;
	setp.ltu.f64 	%p182, %fd170, %fd11;
	@%p182 bra 	$L__BB8_109;
	mul.f64 	%fd472, %fd167, %fd5;
	fma.rn.f64 	%fd473, %fd170, %fd57, %fd74;
	div.rn.f64 	%fd608, %fd472, %fd473;
	bra.uni 	$L__BB8_132;
$L__BB8_109:
	setp.ltu.f64 	%p183, %fd170, %fd147;
	@%p183 bra 	$L__BB8_121;
	mul.f64 	%fd474, %fd170, %fd148;
	sub.f64 	%fd172, %fd74, %fd474;
	{
	.reg .b32 %temp; 
	mov.b64 	{%temp, %r40}, %fd172;
	}
	abs.f64 	%fd173, %fd172;
	setp.neu.f64 	%p184, %fd172, 0d0000000000000000;
	@%p184 bra 	$L__BB8_112;
	setp.lt.s32 	%p188, %r30, 0;
	setp.neu.f64 	%p189, %fd151, 0d3FE0000000000000;
	and.pred  	%p23, %p189, %p19;
	selp.b32 	%r218, %r40, 0, %p23;
	or.b32  	%r219, %r218, 2146435072;
	selp.b32 	%r220, %r219, %r218, %p188;
	mov.b32 	%r221, 0;
	mov.b64 	%fd605, {%r221, %r220};
	bra.uni 	$L__BB8_113;
$L__BB8_112:
	{ // callseq 8, 0
	.param .b64 param0;
	st.param.f64 	[param0], %fd173;
	.param .b64 param1;
	st.param.f64 	[param1], %fd149;
	.param .b64 retval0;
	call.uni (retval0), 
	__internal_accurate_pow, 
	(
	param0, 
	param1
	);
	ld.param.f64 	%fd475, [retval0];
	} // callseq 8
	setp.lt.s32 	%p185, %r40, 0;
	setp.neu.f64 	%p186, %fd149, %fd150;
	neg.f64 	%fd477, %fd475;
	setp.eq.s64 	%p187, %rd25, -9223372036854775808;
	selp.f64 	%fd478, %fd477, %fd475, %p187;
	selp.f64 	%fd479, %fd478, %fd475, %p185;
	selp.f64 	%fd480, 0dFFF8000000000000, %fd479, %p186;
	selp.f64 	%fd605, %fd480, %fd479, %p185;
	mov.pred 	%p23, %p19;
$L__BB8_113:
	add.f64 	%fd481, %fd149, %fd172;
	{
	.reg .b32 %temp; 
	mov.b64 	{%temp, %r222}, %fd481;
	}
	and.b32  	%r223, %r222, 2146435072;
	setp.ne.s32 	%p190, %r223, 2146435072;
	@%p190 bra 	$L__BB8_120;
	setp.num.f64 	%p191, %fd149, %fd149;
	setp.num.f64 	%p192, %fd172, %fd172;
	and.pred  	%p193, %p192, %p191;
	@%p193 bra 	$L__BB8_116;
	add.rn.f64 	%fd605, %fd172, %fd149;
	bra.uni 	$L__BB8_120;
$L__BB8_116:
	setp.neu.f64 	%p194, %fd151, 0d7FF0000000000000;
	@%p194 bra 	$L__BB8_118;
	setp.lt.s32 	%p198, %r30, 0;
	setp.gt.f64 	%p199, %fd173, 0d3FF0000000000000;
	selp.b32 	%r230, 2146435072, 0, %p199;
	xor.b32  	%r231, %r230, 2146435072;
	selp.b32 	%r232, %r231, %r230, %p198;
	setp.eq.f64 	%p200, %fd172, 0dBFF0000000000000;
	selp.b32 	%r233, 1072693248, %r232, %p200;
	mov.b32 	%r234, 0;
	mov.b64 	%fd605, {%r234, %r233};
	bra.uni 	$L__BB8_120;
$L__BB8_118:
	setp.neu.f64 	%p195, %fd173, 0d7FF0000000000000;
	@%p195 bra 	$L__BB8_120;
	setp.lt.s32 	%p196, %r40, 0;
	and.b32  	%r224, %r30, 2147483647;
	setp.ne.s32 	%p197, %r224, 1071644672;
	or.b32  	%r225, %r31, -2147483648;
	selp.b32 	%r226, %r225, %r31, %p197;
	selp.b32 	%r227, %r226, %r31, %p23;
	selp.b32 	%r228, %r227, %r31, %p196;
	mov.b32 	%r229, 0;
	mov.b64 	%fd605, {%r229, %r228};
$L__BB8_120:
	setp.eq.f64 	%p201, %fd149, 0d0000000000000000;
	setp.eq.f64 	%p202, %fd172, 0d3FF0000000000000;
	selp.f64 	%fd482, 0d3FF0000000000000, %fd605, %p201;
	selp.f64 	%fd483, 0d3FF0000000000000, %fd482, %p202;
	mul.f64 	%fd484, %fd167, %fd5;
	mul.f64 	%fd608, %fd484, %fd483;
	bra.uni 	$L__BB8_132;
$L__BB8_121:
	ld.const.f64 	%fd485, [a_m];
	mul.f64 	%fd486, %fd169, %fd485;
	mul.f64 	%fd487, %fd168, %fd152;
	sub.f64 	%fd182, %fd486, %fd487;
	{
	.reg .b32 %temp; 
	mov.b64 	{%temp, %r41}, %fd182;
	}
	abs.f64 	%fd183, %fd182;
	setp.neu.f64 	%p203, %fd182, 0d0000000000000000;
	@%p203 bra 	$L__BB8_123;
	setp.lt.s32 	%p207, %r32, 0;
	selp.b32 	%r235, %r41, 0, %p21;
	or.b32  	%r236, %r235, 2146435072;
	selp.b32 	%r237, %r236, %r235, %p207;
	mov.b32 	%r238, 0;
	mov.b64 	%fd607, {%r238, %r237};
	mov.pred 	%p24, %p21;
	bra.uni 	$L__BB8_124;
$L__BB8_123:
	{ // callseq 9, 0
	.param .b64 param0;
	st.param.f64 	[param0], %fd183;
	.param .b64 param1;
	st.param.f64 	[param1], %fd153;
	.param .b64 retval0;
	call.uni (retval0), 
	__internal_accurate_pow, 
	(
	param0, 
	param1
	);
	ld.param.f64 	%fd488, [retval0];
	} // callseq 9
	setp.lt.s32 	%p204, %r41, 0;
	setp.neu.f64 	%p205, %fd153, %fd154;
	neg.f64 	%fd490, %fd488;
	setp.eq.s64 	%p206, %rd26, -9223372036854775808;
	selp.f64 	%fd491, %fd490, %fd488, %p206;
	selp.f64 	%fd492, %fd491, %fd488, %p204;
	selp.f64 	%fd493, 0dFFF8000000000000, %fd492, %p205;
	selp.f64 	%fd607, %fd493, %fd492, %p204;
	mov.pred 	%p24, %p20;
$L__BB8_124:
	add.f64 	%fd494, %fd153, %fd182;
	{
	.reg .b32 %temp; 
	mov.b64 	{%temp, %r239}, %fd494;
	}
	and.b32  	%r240, %r239, 2146435072;
	setp.ne.s32 	%p208, %r240, 2146435072;
	@%p208 bra 	$L__BB8_131;
	setp.num.f64 	%p209, %fd153, %fd153;
	setp.num.f64 	%p210, %fd182, %fd182;
	and.pred  	%p211, %p210, %p209;
	@%p211 bra 	$L__BB8_127;
	add.rn.f64 	%fd607, %fd182, %fd153;
	bra.uni 	$L__BB8_131;
$L__BB8_127:
	setp.neu.f64 	%p212, %fd155, 0d7FF0000000000000;
	@%p212 bra 	$L__BB8_129;
	setp.lt.s32 	%p216, %r32, 0;
	setp.gt.f64 	%p217, %fd183, 0d3FF0000000000000;
	selp.b32 	%r247, 2146435072, 0, %p217;
	xor.b32  	%r248, %r247, 2146435072;
	selp.b32 	%r249, %r248, %r247, %p216;
	setp.eq.f64 	%p218, %fd182, 0dBFF0000000000000;
	selp.b32 	%r250, 1072693248, %r249, %p218;
	mov.b32 	%r251, 0;
	mov.b64 	%fd607, {%r251, %r250};
	bra.uni 	$L__BB8_131;
$L__BB8_129:
	setp.neu.f64 	%p213, %fd183, 0d7FF0000000000000;
	@%p213 bra 	$L__BB8_131;
	setp.lt.s32 	%p214, %r41, 0;
	and.b32  	%r241, %r32, 2147483647;
	setp.ne.s32 	%p215, %r241, 1071644672;
	or.b32  	%r242, %r33, -2147483648;
	selp.b32 	%r243, %r242, %r33, %p215;
	selp.b32 	%r244, %r243, %r33, %p24;
	selp.b32 	%r245, %r244, %r33, %p214;
	mov.b32 	%r246, 0;
	mov.b64 	%fd607, {%r246, %r245};
$L__BB8_131:
	setp.eq.f64 	%p219, %fd153, 0d0000000000000000;
	setp.eq.f64 	%p220, %fd182, 0d3FF0000000000000;
	selp.f64 	%fd495, 0d3FF0000000000000, %fd607, %p219;
	selp.f64 	%fd496, 0d3FF0000000000000, %fd495, %p220;
	mul.f64 	%fd608, %fd5, %fd496;
$L__BB8_132:
	setp.ltu.f64 	%p221, %fd170, %fd11;
	@%p221 bra 	$L__BB8_134;
	mul.f64 	%fd497, %fd167, %fd5;
	fma.rn.f64 	%fd498, %fd170, %fd57, %fd74;
	div.rn.f64 	%fd611, %fd497, %fd498;
	bra.uni 	$L__BB8_147;
$L__BB8_134:
	setp.ltu.f64 	%p222, %fd170, %fd599;
	@%p222 bra 	$L__BB8_136;
	mul.f64 	%fd499, %fd167, %fd5;
	mul.f64 	%fd500, %fd170, %fd148;
	sub.f64 	%fd501, %fd74, %fd500;
	sqrt.rn.f64 	%fd502, %fd501;
	mul.f64 	%fd611, %fd499, %fd502;
	bra.uni 	$L__BB8_147;
$L__BB8_136:
	mul.f64 	%fd503, %fd169, %fd156;
	mul.f64 	%fd504, %fd168, %fd157;
	sub.f64 	%fd195, %fd503, %fd504;
	{
	.reg .b32 %temp; 
	mov.b64 	{%temp, %r42}, %fd195;
	}
	abs.f64 	%fd196, %fd195;
	setp.neu.f64 	%p223, %fd195, 0d0000000000000000;
	@%p223 bra 	$L__BB8_138;
	setp.lt.s32 	%p227, %r32, 0;
	selp.b32 	%r252, %r42, 0, %p21;
	or.b32  	%r253, %r252, 2146435072;
	selp.b32 	%r254, %r253, %r252, %p227;
	mov.b32 	%r255, 0;
	mov.b64 	%fd610, {%r255, %r254};
	mov.pred 	%p25, %p21;
	bra.uni 	$L__BB8_139;
$L__BB8_138:
	{ // callseq 10, 0
	.param .b64 param0;
	st.param.f64 	[param0], %fd196;
	.param .b64 param1;
	st.param.f64 	[param1], %fd153;
	.param .b64 retval0;
	call.uni (retval0), 
	__internal_accurate_pow, 
	(
	param0, 
	param1
	);
	ld.param.f64 	%fd505, [retval0];
	} // callseq 10
	setp.lt.s32 	%p224, %r42, 0;
	setp.neu.f64 	%p225, %fd153, %fd154;
	neg.f64 	%fd507, %fd505;
	setp.eq.s64 	%p226, %rd26, -9223372036854775808;
	selp.f64 	%fd508, %fd507, %fd505, %p226;
	selp.f64 	%fd509, %fd508, %fd505, %p224;
	selp.f64 	%fd510, 0dFFF8000000000000, %fd509, %p225;
	selp.f64 	%fd610, %fd510, %fd509, %p224;
	mov.pred 	%p25, %p20;
$L__BB8_139:
	add.f64 	%fd511, %fd153, %fd195;
	{
	.reg .b32 %temp; 
	mov.b64 	{%temp, %r256}, %fd511;
	}
	and.b32  	%r257, %r256, 2146435072;
	setp.ne.s32 	%p228, %r257, 2146435072;
	@%p228 bra 	$L__BB8_146;
	setp.num.f64 	%p229, %fd153, %fd153;
	setp.num.f64 	%p230, %fd195, %fd195;
	and.pred  	%p231, %p230, %p229;
	@%p231 bra 	$L__BB8_142;
	add.rn.f64 	%fd610, %fd195, %fd153;
	bra.uni 	$L__BB8_146;
$L__BB8_142:
	setp.neu.f64 	%p232, %fd155, 0d7FF0000000000000;
	@%p232 bra 	$L__BB8_144;
	setp.lt.s32 	%p236, %r32, 0;
	setp.gt.f64 	%p237, %fd196, 0d3FF0000000000000;
	selp.b32 	%r264, 2146435072, 0, %p237;
	xor.b32  	%r265, %r264, 2146435072;
	selp.b32 	%r266, %r265, %r264, %p236;
	setp.eq.f64 	%p238, %fd195, 0dBFF0000000000000;
	selp.b32 	%r267, 1072693248, %r266, %p238;
	mov.b32 	%r268, 0;
	mov.b64 	%fd610, {%r268, %r267};
	bra.uni 	$L__BB8_146;
$L__BB8_144:
	setp.neu.f64 	%p233, %fd196, 0d7FF0000000000000;
	@%p233 bra 	$L__BB8_146;
	setp.lt.s32 	%p234, %r42, 0;
	and.b32  	%r258, %r32, 2147483647;
	setp.ne.s32 	%p235, %r258, 1071644672;
	or.b32  	%r259, %r33, -2147483648;
	selp.b32 	%r260, %r259, %r33, %p235;
	selp.b32 	%r261, %r260, %r33, %p25;
	selp.b32 	%r262, %r261, %r33, %p234;
	mov.b32 	%r263, 0;
	mov.b64 	%fd610, {%r263, %r262};
$L__BB8_146:
	setp.eq.f64 	%p239, %fd153, 0d0000000000000000;
	setp.eq.f64 	%p240, %fd195, 0d3FF0000000000000;
	selp.f64 	%fd512, 0d3FF0000000000000, %fd610, %p239;
	selp.f64 	%fd513, 0d3FF0000000000000, %fd512, %p240;
	mul.f64 	%fd611, %fd5, %fd513;
$L__BB8_147:
	mul.wide.s32 	%rd87, %r273, 8;
	add.s64 	%rd32, %rd1, %rd87;
	add.s64 	%rd33, %rd2, %rd87;
	add.s64 	%rd34, %rd29, %rd87;
	mul.f64 	%fd514, %fd608, %fd602;
	mul.f64 	%fd515, %fd603, %fd514;
	add.f64 	%fd516, %fd603, 0dC000000000000000;
	add.f64 	%fd517, %fd603, %fd603;
	mov.f64 	%fd518, 0d4008000000000000;
	sub.f64 	%fd519, %fd518, %fd517;
	fma.rn.f64 	%fd520, %fd93, %fd519, %fd516;
	add.f64 	%fd521, %fd603, 0dBFF0000000000000;
	fma.rn.f64 	%fd522, %fd96, %fd521, %fd520;
	fma.rn.f64 	%fd523, %fd603, %fd522, 0d3FF0000000000000;
	mul.f64 	%fd614, %fd523, %fd515;
	mul.f64 	%fd524, %fd611, %fd602;
	mul.f64 	%fd525, %fd603, %fd524;
	fma.rn.f64 	%fd526, %fd94, %fd519, %fd516;
	fma.rn.f64 	%fd527, %fd97, %fd521, %fd526;
	fma.rn.f64 	%fd528, %fd603, %fd527, 0d3FF0000000000000;
	mul.f64 	%fd615, %fd528, %fd525;
	fma.rn.f64 	%fd529, %fd95, %fd519, %fd516;
	fma.rn.f64 	%fd530, %fd98, %fd521, %fd529;
	fma.rn.f64 	%fd531, %fd603, %fd530, 0d3FF0000000000000;
	mul.f64 	%fd616, %fd531, %fd525;
	ld.global.f64 	%fd532, [%rd13];
	sub.f64 	%fd533, %fd74, %fd532;
	mul.f64 	%fd534, %fd533, %fd158;
	add.f64 	%fd535, %fd524, %fd8;
	div.rn.f64 	%fd209, %fd534, %fd535;
	st.global.f64 	[%rd34], %fd209;
	setp.eq.s32 	%p241, %r276, 41;
	@%p241 bra 	$L__BB8_155;
	setp.ne.s32 	%p242, %r276, 0;
	@%p242 bra 	$L__BB8_150;
	ld.global.f64 	%fd536, [%rd27];
	mul.f64 	%fd612, %fd536, %fd159;
	bra.uni 	$L__BB8_151;
$L__BB8_150:
	ld.const.f64 	%fd537, [%rd92];
	ld.global.f64 	%fd538, [%rd31+-32768];
	ld.global.f64 	%fd539, [%rd31];
	add.f64 	%fd540, %fd538, %fd539;
	mul.f64 	%fd541, %fd579, %fd540;
	sub.f64 	%fd612, %fd537, %fd541;
$L__BB8_151:
	ld.global.u32 	%r269, [%rd11];
	add.s32 	%r43, %r269, -2;
	setp.ne.s32 	%p243, %r276, %r43;
	@%p243 bra 	$L__BB8_153;
	mul.wide.s32 	%rd88, %r275, 8;
	add.s64 	%rd89, %rd28, %rd88;
	ld.global.f64 	%fd542, [%rd5];
	add.f64 	%fd543, %fd612, %fd542;
	ld.global.f64 	%fd544, [%rd89+-32768];
	ld.global.f64 	%fd545, [%rd89];
	add.f64 	%fd546, %fd544, %fd545;
	mul.f64 	%fd547, %fd579, %fd546;
	div.rn.f64 	%fd617, %fd543, %fd547;
$L__BB8_153:
	@%p243 bra 	$L__BB8_155;
	sub.f64 	%fd548, %fd74, %fd617;
	mul.f64 	%fd549, %fd548, %fd548;
	mul.f64 	%fd550, %fd617, %fd617;
	ld.global.f64 	%fd551, [%rd33];
	sub.f64 	%fd552, %fd74, %fd56;
	mul.f64 	%fd553, %fd614, %fd552;
	fma.rn.f64 	%fd554, %fd56, %fd551, %fd553;
	mul.f64 	%fd555, %fd550, %fd554;
	fma.rn.f64 	%fd556, %fd143, %fd549, %fd555;
	mul.f64 	%fd557, %fd617, %fd556;
	fma.rn.f64 	%fd614, %fd548, %fd551, %fd557;
	ld.global.f64 	%fd558, [%rd32+1409024];
	mul.f64 	%fd559, %fd615, %fd552;
	fma.rn.f64 	%fd560, %fd56, %fd558, %fd559;
	mul.f64 	%fd561, %fd550, %fd560;
	fma.rn.f64 	%fd562, %fd144, %fd549, %fd561;
	mul.f64 	%fd563, %fd617, %fd562;
	fma.rn.f64 	%fd615, %fd548, %fd558, %fd563;
	ld.global.f64 	%fd564, [%rd32];
	mul.f64 	%fd565, %fd616, %fd552;
	fma.rn.f64 	%fd566, %fd56, %fd564, %fd565;
	mul.f64 	%fd567, %fd550, %fd566;
	fma.rn.f64 	%fd568, %fd145, %fd549, %fd567;
	mul.f64 	%fd569, %fd617, %fd568;
	fma.rn.f64 	%fd616, %fd548, %fd564, %fd569;
	mul.f64 	%fd570, %fd552, %fd209;
	st.global.f64 	[%rd34], %fd570;
$L__BB8_155:
	ld.global.u32 	%r270, [%rd11];
	add.s32 	%r271, %r270, -1;
	setp.ge.s32 	%p245, %r276, %r271;
	@%p245 bra 	$L__BB8_157;
	st.global.f64 	[%rd33], %fd614;
	st.global.f64 	[%rd32+1409024], %fd615;
	st.global.f64 	[%rd32], %fd616;
	bra.uni 	$L__BB8_158;
$L__BB8_157:
	st.global.f64 	[%rd34], %fd11;
$L__BB8_158:
	add.s32 	%r276, %r276, 1;
	add.s32 	%r275, %r275, 4096;
	add.s32 	%r274, %r274, 4096;
	add.s32 	%r273, %r273, 4096;
	add.s64 	%rd92, %rd92, 8;
	setp.ne.s32 	%p246, %r276, 42;
	@%p246 bra 	$L__BB8_104;
$L__BB8_159:
	ret;

}
	// .globl	ddmix_kernel
.visible .entry ddmix_kernel(
	.param .u64 .ptr .align 1 ddmix_kernel_param_0,
	.param .u64 .ptr .align 1 ddmix_kernel_param_1,
	.param .u32 ddmix_kernel_param_2
)
{
	.reg .pred 	%p<21>;
	.reg .b32 	%r<56>;
	.reg .b32 	%f<5>;
	.reg .b64 	%rd<48>;
	.reg .b64 	%fd<261>;

	ld.param.u64 	%rd15, [ddmix_kernel_param_1];
	cvta.to.global.u64 	%rd1, %rd15;
	mov.u32 	%r19, %tid.y;
	mov.u32 	%r20, %ctaid.y;
	mov.u32 	%r21, %ntid.y;
	mad.lo.s32 	%r1, %r20, %r21, %r19;
	mov.u32 	%r22, %tid.x;
	mov.u32 	%r23, %ctaid.x;
	mov.u32 	%r24, %ntid.x;
	mad.lo.s32 	%r2, %r23, %r24, %r22;
	setp.gt.u32 	%p1, %r1, 63;
	setp.gt.s32 	%p2, %r2, 63;
	or.pred  	%p3, %p1, %p2;
	@%p3 bra 	$L__BB9_15;
	shl.b32 	%r27, %r1, 6;
	add.s32 	%r53, %r27, %r2;
	mul.wide.s32 	%rd22, %r53, 8;
	add.s64 	%rd23, %rd1, %rd22;
	ld.global.f64 	%fd252, [%rd23];
	ld.global.f64 	%fd253, [%rd23+1376256];
	min.f64 	%fd60, %fd252, 0d408F380000000000;
	max.f64 	%fd61, %fd60, 0dC000000000000000;
	min.f64 	%fd62, %fd253, 0d3FEFF7CED916872B;
	max.f64 	%fd63, %fd62, 0d0000000000000000;
	mul.f64 	%fd64, %fd63, 0d408F400000000000;
	sqrt.rn.f64 	%fd65, %fd64;
	mov.u64 	%rd24, mwjfnums0t0;
	ld.const.f64 	%fd66, [mwjfnums0t0];
	ld.const.f64 	%fd3, [mwjfnums0t1];
	mov.u64 	%rd25, mwjfnums0t2;
	ld.const.f64 	%fd67, [mwjfnums0t2];
	ld.const.f64 	%fd68, [mwjfnums0t3];
	fma.rn.f64 	%fd69, %fd61, %fd68, %fd67;
	fma.rn.f64 	%fd70, %fd61, %fd69, %fd3;
	fma.rn.f64 	%fd71, %fd61, %fd70, %fd66;
	mov.u64 	%rd26, mwjfnums1t0;
	ld.const.f64 	%fd72, [mwjfnums1t0];
	ld.const.f64 	%fd4, [mwjfnums1t1];
	fma.rn.f64 	%fd73, %fd61, %fd4, %fd72;
	ld.const.f64 	%fd74, [mwjfnums2t0];
	fma.rn.f64 	%fd75, %fd64, %fd74, %fd73;
	fma.rn.f64 	%fd76, %fd64, %fd75, %fd71;
	mov.u64 	%rd27, mwjfdens0t0;
	ld.const.f64 	%fd77, [mwjfdens0t0];
	mov.u64 	%rd28, mwjfdens0t1;
	ld.const.f64 	%fd78, [mwjfdens0t1];
	ld.const.f64 	%fd5, [mwjfdens0t2];
	mov.u64 	%rd29, mwjfdens0t3;
	ld.const.f64 	%fd79, [mwjfdens0t3];
	ld.const.f64 	%fd80, [mwjfdens0t4];
	fma.rn.f64 	%fd81, %fd61, %fd80, %fd79;
	fma.rn.f64 	%fd82, %fd61, %fd81, %fd5;
	fma.rn.f64 	%fd83, %fd61, %fd82, %fd78;
	fma.rn.f64 	%fd84, %fd61, %fd83, %fd77;
	ld.const.f64 	%fd6, [mwjfdens1t0];
	ld.const.f64 	%fd7, [mwjfdens1t1];
	mul.f64 	%fd85, %fd61, %fd61;
	ld.const.f64 	%fd8, [mwjfdens1t3];
	fma.rn.f64 	%fd86, %fd85, %fd8, %fd7;
	fma.rn.f64 	%fd87, %fd61, %fd86, %fd6;
	ld.const.f64 	%fd88, [mwjfdensqt0];
	ld.const.f64 	%fd89, [mwjfdensqt2];
	fma.rn.f64 	%fd90, %fd85, %fd89, %fd88;
	fma.rn.f64 	%fd91, %fd65, %fd90, %fd87;
	fma.rn.f64 	%fd92, %fd64, %fd91, %fd84;
	rcp.rn.f64 	%fd93, %fd92;
	mul.f64 	%fd94, %fd68, 0d4008000000000000;
	mul.f64 	%fd95, %fd61, %fd94;
	fma.rn.f64 	%fd96, %fd67, 0d4000000000000000, %fd95;
	fma.rn.f64 	%fd97, %fd61, %fd96, %fd3;
	fma.rn.f64 	%fd98, %fd64, %fd4, %fd97;
	fma.rn.f64 	%fd99, %fd64, %fd7, %fd78;
	mul.f64 	%fd100, %fd64, %fd65;
	fma.rn.f64 	%fd101, %fd100, %fd89, %fd5;
	fma.rn.f64 	%fd102, %fd64, %fd8, %fd79;
	mul.f64 	%fd103, %fd102, 0d4008000000000000;
	mul.f64 	%fd104, %fd61, 0d4010000000000000;
	fma.rn.f64 	%fd105, %fd104, %fd80, %fd103;
	mul.f64 	%fd106, %fd61, %fd105;
	fma.rn.f64 	%fd107, %fd101, 0d4000000000000000, %fd106;
	fma.rn.f64 	%fd108, %fd61, %fd107, %fd99;
	mul.f64 	%fd109, %fd76, %fd93;
	mul.f64 	%fd110, %fd109, %fd108;
	sub.f64 	%fd111, %fd98, %fd110;
	mul.f64 	%fd250, %fd93, %fd111;
	add.f64 	%fd112, %fd74, %fd74;
	fma.rn.f64 	%fd113, %fd64, %fd112, %fd73;
	mul.f64 	%fd114, %fd65, 0d3FF8000000000000;
	fma.rn.f64 	%fd115, %fd114, %fd90, %fd87;
	mul.f64 	%fd116, %fd109, %fd115;
	sub.f64 	%fd117, %fd113, %fd116;
	mul.f64 	%fd118, %fd93, %fd117;
	mul.f64 	%fd251, %fd118, 0d408F400000000000;
	ld.const.f64 	%fd11, [p5];
	neg.f64 	%fd12, %fd11;
	ld.const.f64 	%fd13, [Rrho0];
	ld.const.f64 	%fd14, [c1];
	add.s32 	%r52, %r53, 4096;
	add.s64 	%rd47, %rd24, 8;
	add.s64 	%rd46, %rd25, 8;
	add.s64 	%rd45, %rd26, 8;
	add.s64 	%rd44, %rd27, 8;
	add.s64 	%rd43, %rd28, 8;
	add.s64 	%rd42, %rd29, 8;
	mov.b32 	%r55, 328;
	mov.b32 	%r54, -42;
	ld.const.f64 	%fd184, [c0];
$L__BB9_2:
	ld.param.u64 	%rd39, [ddmix_kernel_param_0];
	ld.const.f64 	%fd248, [c0];
	mul.wide.s32 	%rd30, %r53, 8;
	cvta.to.global.u64 	%rd31, %rd39;
	add.s64 	%rd32, %rd31, %rd30;
	ld.global.f64 	%fd254, [%rd32];
	ld.global.f64 	%fd255, [%rd32+1409024];
	add.s32 	%r54, %r54, 1;
	setp.eq.s32 	%p4, %r54, 0;
	mov.f64 	%fd249, %fd248;
	@%p4 bra 	$L__BB9_4;
	ld.param.u64 	%rd41, [ddmix_kernel_param_1];
	mul.wide.s32 	%rd33, %r52, 8;
	cvta.to.global.u64 	%rd34, %rd41;
	add.s64 	%rd35, %rd34, %rd33;
	ld.global.f64 	%fd26, [%rd35];
	ld.global.f64 	%fd27, [%rd35+1376256];
	min.f64 	%fd119, %fd26, 0d408F380000000000;
	max.f64 	%fd120, %fd119, 0dC000000000000000;
	min.f64 	%fd121, %fd27, 0d3FEFF7CED916872B;
	max.f64 	%fd122, %fd121, 0d0000000000000000;
	mul.f64 	%fd123, %fd122, 0d408F400000000000;
	sqrt.rn.f64 	%fd124, %fd123;
	ld.const.f64 	%fd125, [%rd47];
	ld.const.f64 	%fd126, [%rd46];
	ld.const.f64 	%fd127, [mwjfnums0t3];
	fma.rn.f64 	%fd128, %fd120, %fd127, %fd126;
	fma.rn.f64 	%fd129, %fd120, %fd128, %fd3;
	fma.rn.f64 	%fd130, %fd120, %fd129, %fd125;
	ld.const.f64 	%fd131, [%rd45];
	fma.rn.f64 	%fd132, %fd120, %fd4, %fd131;
	ld.const.f64 	%fd133, [mwjfnums2t0];
	fma.rn.f64 	%fd134, %fd123, %fd133, %fd132;
	fma.rn.f64 	%fd135, %fd123, %fd134, %fd130;
	ld.const.f64 	%fd136, [%rd44];
	ld.const.f64 	%fd137, [%rd43];
	ld.const.f64 	%fd138, [%rd42];
	ld.const.f64 	%fd139, [mwjfdens0t4];
	fma.rn.f64 	%fd140, %fd120, %fd139, %fd138;
	fma.rn.f64 	%fd141, %fd120, %fd140, %fd5;
	fma.rn.f64 	%fd142, %fd120, %fd141, %fd137;
	fma.rn.f64 	%fd143, %fd120, %fd142, %fd136;
	mul.f64 	%fd144, %fd120, %fd120;
	fma.rn.f64 	%fd145, %fd144, %fd8, %fd7;
	fma.rn.f64 	%fd146, %fd120, %fd145, %fd6;
	ld.const.f64 	%fd147, [mwjfdensqt2];
	ld.const.f64 	%fd148, [mwjfdensqt0];
	fma.rn.f64 	%fd149, %fd144, %fd147, %fd148;
	fma.rn.f64 	%fd150, %fd124, %fd149, %fd146;
	fma.rn.f64 	%fd151, %fd123, %fd150, %fd143;
	rcp.rn.f64 	%fd152, %fd151;
	mul.f64 	%fd153, %fd127, 0d4008000000000000;
	mul.f64 	%fd154, %fd120, %fd153;
	fma.rn.f64 	%fd155, %fd126, 0d4000000000000000, %fd154;
	fma.rn.f64 	%fd156, %fd120, %fd155, %fd3;
	fma.rn.f64 	%fd157, %fd123, %fd4, %fd156;
	fma.rn.f64 	%fd158, %fd123, %fd7, %fd137;
	mul.f64 	%fd159, %fd123, %fd124;
	fma.rn.f64 	%fd160, %fd159, %fd147, %fd5;
	fma.rn.f64 	%fd161, %fd123, %fd8, %fd138;
	mul.f64 	%fd162, %fd161, 0d4008000000000000;
	mul.f64 	%fd163, %fd120, 0d4010000000000000;
	fma.rn.f64 	%fd164, %fd163, %fd139, %fd162;
	mul.f64 	%fd165, %fd120, %fd164;
	fma.rn.f64 	%fd166, %fd160, 0d4000000000000000, %fd165;
	fma.rn.f64 	%fd167, %fd120, %fd166, %fd158;
	mul.f64 	%fd168, %fd135, %fd152;
	mul.f64 	%fd169, %fd168, %fd167;
	sub.f64 	%fd170, %fd157, %fd169;
	mul.f64 	%fd28, %fd152, %fd170;
	add.f64 	%fd171, %fd133, %fd133;
	fma.rn.f64 	%fd172, %fd123, %fd171, %fd132;
	mul.f64 	%fd173, %fd124, 0d3FF8000000000000;
	fma.rn.f64 	%fd174, %fd173, %fd149, %fd146;
	mul.f64 	%fd175, %fd168, %fd174;
	sub.f64 	%fd176, %fd172, %fd175;
	mul.f64 	%fd177, %fd152, %fd176;
	mul.f64 	%fd29, %fd177, 0d408F400000000000;
	add.f64 	%fd178, %fd250, %fd28;
	mul.f64 	%fd179, %fd178, %fd12;
	sub.f64 	%fd180, %fd252, %fd26;
	mul.f64 	%fd248, %fd180, %fd179;
	add.f64 	%fd181, %fd251, %fd29;
	mul.f64 	%fd182, %fd11, %fd181;
	sub.f64 	%fd183, %fd253, %fd27;
	mul.f64 	%fd249, %fd183, %fd182;
	mov.f64 	%fd250, %fd28;
	mov.f64 	%fd251, %fd29;
	mov.f64 	%fd252, %fd26;
	mov.f64 	%fd253, %fd27;
$L__BB9_4:
	setp.leu.f64 	%p5, %fd248, %fd249;
	setp.leu.f64 	%p6, %fd249, %fd184;
	or.pred  	%p7, %p5, %p6;
	@%p7 bra 	$L__BB9_6;
	div.rn.f64 	%fd186, %fd248, %fd249;
	min.f64 	%fd187, %fd186, %fd13;
	sub.f64 	%fd188, %fd187, %fd14;
	sub.f64 	%fd189, %fd13, %fd14;
	div.rn.f64 	%fd190, %fd188, %fd189;
	sub.f64 	%fd191, %fd14, %fd190;
	mul.f64 	%fd192, %fd191, %fd191;
	mul.f64 	%fd193, %fd191, %fd192;
	ld.const.f64 	%fd194, [dsfmax];
	mul.f64 	%fd195, %fd194, %fd193;
	fma.rn.f64 	%fd254, %fd195, 0d3FE6666666666666, %fd254;
	add.f64 	%fd255, %fd255, %fd195;
$L__BB9_6:
	setp.leu.f64 	%p8, %fd248, %fd249;
	ld.const.f64 	%fd258, [c0];
	setp.geu.f64 	%p9, %fd248, %fd258;
	setp.geu.f64 	%p10, %fd249, %fd258;
	or.pred  	%p11, %p9, %p10;
	or.pred  	%p12, %p8, %p11;
	mov.f64 	%fd259, %fd258;
	mov.f64 	%fd260, %fd258;
	@%p12 bra 	$L__BB9_14;
	div.rn.f64 	%fd258, %fd248, %fd249;
	div.rn.f64 	%fd196, %fd14, %fd258;
	sub.f64 	%fd197, %fd196, %fd14;
	mul.f64 	%fd44, %fd197, 0dBFE147AE147AE148;
	fma.rn.f64 	%fd198, %fd44, 0d3FF71547652B82FE, 0d4338000000000000;
	{
	.reg .b32 %temp; 
	mov.b64 	{%r10, %temp}, %fd198;
	}
	mov.f64 	%fd199, 0dC338000000000000;
	add.rn.f64 	%fd200, %fd198, %fd199;
	fma.rn.f64 	%fd201, %fd200, 0dBFE62E42FEFA39EF, %fd44;
	fma.rn.f64 	%fd202, %fd200, 0dBC7ABC9E3B39803F, %fd201;
	fma.rn.f64 	%fd203, %fd202, 0d3E5ADE1569CE2BDF, 0d3E928AF3FCA213EA;
	fma.rn.f64 	%fd204, %fd203, %fd202, 0d3EC71DEE62401315;
	fma.rn.f64 	%fd205, %fd204, %fd202, 0d3EFA01997C89EB71;
	fma.rn.f64 	%fd206, %fd205, %fd202, 0d3F2A01A014761F65;
	fma.rn.f64 	%fd207, %fd206, %fd202, 0d3F56C16C1852B7AF;
	fma.rn.f64 	%fd208, %fd207, %fd202, 0d3F81111111122322;
	fma.rn.f64 	%fd209, %fd208, %fd202, 0d3FA55555555502A1;
	fma.rn.f64 	%fd210, %fd209, %fd202, 0d3FC5555555555511;
	fma.rn.f64 	%fd211, %fd210, %fd202, 0d3FE000000000000B;
	fma.rn.f64 	%fd212, %fd211, %fd202, 0d3FF0000000000000;
	fma.rn.f64 	%fd213, %fd212, %fd202, 0d3FF0000000000000;
	{
	.reg .b32 %temp; 
	mov.b64 	{%r11, %temp}, %fd213;
	}
	{
	.reg .b32 %temp; 
	mov.b64 	{%temp, %r12}, %fd213;
	}
	shl.b32 	%r28, %r10, 20;
	add.s32 	%r29, %r28, %r12;
	mov.b64 	%fd256, {%r11, %r29};
	{
	.reg .b32 %temp; 
	mov.b64 	{%temp, %r30}, %fd44;
	}
	mov.b32 	%f3, %r30;
	abs.f32 	%f1, %f3;
	setp.lt.f32 	%p13, %f1, 0f4086232B;
	@%p13 bra 	$L__BB9_10;
	setp.lt.f64 	%p14, %fd44, 0d0000000000000000;
	add.f64 	%fd214, %fd44, 0d7FF0000000000000;
	selp.f64 	%fd256, 0d0000000000000000, %fd214, %p14;
	setp.geu.f32 	%p15, %f1, 0f40874800;
	@%p15 bra 	$L__BB9_10;
	shr.u32 	%r31, %r10, 31;
	add.s32 	%r32, %r10, %r31;
	shr.s32 	%r33, %r32, 1;
	shl.b32 	%r34, %r33, 20;
	add.s32 	%r35, %r12, %r34;
	mov.b64 	%fd215, {%r11, %r35};
	sub.s32 	%r36, %r10, %r33;
	shl.b32 	%r37, %r36, 20;
	add.s32 	%r38, %r37, 1072693248;
	mov.b32 	%r39, 0;
	mov.b64 	%fd216, {%r39, %r38};
	mul.f64 	%fd256, %fd216, %fd215;
$L__BB9_10:
	mul.f64 	%fd49, %fd256, 0d4012666666666666;
	fma.rn.f64 	%fd217, %fd49, 0d3FF71547652B82FE, 0d4338000000000000;
	{
	.reg .b32 %temp; 
	mov.b64 	{%r13, %temp}, %fd217;
	}
	mov.f64 	%fd218, 0dC338000000000000;
	add.rn.f64 	%fd219, %fd217, %fd218;
	fma.rn.f64 	%fd220, %fd219, 0dBFE62E42FEFA39EF, %fd49;
	fma.rn.f64 	%fd221, %fd219, 0dBC7ABC9E3B39803F, %fd220;
	fma.rn.f64 	%fd222, %fd221, 0d3E5ADE1569CE2BDF, 0d3E928AF3FCA213EA;
	fma.rn.f64 	%fd223, %fd222, %fd221, 0d3EC71DEE62401315;
	fma.rn.f64 	%fd224, %fd223, %fd221, 0d3EFA01997C89EB71;
	fma.rn.f64 	%fd225, %fd224, %fd221, 0d3F2A01A014761F65;
	fma.rn.f64 	%fd226, %fd225, %fd221, 0d3F56C16C1852B7AF;
	fma.rn.f64 	%fd227, %fd226, %fd221, 0d3F81111111122322;
	fma.rn.f64 	%fd228, %fd227, %fd221, 0d3FA55555555502A1;
	fma.rn.f64 	%fd229, %fd228, %fd221, 0d3FC5555555555511;
	fma.rn.f64 	%fd230, %fd229, %fd221, 0d3FE000000000000B;
	fma.rn.f64 	%fd231, %fd230, %fd221, 0d3FF0000000000000;
	fma.rn.f64 	%fd232, %fd231, %fd221, 0d3FF0000000000000;
	{
	.reg .b32 %temp; 
	mov.b64 	{%r14, %temp}, %fd232;
	}
	{
	.reg .b32 %temp; 
	mov.b64 	{%temp, %r15}, %fd232;
	}
	shl.b32 	%r40, %r13, 20;
	add.s32 	%r41, %r40, %r15;
	mov.b64 	%fd257, {%r14, %r41};
	{
	.reg .b32 %temp; 
	mov.b64 	{%temp, %r42}, %fd49;
	}
	mov.b32 	%f4, %r42;
	abs.f32 	%f2, %f4;
	setp.lt.f32 	%p16, %f2, 0f4086232B;
	@%p16 bra 	$L__BB9_13;
	setp.lt.f64 	%p17, %fd49, 0d0000000000000000;
	add.f64 	%fd233, %fd49, 0d7FF0000000000000;
	selp.f64 	%fd257, 0d0000000000000000, %fd233, %p17;
	setp.geu.f32 	%p18, %f2, 0f40874800;
	@%p18 bra 	$L__BB9_13;
	shr.u32 	%r43, %r13, 31;
	add.s32 	%r44, %r13, %r43;
	shr.s32 	%r45, %r44, 1;
	shl.b32 	%r46, %r45, 20;
	add.s32 	%r47, %r15, %r46;
	mov.b64 	%fd234, {%r14, %r47};
	sub.s32 	%r48, %r13, %r45;
	shl.b32 	%r49, %r48, 20;
	add.s32 	%r50, %r49, 1072693248;
	mov.b32 	%r51, 0;
	mov.b64 	%fd235, {%r51, %r50};
	mul.f64 	%fd257, %fd235, %fd234;
$L__BB9_13:
	mul.f64 	%fd259, %fd257, 0d3F8BECAAB8A5CE5B;
	mul.f64 	%fd260, %fd258, 0d3FC3333333333333;
$L__BB9_14:
	ld.param.u64 	%rd40, [ddmix_kernel_param_0];
	setp.gt.f64 	%p19, %fd258, %fd11;
	fma.rn.f64 	%fd236, %fd258, 0d3FFD99999999999A, 0dBFEB333333333333;
	selp.f64 	%fd237, %fd236, %fd260, %p19;
	add.f64 	%fd238, %fd254, %fd259;
	cvta.to.global.u64 	%rd36, %rd40;
	mul.wide.s32 	%rd37, %r53, 8;
	add.s64 	%rd38, %rd36, %rd37;
	st.global.f64 	[%rd38], %fd238;
	fma.rn.f64 	%fd239, %fd259, %fd237, %fd255;
	st.global.f64 	[%rd38+1409024], %fd239;
	add.s64 	%rd47, %rd47, 8;
	add.s64 	%rd46, %rd46, 8;
	add.s64 	%rd45, %rd45, 8;
	add.s64 	%rd44, %rd44, 8;
	add.s64 	%rd43, %rd43, 8;
	add.s64 	%rd42, %rd42, 8;
	add.s32 	%r55, %r55, -8;
	add.s32 	%r53, %r53, 4096;
	add.s32 	%r52, %r52, 4096;
	setp.ne.s32 	%p20, %r55, -8;
	@%p20 bra 	$L__BB9_2;
$L__BB9_15:
	ret;

}
	// .globl	buoydiff_kernel
.visible .entry buoydiff_kernel(
	.param .u64 .ptr .align 1 buoydiff_kernel_param_0,
	.param .u64 .ptr .align 1 buoydiff_kernel_param_1,
	.param .u64 .ptr .align 1 buoydiff_kernel_param_2,
	.param .u32 buoydiff_kernel_param_3,
	.param .u64 .ptr .align 1 buoydiff_kernel_param_4
)
{
	.reg .pred 	%p<7>;
	.reg .b32 	%r<22>;
	.reg .b64 	%rd<40>;
	.reg .b64 	%fd<108>;

	ld.param.u64 	%rd6, [buoydiff_kernel_param_0];
	ld.param.u64 	%rd7, [buoydiff_kernel_param_1];
	ld.param.u64 	%rd8, [buoydiff_kernel_param_2];
	ld.param.u32 	%r8, [buoydiff_kernel_param_3];
	ld.param.u64 	%rd5, [buoydiff_kernel_param_4];
	cvta.to.global.u64 	%rd1, %rd6;
	cvta.to.global.u64 	%rd2, %rd7;
	cvta.to.global.u64 	%rd3, %rd8;
	mov.u32 	%r9, %tid.y;
	mov.u32 	%r10, %ctaid.y;
	mov.u32 	%r11, %ntid.y;
	mad.lo.s32 	%r1, %r10, %r11, %r9;
	mov.u32 	%r12, %tid.x;
	mov.u32 	%r13, %ctaid.x;
	mov.u32 	%r14, %ntid.x;
	mad.lo.s32 	%r2, %r13, %r14, %r12;
	setp.gt.u32 	%p1, %r1, 63;
	setp.gt.s32 	%p2, %r2, 63;
	or.pred  	%p3, %p1, %p2;
	@%p3 bra 	$L__BB10_9;
	cvta.to.global.u64 	%rd9, %rd5;
	shl.b32 	%r16, %r1, 6;
	add.s32 	%r3, %r16, %r2;
	mul.wide.s32 	%rd10, %r3, 8;
	add.s64 	%rd11, %rd3, %rd10;
	ld.global.f64 	%fd22, [%rd11];
	ld.global.f64 	%fd23, [%rd11+1376256];
	shl.b32 	%r17, %r8, 12;
	add.s32 	%r18, %r17, %r3;
	mul.wide.s32 	%rd12, %r18, 4;
	add.s64 	%rd13, %rd9, %rd12;
	ld.global.u32 	%r4, [%rd13];
	add.s64 	%rd14, %rd2, %rd10;
	mov.b64 	%rd15, 0;
	st.global.u64 	[%rd14], %rd15;
	min.f64 	%fd24, %fd22, 0d408F380000000000;
	max.f64 	%fd1, %fd24, 0dC000000000000000;
	min.f64 	%fd25, %fd23, 0d3FEFF7CED916872B;
	max.f64 	%fd26, %fd25, 0d0000000000000000;
	mul.f64 	%fd2, %fd26, 0d408F400000000000;
	ld.const.f64 	%fd3, [mwjfnums0t1];
	ld.const.f64 	%fd4, [mwjfnums0t3];
	mul.f64 	%fd5, %fd1, %fd4;
	ld.const.f64 	%fd6, [mwjfnums1t1];
	mul.f64 	%fd7, %fd1, %fd6;
	ld.const.f64 	%fd8, [mwjfnums2t0];
	sqrt.rn.f64 	%fd27, %fd2;
	ld.const.f64 	%fd9, [mwjfdens0t2];
	ld.const.f64 	%fd10, [mwjfdens0t4];
	mul.f64 	%fd11, %fd1, %fd10;
	ld.const.f64 	%fd12, [mwjfdens1t0];
	ld.const.f64 	%fd13, [mwjfdens1t1];
	mul.f64 	%fd28, %fd1, %fd1;
	ld.const.f64 	%fd14, [mwjfdens1t3];
	fma.rn.f64 	%fd29, %fd28, %fd14, %fd13;
	fma.rn.f64 	%fd30, %fd1, %fd29, %fd12;
	ld.const.f64 	%fd15, [mwjfdensqt0];
	ld.const.f64 	%fd16, [mwjfdensqt2];
	fma.rn.f64 	%fd31, %fd28, %fd16, %fd15;
	fma.rn.f64 	%fd32, %fd27, %fd31, %fd30;
	mul.f64 	%fd17, %fd2, %fd32;
	mov.b32 	%r21, 1;
	ld.const.f64 	%fd18, [grav];
	mov.u64 	%rd17, mwjfnums0t0;
$L__BB10_2:
	mul.wide.u32 	%rd16, %r21, 8;
	add.s64 	%rd18, %rd17, %rd16;
	ld.const.f64 	%fd33, [%rd18];
	mov.u64 	%rd19, mwjfnums0t2;
	add.s64 	%rd20, %rd19, %rd16;
	ld.const.f64 	%fd34, [%rd20];
	add.f64 	%fd35, %fd34, %fd5;
	fma.rn.f64 	%fd36, %fd1, %fd35, %fd3;
	fma.rn.f64 	%fd37, %fd1, %fd36, %fd33;
	mov.u64 	%rd21, mwjfnums1t0;
	add.s64 	%rd22, %rd21, %rd16;
	ld.const.f64 	%fd38, [%rd22];
	add.f64 	%fd39, %fd38, %fd7;
	fma.rn.f64 	%fd40, %fd2, %fd8, %fd39;
	fma.rn.f64 	%fd41, %fd2, %fd40, %fd37;
	mov.u64 	%rd23, mwjfdens0t0;
	add.s64 	%rd24, %rd23, %rd16;
	ld.const.f64 	%fd42, [%rd24];
	mov.u64 	%rd25, mwjfdens0t1;
	add.s64 	%rd26, %rd25, %rd16;
	ld.const.f64 	%fd43, [%rd26];
	mov.u64 	%rd27, mwjfdens0t3;
	add.s64 	%rd28, %rd27, %rd16;
	ld.const.f64 	%fd44, [%rd28];
	add.f64 	%fd45, %fd44, %fd11;
	fma.rn.f64 	%fd46, %fd1, %fd45, %fd9;
	fma.rn.f64 	%fd47, %fd1, %fd46, %fd43;
	fma.rn.f64 	%fd48, %fd1, %fd47, %fd42;
	add.f64 	%fd49, %fd48, %fd17;
	rcp.rn.f64 	%fd50, %fd49;
	mul.f64 	%fd19, %fd41, %fd50;
	shl.b32 	%r19, %r21, 12;
	add.s32 	%r6, %r3, %r19;
	add.s32 	%r20, %r6, -4096;
	mul.wide.s32 	%rd29, %r20, 8;
	add.s64 	%rd30, %rd3, %rd29;
	ld.global.f64 	%fd51, [%rd30];
	ld.global.f64 	%fd52, [%rd30+1376256];
	min.f64 	%fd53, %fd51, 0d408F380000000000;
	max.f64 	%fd54, %fd53, 0dC000000000000000;
	min.f64 	%fd55, %fd52, 0d3FEFF7CED916872B;
	max.f64 	%fd56, %fd55, 0d0000000000000000;
	mul.f64 	%fd57, %fd56, 0d408F400000000000;
	fma.rn.f64 	%fd58, %fd54, %fd4, %fd34;
	fma.rn.f64 	%fd59, %fd54, %fd58, %fd3;
	fma.rn.f64 	%fd60, %fd54, %fd59, %fd33;
	fma.rn.f64 	%fd61, %fd54, %fd6, %fd38;
	fma.rn.f64 	%fd62, %fd57, %fd8, %fd61;
	fma.rn.f64 	%fd63, %fd57, %fd62, %fd60;
	sqrt.rn.f64 	%fd64, %fd57;
	fma.rn.f64 	%fd65, %fd54, %fd10, %fd44;
	fma.rn.f64 	%fd66, %fd54, %fd65, %fd9;
	fma.rn.f64 	%fd67, %fd54, %fd66, %fd43;
	fma.rn.f64 	%fd68, %fd54, %fd67, %fd42;
	mul.f64 	%fd69, %fd54, %fd54;
	fma.rn.f64 	%fd70, %fd69, %fd14, %fd13;
	fma.rn.f64 	%fd71, %fd54, %fd70, %fd12;
	fma.rn.f64 	%fd72, %fd69, %fd16, %fd15;
	fma.rn.f64 	%fd73, %fd64, %fd72, %fd71;
	fma.rn.f64 	%fd74, %fd57, %fd73, %fd68;
	rcp.rn.f64 	%fd75, %fd74;
	mul.f64 	%fd20, %fd63, %fd75;
	ld.global.f64 	%fd76, [%rd30+32768];
	ld.global.f64 	%fd77, [%rd30+1409024];
	min.f64 	%fd78, %fd76, 0d408F380000000000;
	max.f64 	%fd79, %fd78, 0dC000000000000000;
	min.f64 	%fd80, %fd77, 0d3FEFF7CED916872B;
	max.f64 	%fd81, %fd80, 0d0000000000000000;
	mul.f64 	%fd82, %fd81, 0d408F400000000000;
	fma.rn.f64 	%fd83, %fd79, %fd4, %fd34;
	fma.rn.f64 	%fd84, %fd79, %fd83, %fd3;
	fma.rn.f64 	%fd85, %fd79, %fd84, %fd33;
	fma.rn.f64 	%fd86, %fd79, %fd6, %fd38;
	fma.rn.f64 	%fd87, %fd82, %fd8, %fd86;
	fma.rn.f64 	%fd88, %fd82, %fd87, %fd85;
	sqrt.rn.f64 	%fd89, %fd82;
	fma.rn.f64 	%fd90, %fd79, %fd10, %fd44;
	fma.rn.f64 	%fd91, %fd79, %fd90, %fd9;
	fma.rn.f64 	%fd92, %fd79, %fd91, %fd43;
	fma.rn.f64 	%fd93, %fd79, %fd92, %fd42;
	mul.f64 	%fd94, %fd79, %fd79;
	fma.rn.f64 	%fd95, %fd94, %fd14, %fd13;
	fma.rn.f64 	%fd96, %fd79, %fd95, %fd12;
	fma.rn.f64 	%fd97, %fd94, %fd16, %fd15;
	fma.rn.f64 	%fd98, %fd89, %fd97, %fd96;
	fma.rn.f64 	%fd99, %fd82, %fd98, %fd93;
	rcp.rn.f64 	%fd100, %fd99;
	mul.f64 	%fd21, %fd88, %fd100;
	setp.eq.f64 	%p4, %fd21, 0d0000000000000000;
	add.s64 	%rd4, %rd1, %rd29;
	@%p4 bra 	$L__BB10_4;
	div.rn.f64 	%fd101, %fd19, %fd21;
	mov.f64 	%fd102, 0d3FF0000000000000;
	sub.f64 	%fd103, %fd102, %fd101;
	mul.f64 	%fd104, %fd103, %fd18;
	mul.wide.s32 	%rd34, %r6, 8;
	add.s64 	%rd35, %rd2, %rd34;
	st.global.f64 	[%rd35], %fd104;
	div.rn.f64 	%fd105, %fd20, %fd21;
	sub.f64 	%fd106, %fd102, %fd105;
	mul.f64 	%fd107, %fd106, %fd18;
	st.global.f64 	[%rd4], %fd107;
	bra.uni 	$L__BB10_5;
$L__BB10_4:
	mul.wide.s32 	%rd31, %r6, 8;
	add.s64 	%rd32, %rd2, %rd31;
	mov.b64 	%rd33, 0;
	st.global.u64 	[%rd32], %rd33;
	st.global.u64 	[%rd4], %rd33;
$L__BB10_5:
	setp.lt.s32 	%p5, %r21, %r4;
	@%p5 bra 	$L__BB10_7;
	mov.b64 	%rd36, 0;
	st.global.u64 	[%rd4], %rd36;
$L__BB10_7:
	add.s32 	%r21, %r21, 1;
	setp.ne.s32 	%p6, %r21, 42;
	@%p6 bra 	$L__BB10_2;
	mul.wide.s32 	%rd37, %r3, 8;
	add.s64 	%rd38, %rd1, %rd37;
	mov.b64 	%rd39, 0;
	st.global.u64 	[%rd38+1343488], %rd39;
$L__BB10_9:
	ret;

}
	// .globl	smooth_hblt_kernel
.visible .entry smooth_hblt_kernel(
	.param .u32 smooth_hblt_kernel_param_0,
	.param .u64 .ptr .align 1 smooth_hblt_kernel_param_1,
	.param .u64 .ptr .align 1 smooth_hblt_kernel_param_2,
	.param .u64 .ptr .align 1 smooth_hblt_kernel_param_3,
	.param .u64 .ptr .align 1 smooth_hblt_kernel_param_4,
	.param .u64 .ptr .align 1 smooth_hblt_kernel_param_5
)
{
	.reg .pred 	%p<18>;
	.reg .b32 	%r<50>;
	.reg .b64 	%rd<42>;
	.reg .b64 	%fd<56>;

	ld.param.u32 	%r14, [smooth_hblt_kernel_param_0];
	ld.param.u64 	%rd11, [smooth_hblt_kernel_param_3];
	ld.param.u64 	%rd10, [smooth_hblt_kernel_param_4];
	ld.param.u64 	%rd12, [smooth_hblt_kernel_param_5];
	cvta.to.global.u64 	%rd1, %rd12;
	cvta.to.global.u64 	%rd2, %rd11;
	mov.u32 	%r15, %tid.y;
	mov.u32 	%r16, %ctaid.y;
	mov.u32 	%r17, %ntid.y;
	mad.lo.s32 	%r1, %r16, %r17, %r15;
	mov.u32 	%r18, %tid.x;
	mov.u32 	%r19, %ctaid.x;
	mov.u32 	%r20, %ntid.x;
	mad.lo.s32 	%r2, %r19, %r20, %r18;
	setp.gt.u32 	%p1, %r1, 63;
	setp.gt.s32 	%p2, %r2, 63;
	or.pred  	%p3, %p1, %p2;
	@%p3 bra 	$L__BB11_10;
	shl.b32 	%r3, %r1, 6;
	add.s32 	%r4, %r3, %r2;
	mul.wide.s32 	%rd13, %r4, 8;
	add.s64 	%rd14, %rd2, %rd13;
	ld.global.f64 	%fd54, [%rd14];
	add.s32 	%r21, %r1, -1;
	add.s32 	%r22, %r2, -1;
	max.u32 	%r23, %r21, %r22;
	setp.gt.u32 	%p4, %r23, 61;
	@%p4 bra 	$L__BB11_9;
	shl.b32 	%r24, %r14, 12;
	add.s32 	%r25, %r4, %r24;
	cvta.to.global.u64 	%rd15, %rd10;
	mul.wide.s32 	%rd16, %r25, 4;
	add.s64 	%rd3, %rd15, %rd16;
	ld.global.u32 	%r5, [%rd3];
	setp.eq.s32 	%p5, %r5, 0;
	ld.const.f64 	%fd2, [p5];
	@%p5 bra 	$L__BB11_4;
	ld.const.f64 	%fd8, [p125];
	add.s32 	%r26, %r4, -1;
	ld.global.u32 	%r27, [%rd3+-4];
	setp.eq.s32 	%p6, %r27, 0;
	add.f64 	%fd9, %fd8, %fd2;
	ld.const.f64 	%fd10, [c0];
	selp.f64 	%fd11, %fd9, %fd2, %p6;
	selp.f64 	%fd12, %fd10, %fd8, %p6;
	ld.global.u32 	%r28, [%rd3+4];
	setp.eq.s32 	%p7, %r28, 0;
	add.f64 	%fd13, %fd8, %fd11;
	selp.f64 	%fd14, %fd13, %fd11, %p7;
	selp.f64 	%fd15, %fd10, %fd8, %p7;
	add.s32 	%r29, %r4, -64;
	ld.global.u32 	%r30, [%rd3+-256];
	setp.eq.s32 	%p8, %r30, 0;
	add.f64 	%fd16, %fd8, %fd14;
	selp.f64 	%fd17, %fd16, %fd14, %p8;
	selp.f64 	%fd18, %fd10, %fd8, %p8;
	add.s32 	%r31, %r4, 64;
	ld.global.u32 	%r32, [%rd3+256];
	setp.eq.s32 	%p9, %r32, 0;
	add.f64 	%fd19, %fd8, %fd17;
	selp.f64 	%fd20, %fd19, %fd17, %p9;
	selp.f64 	%fd21, %fd10, %fd8, %p9;
	mul.wide.u32 	%rd17, %r26, 8;
	add.s64 	%rd18, %rd2, %rd17;
	ld.global.f64 	%fd22, [%rd18];
	mul.wide.u32 	%rd19, %r4, 8;
	add.s64 	%rd20, %rd2, %rd19;
	ld.global.f64 	%fd23, [%rd20+8];
	mul.f64 	%fd24, %fd15, %fd23;
	fma.rn.f64 	%fd25, %fd12, %fd22, %fd24;
	mul.wide.u32 	%rd21, %r29, 8;
	add.s64 	%rd22, %rd2, %rd21;
	ld.global.f64 	%fd26, [%rd22];
	fma.rn.f64 	%fd27, %fd18, %fd26, %fd25;
	mul.wide.u32 	%rd23, %r31, 8;
	add.s64 	%rd24, %rd2, %rd23;
	ld.global.f64 	%fd28, [%rd24];
	fma.rn.f64 	%fd29, %fd21, %fd28, %fd27;
	fma.rn.f64 	%fd54, %fd20, %fd54, %fd29;
$L__BB11_4:
	setp.lt.s32 	%p10, %r5, 1;
	@%p10 bra 	$L__BB11_6;
	add.s32 	%r33, %r5, -1;
	mul.wide.u32 	%rd25, %r33, 8;
	mov.u64 	%rd26, zgrid;
	add.s64 	%rd27, %rd26, %rd25;
	ld.const.f64 	%fd30, [%rd27];
	shl.b32 	%r34, %r5, 12;
	mad.lo.s32 	%r35, %r14, 180224, %r4;
	add.s32 	%r36, %r35, %r34;
	add.s32 	%r37, %r36, -4096;
	mul.wide.s32 	%rd28, %r37, 8;
	add.s64 	%rd29, %rd1, %rd28;
	ld.global.f64 	%fd31, [%rd29];
	ld.global.f64 	%fd32, [%rd29+32768];
	add.f64 	%fd33, %fd31, %fd32;
	mul.f64 	%fd34, %fd2, %fd33;
	sub.f64 	%fd35, %fd34, %fd30;
	setp.gt.f64 	%p11, %fd54, %fd35;
	selp.f64 	%fd54, %fd35, %fd54, %p11;
$L__BB11_6:
	ld.param.u64 	%rd40, [smooth_hblt_kernel_param_2];
	cvta.to.global.u64 	%rd31, %rd40;
	mul.wide.u32 	%rd32, %r4, 4;
	add.s64 	%rd4, %rd31, %rd32;
	ld.global.u32 	%r49, [%rd4];
	add.s64 	%rd5, %rd1, 32768;
	mad.lo.s32 	%r39, %r14, 180224, %r2;
	add.s32 	%r47, %r39, %r3;
	mov.u64 	%rd33, zgrid;
	add.s64 	%rd41, %rd33, 8;
	mov.b32 	%r48, -42;
$L__BB11_7:
	setp.ne.s32 	%p12, %r5, 0;
	mul.wide.s32 	%rd34, %r47, 8;
	add.s64 	%rd35, %rd5, %rd34;
	ld.const.f64 	%fd36, [%rd41+-8];
	ld.global.f64 	%fd37, [%rd35+-32768];
	ld.global.f64 	%fd38, [%rd35];
	add.f64 	%fd39, %fd37, %fd38;
	mul.f64 	%fd40, %fd2, %fd39;
	sub.f64 	%fd41, %fd40, %fd36;
	neg.f64 	%fd43, %fd36;
	setp.gt.f64 	%p13, %fd54, %fd43;
	setp.le.f64 	%p14, %fd54, %fd41;
	add.s32 	%r40, %r48, 44;
	add.s32 	%r41, %r48, 43;
	selp.b32 	%r42, %r41, %r49, %p14;
	selp.b32 	%r43, %r42, %r49, %p13;
	selp.b32 	%r44, %r43, %r49, %p12;
	ld.const.f64 	%fd45, [%rd41];
	ld.global.f64 	%fd46, [%rd35+32768];
	add.f64 	%fd47, %fd38, %fd46;
	mul.f64 	%fd48, %fd2, %fd47;
	sub.f64 	%fd49, %fd48, %fd45;
	neg.f64 	%fd51, %fd45;
	setp.gt.f64 	%p15, %fd54, %fd51;
	setp.le.f64 	%p16, %fd54, %fd49;
	selp.b32 	%r45, %r40, %r44, %p16;
	selp.b32 	%r46, %r45, %r44, %p15;
	selp.b32 	%r49, %r46, %r44, %p12;
	add.s32 	%r48, %r48, 2;
	add.s32 	%r47, %r47, 8192;
	add.s64 	%rd41, %rd41, 16;
	setp.ne.s32 	%p17, %r48, 0;
	@%p17 bra 	$L__BB11_7;
	st.global.u32 	[%rd4], %r49;
$L__BB11_9:
	ld.param.u64 	%rd39, [smooth_hblt_kernel_param_1];
	cvta.to.global.u64 	%rd36, %rd39;
	mul.wide.s32 	%rd37, %r4, 8;
	add.s64 	%rd38, %rd36, %rd37;
	st.global.f64 	[%rd38], %fd54;
$L__BB11_10:
	ret;

}
	// .globl	ugrid_to_tgrid_kernel
.visible .entry ugrid_to_tgrid_kernel(
	.param .u64 .ptr .align 1 ugrid_to_tgrid_kernel_param_0,
	.param .u64 .ptr .align 1 ugrid_to_tgrid_kernel_param_1,
	.param .u32 ugrid_to_tgrid_kernel_param_2
)
{
	.reg .pred 	%p<7>;
	.reg .b32 	%r<19>;
	.reg .b64 	%rd<16>;
	.reg .b64 	%fd<12>;

	ld.param.u64 	%rd1, [ugrid_to_tgrid_kernel_param_0];
	ld.param.u64 	%rd2, [ugrid_to_tgrid_kernel_param_1];
	ld.param.u32 	%r3, [ugrid_to_tgrid_kernel_param_2];
	mov.u32 	%r4, %tid.y;
	mov.u32 	%r5, %ctaid.y;
	mov.u32 	%r6, %ntid.y;
	mad.lo.s32 	%r1, %r5, %r6, %r4;
	mov.u32 	%r7, %tid.x;
	mov.u32 	%r8, %ctaid.x;
	mov.u32 	%r9, %ntid.x;
	mad.lo.s32 	%r2, %r8, %r9, %r7;
	setp.gt.u32 	%p1, %r1, 63;
	setp.gt.s32 	%p2, %r2, 63;
	or.pred  	%p3, %p1, %p2;
	@%p3 bra 	$L__BB12_4;
	setp.eq.s32 	%p4, %r1, 0;
	setp.lt.s32 	%p5, %r2, 1;
	mov.f64 	%fd11, 0d0000000000000000;
	or.pred  	%p6, %p4, %p5;
	@%p6 bra 	$L__BB12_3;
	cvta.to.global.u64 	%rd3, %rd2;
	shl.b32 	%r10, %r1, 6;
	add.s32 	%r11, %r10, %r2;
	shl.b32 	%r12, %r3, 12;
	add.s32 	%r13, %r11, %r12;
	mul.wide.s32 	%rd4, %r13, 8;
	add.s64 	%rd5, %rd3, %rd4;
	ld.global.f64 	%fd4, [%rd5];
	ld.global.f64 	%fd5, [%rd5+-512];
	mul.f64 	%fd6, %fd5, 0d3FD0000000000000;
	fma.rn.f64 	%fd7, %fd4, 0d3FD0000000000000, %fd6;
	add.s32 	%r14, %r2, -1;
	ld.global.f64 	%fd8, [%rd5+-8];
	fma.rn.f64 	%fd9, %fd8, 0d3FD0000000000000, %fd7;
	cvt.s64.s32 	%rd6, %r12;
	cvt.s64.s32 	%rd7, %r14;
	cvt.u64.u32 	%rd8, %r10;
	add.s64 	%rd9, %rd8, %rd7;
	add.s64 	%rd10, %rd9, %rd6;
	shl.b64 	%rd11, %rd10, 3;
	add.s64 	%rd12, %rd3, %rd11;
	ld.global.f64 	%fd10, [%rd12+-512];
	fma.rn.f64 	%fd11, %fd10, 0d3FD0000000000000, %fd9;
$L__BB12_3:
	shl.b32 	%r15, %r1, 6;
	add.s32 	%r16, %r15, %r2;
	shl.b32 	%r17, %r3, 12;
	add.s32 	%r18, %r16, %r17;
	cvta.to.global.u64 	%rd13, %rd1;
	mul.wide.s32 	%rd14, %r18, 8;
	add.s64 	%rd15, %rd13, %rd14;
	st.global.f64 	[%rd15], %fd11;
$L__BB12_4:
	ret;

}
.func  (.param .b64 func_retval0) __internal_accurate_pow(
	.param .b64 __internal_accurate_pow_param_0,
	.param .b64 __internal_accurate_pow_param_1
)
{
	.reg .pred 	%p<8>;
	.reg .b32 	%r<49>;
	.reg .b32 	%f<3>;
	.reg .b64 	%fd<109>;

	ld.param.f64 	%fd10, [__internal_accurate_pow_param_0];
	ld.param.f64 	%fd11, [__internal_accurate_pow_param_1];
	{
	.reg .b32 %temp; 
	mov.b64 	{%temp, %r46}, %fd10;
	}
	{
	.reg .b32 %temp; 
	mov.b64 	{%r45, %temp}, %fd10;
	}
	shr.u32 	%r47, %r46, 20;
	setp.gt.u32 	%p1, %r46, 1048575;
	@%p1 bra 	$L__BB13_2;
	mul.f64 	%fd12, %fd10, 0d4350000000000000;
	{
	.reg .b32 %temp; 
	mov.b64 	{%temp, %r46}, %fd12;
	}
	{
	.reg .b32 %temp; 
	mov.b64 	{%r45, %temp}, %fd12;
	}
	shr.u32 	%r16, %r46, 20;
	add.s32 	%r47, %r16, -54;
$L__BB13_2:
	add.s32 	%r48, %r47, -1023;
	and.b32  	%r17, %r46, -2146435073;
	or.b32  	%r18, %r17, 1072693248;
	mov.b64 	%fd107, {%r45, %r18};
	setp.lt.u32 	%p2, %r18, 1073127583;
	@%p2 bra 	$L__BB13_4;
	{
	.reg .b32 %temp; 
	mov.b64 	{%r19, %temp}, %fd107;
	}
	{
	.reg .b32 %temp; 
	mov.b64 	{%temp, %r20}, %fd107;
	}
	add.s32 	%r21, %r20, -1048576;
	mov.b64 	%fd107, {%r19, %r21};
	add.s32 	%r48, %r47, -1022;
$L__BB13_4:
	add.f64 	%fd13, %fd107, 0dBFF0000000000000;
	add.f64 	%fd14, %fd107, 0d3FF0000000000000;
	rcp.approx.ftz.f64 	%fd15, %fd14;
	neg.f64 	%fd16, %fd14;
	fma.rn.f64 	%fd17, %fd16, %fd15, 0d3FF0000000000000;
	fma.rn.f64 	%fd18, %fd17, %fd17, %fd17;
	fma.rn.f64 	%fd19, %fd18, %fd15, %fd15;
	mul.f64 	%fd20, %fd13, %fd19;
	fma.rn.f64 	%fd21, %fd13, %fd19, %fd20;
	mul.f64 	%fd22, %fd21, %fd21;
	fma.rn.f64 	%fd23, %fd22, 0d3EB0F5FF7D2CAFE2, 0d3ED0F5D241AD3B5A;
	fma.rn.f64 	%fd24, %fd23, %fd22, 0d3EF3B20A75488A3F;
	fma.rn.f64 	%fd25, %fd24, %fd22, 0d3F1745CDE4FAECD5;
	fma.rn.f64 	%fd26, %fd25, %fd22, 0d3F3C71C7258A578B;
	fma.rn.f64 	%fd27, %fd26, %fd22, 0d3F6249249242B910;
	fma.rn.f64 	%fd28, %fd27, %fd22, 0d3F89999999999DFB;
	sub.f64 	%fd29, %fd13, %fd21;
	add.f64 	%fd30, %fd29, %fd29;
	neg.f64 	%fd31, %fd21;
	fma.rn.f64 	%fd32, %fd31, %fd13, %fd30;
	mul.f64 	%fd33, %fd19, %fd32;
	fma.rn.f64 	%fd34, %fd22, %fd28, 0d3FB5555555555555;
	mov.f64 	%fd35, 0d3FB5555555555555;
	sub.f64 	%fd36, %fd35, %fd34;
	fma.rn.f64 	%fd37, %fd22, %fd28, %fd36;
	add.f64 	%fd38, %fd37, 0dBC46A4CB00B9E7B0;
	add.f64 	%fd39, %fd34, %fd38;
	sub.f64 	%fd40, %fd34, %fd39;
	add.f64 	%fd41, %fd38, %fd40;
	mul.rn.f64 	%fd42, %fd21, %fd21;
	neg.f64 	%fd43, %fd42;
	fma.rn.f64 	%fd44, %fd21, %fd21, %fd43;
	{
	.reg .b32 %temp; 
	mov.b64 	{%r22, %temp}, %fd33;
	}
	{
	.reg .b32 %temp; 
	mov.b64 	{%temp, %r23}, %fd33;
	}
	add.s32 	%r24, %r23, 1048576;
	mov.b64 	%fd45, {%r22, %r24};
	fma.rn.f64 	%fd46, %fd21, %fd45, %fd44;
	mul.rn.f64 	%fd47, %fd42, %fd21;
	neg.f64 	%fd48, %fd47;
	fma.rn.f64 	%fd49, %fd42, %fd21, %fd48;
	fma.rn.f64 	%fd50, %fd42, %fd33, %fd49;
	fma.rn.f64 	%fd51, %fd46, %fd21, %fd50;
	mul.rn.f64 	%fd52, %fd39, %fd47;
	neg.f64 	%fd53, %fd52;
	fma.rn.f64 	%fd54, %fd39, %fd47, %fd53;
	fma.rn.f64 	%fd55, %fd39, %fd51, %fd54;
	fma.rn.f64 	%fd56, %fd41, %fd47, %fd55;
	add.f64 	%fd57, %fd52, %fd56;
	sub.f64 	%fd58, %fd52, %fd57;
	add.f64 	%fd59, %fd56, %fd58;
	add.f64 	%fd60, %fd21, %fd57;
	sub.f64 	%fd61, %fd21, %fd60;
	add.f64 	%fd62, %fd57, %fd61;
	add.f64 	%fd63, %fd59, %fd62;
	add.f64 	%fd64, %fd33, %fd63;
	add.f64 	%fd65, %fd60, %fd64;
	sub.f64 	%fd66, %fd60, %fd65;
	add.f64 	%fd67, %fd64, %fd66;
	xor.b32  	%r25, %r48, -2147483648;
	mov.b32 	%r26, 1127219200;
	mov.b64 	%fd68, {%r25, %r26};
	mov.b32 	%r27, -2147483648;
	mov.b64 	%fd69, {%r27, %r26};
	sub.f64 	%fd70, %fd68, %fd69;
	fma.rn.f64 	%fd71, %fd70, 0d3FE62E42FEFA39EF, %fd65;
	fma.rn.f64 	%fd72, %fd70, 0dBFE62E42FEFA39EF, %fd71;
	sub.f64 	%fd73, %fd72, %fd65;
	sub.f64 	%fd74, %fd67, %fd73;
	fma.rn.f64 	%fd75, %fd70, 0d3C7ABC9E3B39803F, %fd74;
	add.f64 	%fd76, %fd71, %fd75;
	sub.f64 	%fd77, %fd71, %fd76;
	add.f64 	%fd78, %fd75, %fd77;
	{
	.reg .b32 %temp; 
	mov.b64 	{%temp, %r28}, %fd11;
	}
	{
	.reg .b32 %temp; 
	mov.b64 	{%r29, %temp}, %fd11;
	}
	shl.b32 	%r30, %r28, 1;
	setp.gt.u32 	%p3, %r30, -33554433;
	and.b32  	%r31, %r28, -15728641;
	selp.b32 	%r32, %r31, %r28, %p3;
	mov.b64 	%fd79, {%r29, %r32};
	mul.rn.f64 	%fd80, %fd76, %fd79;
	neg.f64 	%fd81, %fd80;
	fma.rn.f64 	%fd82, %fd76, %fd79, %fd81;
	fma.rn.f64 	%fd83, %fd78, %fd79, %fd82;
	add.f64 	%fd4, %fd80, %fd83;
	sub.f64 	%fd84, %fd80, %fd4;
	add.f64 	%fd5, %fd83, %fd84;
	fma.rn.f64 	%fd85, %fd4, 0d3FF71547652B82FE, 0d4338000000000000;
	{
	.reg .b32 %temp; 
	mov.b64 	{%r13, %temp}, %fd85;
	}
	mov.f64 	%fd86, 0dC338000000000000;
	add.rn.f64 	%fd87, %fd85, %fd86;
	fma.rn.f64 	%fd88, %fd87, 0dBFE62E42FEFA39EF, %fd4;
	fma.rn.f64 	%fd89, %fd87, 0dBC7ABC9E3B39803F, %fd88;
	fma.rn.f64 	%fd90, %fd89, 0d3E5ADE1569CE2BDF, 0d3E928AF3FCA213EA;
	fma.rn.f64 	%fd91, %fd90, %fd89, 0d3EC71DEE62401315;
	fma.rn.f64 	%fd92, %fd91, %fd89, 0d3EFA01997C89EB71;
	fma.rn.f64 	%fd93, %fd92, %fd89, 0d3F2A01A014761F65;
	fma.rn.f64 	%fd94, %fd93, %fd89, 0d3F56C16C1852B7AF;
	fma.rn.f64 	%fd95, %fd94, %fd89, 0d3F81111111122322;
	fma.rn.f64 	%fd96, %fd95, %fd89, 0d3FA55555555502A1;
	fma.rn.f64 	%fd97, %fd96, %fd89, 0d3FC5555555555511;
	fma.rn.f64 	%fd98, %fd97, %fd89, 0d3FE000000000000B;
	fma.rn.f64 	%fd99, %fd98, %fd89, 0d3FF0000000000000;
	fma.rn.f64 	%fd100, %fd99, %fd89, 0d3FF0000000000000;
	{
	.reg .b32 %temp; 
	mov.b64 	{%r14, %temp}, %fd100;
	}
	{
	.reg .b32 %temp; 
	mov.b64 	{%temp, %r15}, %fd100;
	}
	shl.b32 	%r33, %r13, 20;
	add.s32 	%r34, %r33, %r15;
	mov.b64 	%fd108, {%r14, %r34};
	{
	.reg .b32 %temp; 
	mov.b64 	{%temp, %r35}, %fd4;
	}
	mov.b32 	%f2, %r35;
	abs.f32 	%f1, %f2;
	setp.lt.f32 	%p4, %f1, 0f4086232B;
	@%p4 bra 	$L__BB13_7;
	setp.lt.f64 	%p5, %fd4, 0d0000000000000000;
	add.f64 	%fd101, %fd4, 0d7FF0000000000000;
	selp.f64 	%fd108, 0d0000000000000000, %fd101, %p5;
	setp.geu.f32 	%p6, %f1, 0f40874800;
	@%p6 bra 	$L__BB13_7;
	shr.u32 	%r36, %r13, 31;
	add.s32 	%r37, %r13, %r36;
	shr.s32 	%r38, %r37, 1;
	shl.b32 	%r39, %r38, 20;
	add.s32 	%r40, %r15, %r39;
	mov.b64 	%fd102, {%r14, %r40};
	sub.s32 	%r41, %r13, %r38;
	shl.b32 	%r42, %r41, 20;
	add.s32 	%r43, %r42, 1072693248;
	mov.b32 	%r44, 0;
	mov.b64 	%fd103, {%r44, %r43};
	mul.f64 	%fd108, %fd103, %fd102;
$L__BB13_7:
	abs.f64 	%fd104, %fd108;
	setp.eq.f64 	%p7, %fd104, 0d7FF0000000000000;
	fma.rn.f64 	%fd105, %fd108, %fd5, %fd108;
	selp.f64 	%fd106, %fd108, %fd105, %p7;
	st.param.f64 	[func_retval0], %fd106;
	ret;

}


// ===== COMPILED SASS (sm_100) =====

	.target	sm_100

	.elftype	@"ET_EXEC"


//--------------------- .note.nv.tkinfo           --------------------------
	.section	.note.nv.tkinfo,"",@"SHT_NOTE"
	.sectionflags	@"SHF_NOTE_NV_TKINFO"
	.tkinfo
        /*0018*/ 	.word	0x00000002
        /*0030*/ 	.string	""
        /*0030*/ 	.string	"ptxas"
        /*0030*/ 	.string	"Cuda compilation tools, release 13.0, V13.0.88"
        /*0030*/ 	.string	"Build cuda_13.0.r13.0/compiler.36424714_0"
        /*0030*/ 	.string	"-arch sm_100 -m 64 "



//--------------------- .note.nv.cuinfo           --------------------------
	.section	.note.nv.cuinfo,"",@"SHT_NOTE"
	.sectionflags	@"SHF_NOTE_NV_CUINFO"
        /*0018*/ 	.short	0x0002
        /*001a*/ 	.short	0x0064
        /*001c*/ 	.short	0x0082
	.zero		2


//--------------------- .nv.info                  --------------------------
	.section	.nv.info,"",@"SHT_CUDA_INFO"
	.align	4


	//----- nvinfo : EIATTR_REGCOUNT
	.align		4
        /*0000*/ 	.byte	0x04, 0x2f
        /*0002*/ 	.short	(.L_69 - .L_68)
	.align		4
.L_68:
        /*0004*/ 	.word	index@(interior_convection_kernel)
        /*0008*/ 	.word	0x0000002e


	//----- nvinfo : EIATTR_FRAME_SIZE
	.align		4
.L_69:
        /*000c*/ 	.byte	0x04, 0x11
        /*000e*/ 	.short	(.L_71 - .L_70)
	.align		4
.L_70:
        /*0010*/ 	.word	index@($__internal_17_$__cuda_sm20_div_rn_f64_full)
        /*0014*/ 	.word	0x00000000


	//----- nvinfo : EIATTR_FRAME_SIZE
	.align		4
.L_71:
        /*0018*/ 	.byte	0x04, 0x11
        /*001a*/ 	.short	(.L_73 - .L_72)
	.align		4
.L_72:
        /*001c*/ 	.word	index@(interior_convection_kernel)
        /*0020*/ 	.word	0x00000000


	//----- nvinfo : EIATTR_REGCOUNT
	.align		4
.L_73:
        /*0024*/ 	.byte	0x04, 0x2f
        /*0026*/ 	.short	(.L_75 - .L_74)
	.align		4
.L_74:
        /*0028*/ 	.word	index@(interior_convection_part2)
        /*002c*/ 	.word	0x00000038


	//----- nvinfo : EIATTR_FRAME_SIZE
	.align		4
.L_75:
        /*0030*/ 	.byte	0x04, 0x11
        /*0032*/ 	.short	(.L_77 - .L_76)
	.align		4
.L_76:
        /*0034*/ 	.word	index@($__internal_16_$__cuda_sm20_div_rn_f64_full)
        /*0038*/ 	.word	0x00000000


	//----- nvinfo : EIATTR_FRAME_SIZE
	.align		4
.L_77:
        /*003c*/ 	.byte	0x04, 0x11
        /*003e*/ 	.short	(.L_79 - .L_78)
	.align		4
.L_78:
        /*0040*/ 	.word	index@(interior_convection_part2)
        /*0044*/ 	.word	0x00000000


	//----- nvinfo : EIATTR_REGCOUNT
	.align		4
.L_79:
        /*0048*/ 	.byte	0x04, 0x2f
        /*004a*/ 	.short	(.L_81 - .L_80)
	.align		4
.L_80:
        /*004c*/ 	.word	index@(compute_vshear_ugrid)
        /*0050*/ 	.word	0x00000020


	//----- nvinfo : EIATTR_FRAME_SIZE
	.align		4
.L_81:
        /*0054*/ 	.byte	0x04, 0x11
        /*0056*/ 	.short	(.L_83 - .L_82)
	.align		4
.L_82:
        /*0058*/ 	.word	index@($__internal_15_$__cuda_sm20_div_rn_f64_full)
        /*005c*/ 	.word	0x00000000


	//----- nvinfo : EIATTR_FRAME_SIZE
	.align		4
.L_83:
        /*0060*/ 	.byte	0x04, 0x11
        /*0062*/ 	.short	(.L_85 - .L_84)
	.align		4
.L_84:
        /*0064*/ 	.word	index@(compute_vshear_ugrid)
        /*0068*/ 	.word	0x00000000


	//----- nvinfo : EIATTR_REGCOUNT
	.align		4
.L_85:
        /*006c*/ 	.byte	0x04, 0x2f
        /*006e*/ 	.short	(.L_87 - .L_86)
	.align		4
.L_86:
        /*0070*/ 	.word	index@(ri_iwmix_kernel)
        /*0074*/ 	.word	0x0000002c


	//----- nvinfo : EIATTR_FRAME_SIZE
	.align		4
.L_87:
        /*0078*/ 	.byte	0x04, 0x11
        /*007a*/ 	.short	(.L_89 - .L_88)
	.align		4
.L_88:
        /*007c*/ 	.word	index@($__internal_14_$__cuda_sm20_div_rn_f64_full)
        /*0080*/ 	.word	0x00000000


	//----- nvinfo : EIATTR_FRAME_SIZE
	.align		4
.L_89:
        /*0084*/ 	.byte	0x04, 0x11
        /*0086*/ 	.short	(.L_91 - .L_90)
	.align		4
.L_90:
        /*0088*/ 	.word	index@(ri_iwmix_kernel)
        /*008c*/ 	.word	0x00000000


	//----- nvinfo : EIATTR_REGCOUNT
	.align		4
.L_91:
        /*0090*/ 	.byte	0x04, 0x2f
        /*0092*/ 	.short	(.L_93 - .L_92)
	.align		4
.L_92:
        /*0094*/ 	.word	index@(compute_ustaru)
        /*0098*/ 	.word	0x00000012


	//----- nvinfo : EIATTR_FRAME_SIZE
	.align		4
.L_93:
        /*009c*/ 	.byte	0x04, 0x11
        /*009e*/ 	.short	(.L_95 - .L_94)
	.align		4
.L_94:
        /*00a0*/ 	.word	index@($__internal_13_$__cuda_sm20_dsqrt_rn_f64_mediumpath_v1)
        /*00a4*/ 	.word	0x00000000


	//----- nvinfo : EIATTR_FRAME_SIZE
	.align		4
.L_95:
        /*00a8*/ 	.byte	0x04, 0x11
        /*00aa*/ 	.short	(.L_97 - .L_96)
	.align		4
.L_96:
        /*00ac*/ 	.word	index@(compute_ustaru)
        /*00b0*/ 	.word	0x00000000


	//----- nvinfo : EIATTR_REGCOUNT
	.align		4
.L_97:
        /*00b4*/ 	.byte	0x04, 0x2f
        /*00b6*/ 	.short	(.L_99 - .L_98)
	.align		4
.L_98:
        /*00b8*/ 	.word	index@(compute_vshearu_bldepth)
        /*00bc*/ 	.word	0x00000028


	//----- nvinfo : EIATTR_FRAME_SIZE
	.align		4
.L_99:
        /*00c0*/ 	.byte	0x04, 0x11
        /*00c2*/ 	.short	(.L_101 - .L_100)
	.align		4
.L_100:
        /*00c4*/ 	.word	index@($__internal_12_$__cuda_sm20_div_rn_f64_full)
        /*00c8*/ 	.word	0x00000000


	//----- nvinfo : EIATTR_FRAME_SIZE
	.align		4
.L_101:
        /*00cc*/ 	.byte	0x04, 0x11
        /*00ce*/ 	.short	(.L_103 - .L_102)
	.align		4
.L_102:
        /*00d0*/ 	.word	index@(compute_vshearu_bldepth)
        /*00d4*/ 	.word	0x00000000


	//----- nvinfo : EIATTR_REGCOUNT
	.align		4
.L_103:
        /*00d8*/ 	.byte	0x04, 0x2f
        /*00da*/ 	.short	(.L_105 - .L_104)
	.align		4
.L_104:
        /*00dc*/ 	.word	index@(bldepth_kernel)
        /*00e0*/ 	.word	0x00000036


	//----- nvinfo : EIATTR_FRAME_SIZE
	.align		4
.L_105:
        /*00e4*/ 	.byte	0x04, 0x11
        /*00e6*/ 	.short	(.L_107 - .L_106)
	.align		4
.L_106:
        /*00e8*/ 	.word	index@($bldepth_kernel$__internal_accurate_pow)
        /*00ec*/ 	.word	0x00000018


	//----- nvinfo : EIATTR_FRAME_SIZE
	.align		4
.L_107:
        /*00f0*/ 	.byte	0x04, 0x11
        /*00f2*/ 	.short	(.L_109 - .L_108)
	.align		4
.L_108:
        /*00f4*/ 	.word	index@($__internal_11_$__cuda_sm20_dsqrt_rn_f64_mediumpath_v1)
        /*00f8*/ 	.word	0x00000018


	//----- nvinfo : EIATTR_FRAME_SIZE
	.align		4
.L_109:
        /*00fc*/ 	.byte	0x04, 0x11
        /*00fe*/ 	.short	(.L_111 - .L_110)
	.align		4
.L_110:
        /*0100*/ 	.word	index@($__internal_10_$__cuda_sm20_div_rn_f64_full)
        /*0104*/ 	.word	0x00000018


	//----- nvinfo : EIATTR_FRAME_SIZE
	.align		4
.L_111:
        /*0108*/ 	.byte	0x04, 0x11
        /*010a*/ 	.short	(.L_113 - .L_112)
	.align		4
.L_112:
        /*010c*/ 	.word	index@($__internal_9_$__cuda_sm20_dblrcp_rn_slowpath_v3)
        /*0110*/ 	.word	0x00000018


	//----- nvinfo : EIATTR_FRAME_SIZE
	.align		4
.L_113:
        /*0114*/ 	.byte	0x04, 0x11
        /*0116*/ 	.short	(.L_115 - .L_114)
	.align		4
.L_114:
        /*0118*/ 	.word	index@(bldepth_kernel)
        /*011c*/ 	.word	0x00000018


	//----- nvinfo : EIATTR_REGCOUNT
	.align		4
.L_115:
        /*0120*/ 	.byte	0x04, 0x2f
        /*0122*/ 	.short	(.L_117 - .L_116)
	.align		4
.L_116:
        /*0124*/ 	.word	index@(correct_stability_and_buoyancy)
        /*0128*/ 	.word	0x00000019


	//----- nvinfo : EIATTR_FRAME_SIZE
	.align		4
.L_117:
        /*012c*/ 	.byte	0x04, 0x11
        /*012e*/ 	.short	(.L_119 - .L_118)
	.align		4
.L_118:
        /*0130*/ 	.word	index@($__internal_8_$__cuda_sm20_div_rn_f64_full)
        /*0134*/ 	.word	0x00000000


	//----- nvinfo : EIATTR_FRAME_SIZE
	.align		4
.L_119:
        /*0138*/ 	.byte	0x04, 0x11
        /*013a*/ 	.short	(.L_121 - .L_120)
	.align		4
.L_120:
        /*013c*/ 	.word	index@(correct_stability_and_buoyancy)
        /*0140*/ 	.word	0x00000000


	//----- nvinfo : EIATTR_REGCOUNT
	.align		4
.L_121:
        /*0144*/ 	.byte	0x04, 0x2f
        /*0146*/ 	.short	(.L_123 - .L_122)
	.align		4
.L_122:
        /*0148*/ 	.word	index@(blmix_kernel)
        /*014c*/ 	.word	0x0000005c


	//----- nvinfo : EIATTR_FRAME_SIZE
	.align		4
.L_123:
        /*0150*/ 	.byte	0x04, 0x11
        /*0152*/ 	.short	(.L_125 - .L_124)
	.align		4
.L_124:
        /*0154*/ 	.word	index@($blmix_kernel$__internal_accurate_pow)
        /*0158*/ 	.word	0x00000000


	//----- nvinfo : EIATTR_FRAME_SIZE
	.align		4
.L_125:
        /*015c*/ 	.byte	0x04, 0x11
        /*015e*/ 	.short	(.L_127 - .L_126)
	.align		4
.L_126:
        /*0160*/ 	.word	index@($__internal_7_$__cuda_sm20_dsqrt_rn_f64_mediumpath_v1)
        /*0164*/ 	.word	0x00000000


	//----- nvinfo : EIATTR_FRAME_SIZE
	.align		4
.L_127:
        /*0168*/ 	.byte	0x04, 0x11
        /*016a*/ 	.short	(.L_129 - .L_128)
	.align		4
.L_128:
        /*016c*/ 	.word	index@($__internal_6_$__cuda_sm20_div_rn_f64_full)
        /*0170*/ 	.word	0x00000000


	//----- nvinfo : EIATTR_FRAME_SIZE
	.align		4
.L_129:
        /*0174*/ 	.byte	0x04, 0x11
        /*0176*/ 	.short	(.L_131 - .L_130)
	.align		4
.L_130:
        /*0178*/ 	.word	index@(blmix_kernel)
        /*017c*/ 	.word	0x00000000


	//----- nvinfo : EIATTR_REGCOUNT
	.align		4
.L_131:
        /*0180*/ 	.byte	0x04, 0x2f
        /*0182*/ 	.short	(.L_133 - .L_132)
	.align		4
.L_132:
        /*0184*/ 	.word	index@(ddmix_kernel)
        /*0188*/ 	.word	0x00000038


	//----- nvinfo : EIATTR_FRAME_SIZE
	.align		4
.L_133:
        /*018c*/ 	.byte	0x04, 0x11
        /*018e*/ 	.short	(.L_135 - .L_134)
	.align		4
.L_134:
        /*0190*/ 	.word	index@($__internal_5_$__cuda_sm20_dsqrt_rn_f64_mediumpath_v1)
        /*0194*/ 	.word	0x00000000


	//----- nvinfo : EIATTR_FRAME_SIZE
	.align		4
.L_135:
        /*0198*/ 	.byte	0x04, 0x11
        /*019a*/ 	.short	(.L_137 - .L_136)
	.align		4
.L_136:
        /*019c*/ 	.word	index@($__internal_4_$__cuda_sm20_div_rn_f64_full)
        /*01a0*/ 	.word	0x00000000


	//----- nvinfo : EIATTR_FRAME_SIZE
	.align		4
.L_137:
        /*01a4*/ 	.byte	0x04, 0x11
        /*01a6*/ 	.short	(.L_139 - .L_138)
	.align		4
.L_138:
        /*01a8*/ 	.word	index@($__internal_3_$__cuda_sm20_dblrcp_rn_slowpath_v3)
        /*01ac*/ 	.word	0x00000000


	//----- nvinfo : EIATTR_FRAME_SIZE
	.align		4
.L_139:
        /*01b0*/ 	.byte	0x04, 0x11
        /*01b2*/ 	.short	(.L_141 - .L_140)
	.align		4
.L_140:
        /*01b4*/ 	.word	index@(ddmix_kernel)
        /*01b8*/ 	.word	0x00000000


	//----- nvinfo : EIATTR_REGCOUNT
	.align		4
.L_141:
        /*01bc*/ 	.byte	0x04, 0x2f
        /*01be*/ 	.short	(.L_143 - .L_142)
	.align		4
.L_142:
        /*01c0*/ 	.word	index@(buoydiff_kernel)
        /*01c4*/ 	.word	0x00000032


	//----- nvinfo : EIATTR_FRAME_SIZE
	.align		4
.L_143:
        /*01c8*/ 	.byte	0x04, 0x11
        /*01ca*/ 	.short	(.L_145 - .L_144)
	.align		4
.L_144:
        /*01cc*/ 	.word	index@($__internal_2_$__cuda_sm20_dsqrt_rn_f64_mediumpath_v1)
        /*01d0*/ 	.word	0x00000000


	//----- nvinfo : EIATTR_FRAME_SIZE
	.align		4
.L_145:
        /*01d4*/ 	.byte	0x04, 0x11
        /*01d6*/ 	.short	(.L_147 - .L_146)
	.align		4
.L_146:
        /*01d8*/ 	.word	index@($__internal_1_$__cuda_sm20_div_rn_f64_full)
        /*01dc*/ 	.word	0x00000000


	//----- nvinfo : EIATTR_FRAME_SIZE
	.align		4
.L_147:
        /*01e0*/ 	.byte	0x04, 0x11
        /*01e2*/ 	.short	(.L_149 - .L_148)
	.align		4
.L_148:
        /*01e4*/ 	.word	index@($__internal_0_$__cuda_sm20_dblrcp_rn_slowpath_v3)
        /*01e8*/ 	.word	0x00000000


	//----- nvinfo : EIATTR_FRAME_SIZE
	.align		4
.L_149:
        /*01ec*/ 	.byte	0x04, 0x11
        /*01ee*/ 	.short	(.L_151 - .L_150)
	.align		4
.L_150:
        /*01f0*/ 	.word	index@(buoydiff_kernel)
        /*01f4*/ 	.word	0x00000000


	//----- nvinfo : EIATTR_REGCOUNT
	.align		4
.L_151:
        /*01f8*/ 	.byte	0x04, 0x2f
        /*01fa*/ 	.short	(.L_153 - .L_152)
	.align		4
.L_152:
        /*01fc*/ 	.word	index@(smooth_hblt_kernel)
        /*0200*/ 	.word	0x00000020


	//----- nvinfo : EIATTR_FRAME_SIZE
	.align		4
.L_153:
        /*0204*/ 	.byte	0x04, 0x11
        /*0206*/ 	.short	(.L_155 - .L_154)
	.align		4
.L_154:
        /*0208*/ 	.word	index@(smooth_hblt_kernel)
        /*020c*/ 	.word	0x00000000


	//----- nvinfo : EIATTR_REGCOUNT
	.align		4
.L_155:
        /*0210*/ 	.byte	0x04, 0x2f
        /*0212*/ 	.short	(.L_157 - .L_156)
	.align		4
.L_156:
        /*0214*/ 	.word	index@(ugrid_to_tgrid_kernel)
        /*0218*/ 	.word	0x00000010


	//----- nvinfo : EIATTR_FRAME_SIZE
	.align		4
.L_157:
        /*021c*/ 	.byte	0x04, 0x11
        /*021e*/ 	.short	(.L_159 - .L_158)
	.align		4
.L_158:
        /*0220*/ 	.word	index@(ugrid_to_tgrid_kernel)
        /*0224*/ 	.word	0x00000000


	//----- nvinfo : EIATTR_MIN_STACK_SIZE
	.align		4
.L_159:
        /*0228*/ 	.byte	0x04, 0x12
        /*022a*/ 	.short	(.L_161 - .L_160)
	.align		4
.L_160:
        /*022c*/ 	.word	index@(ugrid_to_tgrid_kernel)
        /*0230*/ 	.word	0x00000000


	//----- nvinfo : EIATTR_MIN_STACK_SIZE
	.align		4
.L_161:
        /*0234*/ 	.byte	0x04, 0x12
        /*0236*/ 	.short	(.L_163 - .L_162)
	.align		4
.L_162:
        /*0238*/ 	.word	index@(smooth_hblt_kernel)
        /*023c*/ 	.word	0x00000000


	//----- nvinfo : EIATTR_MIN_STACK_SIZE
	.align		4
.L_163:
        /*0240*/ 	.byte	0x04, 0x12
        /*0242*/ 	.short	(.L_165 - .L_164)
	.align		4
.L_164:
        /*0244*/ 	.word	index@(buoydiff_kernel)
        /*0248*/ 	.word	0x00000000


	//----- nvinfo : EIATTR_MIN_STACK_SIZE
	.align		4
.L_165:
        /*024c*/ 	.byte	0x04, 0x12
        /*024e*/ 	.short	(.L_167 - .L_166)
	.align		4
.L_166:
        /*0250*/ 	.word	index@(ddmix_kernel)
        /*0254*/ 	.word	0x00000000


	//----- nvinfo : EIATTR_MIN_STACK_SIZE
	.align		4
.L_167:
        /*0258*/ 	.byte	0x04, 0x12
        /*025a*/ 	.short	(.L_169 - .L_168)
	.align		4
.L_168:
        /*025c*/ 	.word	index@(blmix_kernel)
        /*0260*/ 	.word	0x00000000


	//----- nvinfo : EIATTR_MIN_STACK_SIZE
	.align		4
.L_169:
        /*0264*/ 	.byte	0x04, 0x12
        /*0266*/ 	.short	(.L_171 - .L_170)
	.align		4
.L_170:
        /*0268*/ 	.word	index@(correct_stability_and_buoyancy)
        /*026c*/ 	.word	0x00000000


	//----- nvinfo : EIATTR_MIN_STACK_SIZE
	.align		4
.L_171:
        /*0270*/ 	.byte	0x04, 0x12
        /*0272*/ 	.short	(.L_173 - .L_172)
	.align		4
.L_172:
        /*0274*/ 	.word	index@(bldepth_kernel)
        /*0278*/ 	.word	0x00000018


	//----- nvinfo : EIATTR_MIN_STACK_SIZE
	.align		4
.L_173:
        /*027c*/ 	.byte	0x04, 0x12
        /*027e*/ 	.short	(.L_175 - .L_174)
	.align		4
.L_174:
        /*0280*/ 	.word	index@(compute_vshearu_bldepth)
        /*0284*/ 	.word	0x00000000


	//----- nvinfo : EIATTR_MIN_STACK_SIZE
	.align		4
.L_175:
        /*0288*/ 	.byte	0x04, 0x12
        /*028a*/ 	.short	(.L_177 - .L_176)
	.align		4
.L_176:
        /*028c*/ 	.word	index@(compute_ustaru)
        /*0290*/ 	.word	0x00000000


	//----- nvinfo : EIATTR_MIN_STACK_SIZE
	.align		4
.L_177:
        /*0294*/ 	.byte	0x04, 0x12
        /*0296*/ 	.short	(.L_179 - .L_178)
	.align		4
.L_178:
        /*0298*/ 	.word	index@(ri_iwmix_kernel)
        /*029c*/ 	.word	0x00000000


	//----- nvinfo : EIATTR_MIN_STACK_SIZE
	.align		4
.L_179:
        /*02a0*/ 	.byte	0x04, 0x12
        /*02a2*/ 	.short	(.L_181 - .L_180)
	.align		4
.L_180:
        /*02a4*/ 	.word	index@(compute_vshear_ugrid)
        /*02a8*/ 	.word	0x00000000


	//----- nvinfo : EIATTR_MIN_STACK_SIZE
	.align		4
.L_181:
        /*02ac*/ 	.byte	0x04, 0x12
        /*02ae*/ 	.short	(.L_183 - .L_182)
	.align		4
.L_182:
        /*02b0*/ 	.word	index@(interior_convection_part2)
        /*02b4*/ 	.word	0x00000000


	//----- nvinfo : EIATTR_MIN_STACK_SIZE
	.align		4
.L_183:
        /*02b8*/ 	.byte	0x04, 0x12
        /*02ba*/ 	.short	(.L_185 - .L_184)
	.align		4
.L_184:
        /*02bc*/ 	.word	index@(interior_convection_kernel)
        /*02c0*/ 	.word	0x00000000
.L_185:


//--------------------- .nv.compat                --------------------------
	.section	.nv.compat,"",@"SHT_CUDA_COMPAT_INFO"
	.align	4
        /*0000*/ 	.byte	0x02, 0x09, 0x00, 0x00, 0x02, 0x02, 0x01, 0x00, 0x02, 0x05, 0x05, 0x00, 0x03, 0x07, 0x01, 0x01
        /*0010*/ 	.byte	0x02, 0x03, 0x00, 0x00, 0x02, 0x06, 0x01, 0x00, 0x04, 0x0b, 0x08, 0x00, 0x01, 0x00, 0x00, 0x00
        /*0020*/ 	.byte	0x00, 0x00, 0x00, 0x00


//--------------------- .nv.info.ugrid_to_tgrid_kernel --------------------------
	.section	.nv.info.ugrid_to_tgrid_kernel,"",@"SHT_CUDA_INFO"
	.sectionflags	@""
	.align	4


	//----- nvinfo : EIATTR_CUDA_API_VERSION
	.align		4
        /*0000*/ 	.byte	0x04, 0x37
        /*0002*/ 	.short	(.L_187 - .L_186)
.L_186:
        /*0004*/ 	.word	0x00000082


	//----- nvinfo : EIATTR_KPARAM_INFO
	.align		4
.L_187:
        /*0008*/ 	.byte	0x04, 0x17
        /*000a*/ 	.short	(.L_189 - .L_188)
.L_188:
        /*000c*/ 	.word	0x00000000
        /*0010*/ 	.short	0x0002
        /*0012*/ 	.short	0x0010
        /*0014*/ 	.byte	0x00, 0xf0, 0x11, 0x00


	//----- nvinfo : EIATTR_KPARAM_INFO
	.align		4
.L_189:
        /*0018*/ 	.byte	0x04, 0x17
        /*001a*/ 	.short	(.L_191 - .L_190)
.L_190:
        /*001c*/ 	.word	0x00000000
        /*0020*/ 	.short	0x0001
        /*0022*/ 	.short	0x0008
        /*0024*/ 	.byte	0x00, 0xf5, 0x21, 0x00


	//----- nvinfo : EIATTR_KPARAM_INFO
	.align		4
.L_191:
        /*0028*/ 	.byte	0x04, 0x17
        /*002a*/ 	.short	(.L_193 - .L_192)
.L_192:
        /*002c*/ 	.word	0x00000000
        /*0030*/ 	.short	0x0000
        /*0032*/ 	.short	0x0000
        /*0034*/ 	.byte	0x00, 0xf5, 0x21, 0x00


	//----- nvinfo : EIATTR_SPARSE_MMA_MASK
	.align		4
.L_193:
        /*0038*/ 	.byte	0x03, 0x50
        /*003a*/ 	.short	0x0000


	//----- nvinfo : EIATTR_MAXREG_COUNT
	.align		4
        /*003c*/ 	.byte	0x03, 0x1b
        /*003e*/ 	.short	0x00ff


	//----- nvinfo : EIATTR_MERCURY_ISA_VERSION
	.align		4
        /*0040*/ 	.byte	0x03, 0x5f
        /*0042*/ 	.short	0x0101


	//----- nvinfo : EIATTR_VRC_CTA_INIT_COUNT
	.align		4
        /*0044*/ 	.byte	0x02, 0x4a
	.zero		1
	.zero		1


	//----- nvinfo : EIATTR_EXIT_INSTR_OFFSETS
	.align		4
        /*0048*/ 	.byte	0x04, 0x1c
        /*004a*/ 	.short	(.L_195 - .L_194)


	//   ....[0]....
.L_194:
        /*004c*/ 	.word	0x000000b0


	//   ....[1]....
        /*0050*/ 	.word	0x000002f0


	//----- nvinfo : EIATTR_CRS_STACK_SIZE
	.align		4
.L_195:
        /*0054*/ 	.byte	0x04, 0x1e
        /*0056*/ 	.short	(.L_197 - .L_196)
.L_196:
        /*0058*/ 	.word	0x00000000


	//----- nvinfo : EIATTR_CBANK_PARAM_SIZE
	.align		4
.L_197:
        /*005c*/ 	.byte	0x03, 0x19
        /*005e*/ 	.short	0x0014


	//----- nvinfo : EIATTR_PARAM_CBANK
	.align		4
        /*0060*/ 	.byte	0x04, 0x0a
        /*0062*/ 	.short	(.L_199 - .L_198)
	.align		4
.L_198:
        /*0064*/ 	.word	index@(.nv.constant0.ugrid_to_tgrid_kernel)
        /*0068*/ 	.short	0x0380
        /*006a*/ 	.short	0x0014


	//----- nvinfo : EIATTR_SW_WAR
	.align		4
.L_199:
        /*006c*/ 	.byte	0x04, 0x36
        /*006e*/ 	.short	(.L_201 - .L_200)
.L_200:
        /*0070*/ 	.word	0x00000008
.L_201:


//--------------------- .nv.info.smooth_hblt_kernel --------------------------
	.section	.nv.info.smooth_hblt_kernel,"",@"SHT_CUDA_INFO"
	.sectionflags	@""
	.align	4


	//----- nvinfo : EIATTR_CUDA_API_VERSION
	.align		4
        /*0000*/ 	.byte	0x04, 0x37
        /*0002*/ 	.short	(.L_203 - .L_202)
.L_202:
        /*0004*/ 	.word	0x00000082


	//----- nvinfo : EIATTR_KPARAM_INFO
	.align		4
.L_203:
        /*0008*/ 	.byte	0x04, 0x17
        /*000a*/ 	.short	(.L_205 - .L_204)
.L_204:
        /*000c*/ 	.word	0x00000000
        /*0010*/ 	.short	0x0005
        /*0012*/ 	.short	0x0028
        /*0014*/ 	.byte	0x00, 0xf5, 0x21, 0x00


	//----- nvinfo : EIATTR_KPARAM_INFO
	.align		4
.L_205:
        /*0018*/ 	.byte	0x04, 0x17
        /*001a*/ 	.short	(.L_207 - .L_206)
.L_206:
        /*001c*/ 	.word	0x00000000
        /*0020*/ 	.short	0x0004
        /*0022*/ 	.short	0x0020
        /*0024*/ 	.byte	0x00, 0xf5, 0x21, 0x00


	//----- nvinfo : EIATTR_KPARAM_INFO
	.align		4
.L_207:
        /*0028*/ 	.byte	0x04, 0x17
        /*002a*/ 	.short	(.L_209 - .L_208)
.L_208:
        /*002c*/ 	.word	0x00000000
        /*0030*/ 	.short	0x0003
        /*0032*/ 	.short	0x0018
        /*0034*/ 	.byte	0x00, 0xf5, 0x21, 0x00


	//----- nvinfo : EIATTR_KPARAM_INFO
	.align		4
.L_209:
        /*0038*/ 	.byte	0x04, 0x17
        /*003a*/ 	.short	(.L_211 - .L_210)
.L_210:
        /*003c*/ 	.word	0x00000000
        /*0040*/ 	.short	0x0002
        /*0042*/ 	.short	0x0010
        /*0044*/ 	.byte	0x00, 0xf5, 0x21, 0x00


	//----- nvinfo : EIATTR_KPARAM_INFO
	.align		4
.L_211:
        /*0048*/ 	.byte	0x04, 0x17
        /*004a*/ 	.short	(.L_213 - .L_212)
.L_212:
        /*004c*/ 	.word	0x00000000
        /*0050*/ 	.short	0x0001
        /*0052*/ 	.short	0x0008
        /*0054*/ 	.byte	0x00, 0xf5, 0x21, 0x00


	//----- nvinfo : EIATTR_KPARAM_INFO
	.align		4
.L_213:
        /*0058*/ 	.byte	0x04, 0x17
        /*005a*/ 	.short	(.L_215 - .L_214)
.L_214:
        /*005c*/ 	.word	0x00000000
        /*0060*/ 	.short	0x0000
        /*0062*/ 	.short	0x0000
        /*0064*/ 	.byte	0x00, 0xf0, 0x11, 0x00


	//----- nvinfo : EIATTR_SPARSE_MMA_MASK
	.align		4
.L_215:
        /*0068*/ 	.byte	0x03, 0x50
        /*006a*/ 	.short	0x0000


	//----- nvinfo : EIATTR_MAXREG_COUNT
	.align		4
        /*006c*/ 	.byte	0x03, 0x1b
        /*006e*/ 	.short	0x00ff


	//----- nvinfo : EIATTR_MERCURY_ISA_VERSION
	.align		4
        /*0070*/ 	.byte	0x03, 0x5f
        /*0072*/ 	.short	0x0101


	//----- nvinfo : EIATTR_VRC_CTA_INIT_COUNT
	.align		4
        /*0074*/ 	.byte	0x02, 0x4a
	.zero		1
	.zero		1


	//----- nvinfo : EIATTR_EXIT_INSTR_OFFSETS
	.align		4
        /*0078*/ 	.byte	0x04, 0x1c
        /*007a*/ 	.short	(.L_217 - .L_216)


	//   ....[0]....
.L_216:
        /*007c*/ 	.word	0x000000b0


	//   ....[1]....
        /*0080*/ 	.word	0x00002020


	//----- nvinfo : EIATTR_CRS_STACK_SIZE
	.align		4
.L_217:
        /*0084*/ 	.byte	0x04, 0x1e
        /*0086*/ 	.short	(.L_219 - .L_218)
.L_218:
        /*0088*/ 	.word	0x00000000


	//----- nvinfo : EIATTR_CBANK_PARAM_SIZE
	.align		4
.L_219:
        /*008c*/ 	.byte	0x03, 0x19
        /*008e*/ 	.short	0x0030


	//----- nvinfo : EIATTR_PARAM_CBANK
	.align		4
        /*0090*/ 	.byte	0x04, 0x0a
        /*0092*/ 	.short	(.L_221 - .L_220)
	.align		4
.L_220:
        /*0094*/ 	.word	index@(.nv.constant0.smooth_hblt_kernel)
        /*0098*/ 	.short	0x0380
        /*009a*/ 	.short	0x0030


	//----- nvinfo : EIATTR_SW_WAR
	.align		4
.L_221:
        /*009c*/ 	.byte	0x04, 0x36
        /*009e*/ 	.short	(.L_223 - .L_222)
.L_222:
        /*00a0*/ 	.word	0x00000008
.L_223:


//--------------------- .nv.info.buoydiff_kernel  --------------------------
	.section	.nv.info.buoydiff_kernel,"",@"SHT_CUDA_INFO"
	.sectionflags	@""
	.align	4


	//----- nvinfo : EIATTR_CUDA_API_VERSION
	.align		4
        /*0000*/ 	.byte	0x04, 0x37
        /*0002*/ 	.short	(.L_225 - .L_224)
.L_224:
        /*0004*/ 	.word	0x00000082


	//----- nvinfo : EIATTR_KPARAM_INFO
	.align		4
.L_225:
        /*0008*/ 	.byte	0x04, 0x17
        /*000a*/ 	.short	(.L_227 - .L_226)
.L_226:
        /*000c*/ 	.word	0x00000000
        /*0010*/ 	.short	0x0004
        /*0012*/ 	.short	0x0020
        /*0014*/ 	.byte	0x00, 0xf5, 0x21, 0x00


	//----- nvinfo : EIATTR_KPARAM_INFO
	.align		4
.L_227:
        /*0018*/ 	.byte	0x04, 0x17
        /*001a*/ 	.short	(.L_229 - .L_228)
.L_228:
        /*001c*/ 	.word	0x00000000
        /*0020*/ 	.short	0x0003
        /*0022*/ 	.short	0x0018
        /*0024*/ 	.byte	0x00, 0xf0, 0x11, 0x00


	//----- nvinfo : EIATTR_KPARAM_INFO
	.align		4
.L_229:
        /*0028*/ 	.byte	0x04, 0x17
        /*002a*/ 	.short	(.L_231 - .L_230)
.L_230:
        /*002c*/ 	.word	0x00000000
        /*0030*/ 	.short	0x0002
        /*0032*/ 	.short	0x0010
        /*0034*/ 	.byte	0x00, 0xf5, 0x21, 0x00


	//----- nvinfo : EIATTR_KPARAM_INFO
	.align		4
.L_231:
        /*0038*/ 	.byte	0x04, 0x17
        /*003a*/ 	.short	(.L_233 - .L_232)
.L_232:
        /*003c*/ 	.word	0x00000000
        /*0040*/ 	.short	0x0001
        /*0042*/ 	.short	0x0008
        /*0044*/ 	.byte	0x00, 0xf5, 0x21, 0x00


	//----- nvinfo : EIATTR_KPARAM_INFO
	.align		4
.L_233:
        /*0048*/ 	.byte	0x04, 0x17
        /*004a*/ 	.short	(.L_235 - .L_234)
.L_234:
        /*004c*/ 	.word	0x00000000
        /*0050*/ 	.short	0x0000
        /*0052*/ 	.short	0x0000
        /*0054*/ 	.byte	0x00, 0xf5, 0x21, 0x00


	//----- nvinfo : EIATTR_SPARSE_MMA_MASK
	.align		4
.L_235:
        /*0058*/ 	.byte	0x03, 0x50
        /*005a*/ 	.short	0x0000


	//----- nvinfo : EIATTR_MAXREG_COUNT
	.align		4
        /*005c*/ 	.byte	0x03, 0x1b
        /*005e*/ 	.short	0x00ff


	//----- nvinfo : EIATTR_MERCURY_ISA_VERSION
	.align		4
        /*0060*/ 	.byte	0x03, 0x5f
        /*0062*/ 	.short	0x0101


	//----- nvinfo : EIATTR_VRC_CTA_INIT_COUNT
	.align		4
        /*0064*/ 	.byte	0x02, 0x4a
	.zero		1
	.zero		1


	//----- nvinfo : EIATTR_EXIT_INSTR_OFFSETS
	.align		4
        /*0068*/ 	.byte	0x04, 0x1c
        /*006a*/ 	.short	(.L_237 - .L_236)


	//   ....[0]....
.L_236:
        /*006c*/ 	.word	0x000000b0


	//   ....[1]....
        /*0070*/ 	.word	0x00001920


	//----- nvinfo : EIATTR_CRS_STACK_SIZE
	.align		4
.L_237:
        /*0074*/ 	.byte	0x04, 0x1e
        /*0076*/ 	.short	(.L_239 - .L_238)
.L_238:
        /*0078*/ 	.word	0x00000000


	//----- nvinfo : EIATTR_CBANK_PARAM_SIZE
	.align		4
.L_239:
        /*007c*/ 	.byte	0x03, 0x19
        /*007e*/ 	.short	0x0028


	//----- nvinfo : EIATTR_PARAM_CBANK
	.align		4
        /*0080*/ 	.byte	0x04, 0x0a
        /*0082*/ 	.short	(.L_241 - .L_240)
	.align		4
.L_240:
        /*0084*/ 	.word	index@(.nv.constant0.buoydiff_kernel)
        /*0088*/ 	.short	0x0380
        /*008a*/ 	.short	0x0028


	//----- nvinfo : EIATTR_SW_WAR
	.align		4
.L_241:
        /*008c*/ 	.byte	0x04, 0x36
        /*008e*/ 	.short	(.L_243 - .L_242)
.L_242:
        /*0090*/ 	.word	0x00000008
.L_243:


//--------------------- .nv.info.ddmix_kernel     --------------------------
	.section	.nv.info.ddmix_kernel,"",@"SHT_CUDA_INFO"
	.sectionflags	@""
	.align	4


	//----- nvinfo : EIATTR_CUDA_API_VERSION
	.align		4
        /*0000*/ 	.byte	0x04, 0x37
        /*0002*/ 	.short	(.L_245 - .L_244)
.L_244:
        /*0004*/ 	.word	0x00000082


	//----- nvinfo : EIATTR_KPARAM_INFO
	.align		4
.L_245:
        /*0008*/ 	.byte	0x04, 0x17
        /*000a*/ 	.short	(.L_247 - .L_246)
.L_246:
        /*000c*/ 	.word	0x00000000
        /*0010*/ 	.short	0x0002
        /*0012*/ 	.short	0x0010
        /*0014*/ 	.byte	0x00, 0xf0, 0x11, 0x00


	//----- nvinfo : EIATTR_KPARAM_INFO
	.align		4
.L_247:
        /*0018*/ 	.byte	0x04, 0x17
        /*001a*/ 	.short	(.L_249 - .L_248)
.L_248:
        /*001c*/ 	.word	0x00000000
        /*0020*/ 	.short	0x0001
        /*0022*/ 	.short	0x0008
        /*0024*/ 	.byte	0x00, 0xf5, 0x21, 0x00


	//----- nvinfo : EIATTR_KPARAM_INFO
	.align		4
.L_249:
        /*0028*/ 	.byte	0x04, 0x17
        /*002a*/ 	.short	(.L_251 - .L_250)
.L_250:
        /*002c*/ 	.word	0x00000000
        /*0030*/ 	.short	0x0000
        /*0032*/ 	.short	0x0000
        /*0034*/ 	.byte	0x00, 0xf5, 0x21, 0x00


	//----- nvinfo : EIATTR_SPARSE_MMA_MASK
	.align		4
.L_251:
        /*0038*/ 	.byte	0x03, 0x50
        /*003a*/ 	.short	0x0000


	//----- nvinfo : EIATTR_MAXREG_COUNT
	.align		4
        /*003c*/ 	.byte	0x03, 0x1b
        /*003e*/ 	.short	0x00ff


	//----- nvinfo : EIATTR_MERCURY_ISA_VERSION
	.align		4
        /*0040*/ 	.byte	0x03, 0x5f
        /*0042*/ 	.short	0x0101


	//----- nvinfo : EIATTR_VRC_CTA_INIT_COUNT
	.align		4
        /*0044*/ 	.byte	0x02, 0x4a
	.zero		1
	.zero		1


	//----- nvinfo : EIATTR_EXIT_INSTR_OFFSETS
	.align		4
        /*0048*/ 	.byte	0x04, 0x1c
        /*004a*/ 	.short	(.L_253 - .L_252)


	//   ....[0]....
.L_252:
        /*004c*/ 	.word	0x000000b0


	//   ....[1]....
        /*0050*/ 	.word	0x00002630


	//----- nvinfo : EIATTR_CRS_STACK_SIZE
	.align		4
.L_253:
        /*0054*/ 	.byte	0x04, 0x1e
        /*0056*/ 	.short	(.L_255 - .L_254)
.L_254:
        /*0058*/ 	.word	0x00000000


	//----- nvinfo : EIATTR_CBANK_PARAM_SIZE
	.align		4
.L_255:
        /*005c*/ 	.byte	0x03, 0x19
        /*005e*/ 	.short	0x0014


	//----- nvinfo : EIATTR_PARAM_CBANK
	.align		4
        /*0060*/ 	.byte	0x04, 0x0a
        /*0062*/ 	.short	(.L_257 - .L_256)
	.align		4
.L_256:
        /*0064*/ 	.word	index@(.nv.constant0.ddmix_kernel)
        /*0068*/ 	.short	0x0380
        /*006a*/ 	.short	0x0014


	//----- nvinfo : EIATTR_SW_WAR
	.align		4
.L_257:
        /*006c*/ 	.byte	0x04, 0x36
        /*006e*/ 	.short	(.L_259 - .L_258)
.L_258:
        /*0070*/ 	.word	0x00000008
.L_259:


//--------------------- .nv.info.blmix_kernel     --------------------------
	.section	.nv.info.blmix_kernel,"",@"SHT_CUDA_INFO"
	.sectionflags	@""
	.align	4


	//----- nvinfo : EIATTR_CUDA_API_VERSION
	.align		4
        /*0000*/ 	.byte	0x04, 0x37
        /*0002*/ 	.short	(.L_261 - .L_260)
.L_260:
        /*0004*/ 	.word	0x00000082


	//----- nvinfo : EIATTR_KPARAM_INFO
	.align		4
.L_261:
        /*0008*/ 	.byte	0x04, 0x17
        /*000a*/ 	.short	(.L_263 - .L_262)
.L_262:
        /*000c*/ 	.word	0x00000000
        /*0010*/ 	.short	0x0009
        /*0012*/ 	.short	0x0048
        /*0014*/ 	.byte	0x00, 0xf5, 0x21, 0x00


	//----- nvinfo : EIATTR_KPARAM_INFO
	.align		4
.L_263:
        /*0018*/ 	.byte	0x04, 0x17
        /*001a*/ 	.short	(.L_265 - .L_264)
.L_264:
        /*001c*/ 	.word	0x00000000
        /*0020*/ 	.short	0x0008
        /*0022*/ 	.short	0x0040
        /*0024*/ 	.byte	0x00, 0xf0, 0x11, 0x00


	//----- nvinfo : EIATTR_KPARAM_INFO
	.align		4
.L_265:
        /*0028*/ 	.byte	0x04, 0x17
        /*002a*/ 	.short	(.L_267 - .L_266)
.L_266:
        /*002c*/ 	.word	0x00000000
        /*0030*/ 	.short	0x0007
        /*0032*/ 	.short	0x0038
        /*0034*/ 	.byte	0x00, 0xf5, 0x21, 0x00


	//----- nvinfo : EIATTR_KPARAM_INFO
	.align		4
.L_267:
        /*0038*/ 	.byte	0x04, 0x17
        /*003a*/ 	.short	(.L_269 - .L_268)
.L_268:
        /*003c*/ 	.word	0x00000000
        /*0040*/ 	.short	0x0006
        /*0042*/ 	.short	0x0030
        /*0044*/ 	.byte	0x00, 0xf5, 0x21, 0x00


	//----- nvinfo : EIATTR_KPARAM_INFO
	.align		4
.L_269:
        /*0048*/ 	.byte	0x04, 0x17
        /*004a*/ 	.short	(.L_271 - .L_270)
.L_270:
        /*004c*/ 	.word	0x00000000
        /*0050*/ 	.short	0x0005
        /*0052*/ 	.short	0x0028
        /*0054*/ 	.byte	0x00, 0xf5, 0x21, 0x00


	//----- nvinfo : EIATTR_KPARAM_INFO
	.align		4
.L_271:
        /*0058*/ 	.byte	0x04, 0x17
        /*005a*/ 	.short	(.L_273 - .L_272)
.L_272:
        /*005c*/ 	.word	0x00000000
        /*0060*/ 	.short	0x0004
        /*0062*/ 	.short	0x0020
        /*0064*/ 	.byte	0x00, 0xf5, 0x21, 0x00


	//----- nvinfo : EIATTR_KPARAM_INFO
	.align		4
.L_273:
        /*0068*/ 	.byte	0x04, 0x17
        /*006a*/ 	.short	(.L_275 - .L_274)
.L_274:
        /*006c*/ 	.word	0x00000000
        /*0070*/ 	.short	0x0003
        /*0072*/ 	.short	0x0018
        /*0074*/ 	.byte	0x00, 0xf5, 0x21, 0x00


	//----- nvinfo : EIATTR_KPARAM_INFO
	.align		4
.L_275:
        /*0078*/ 	.byte	0x04, 0x17
        /*007a*/ 	.short	(.L_277 - .L_276)
.L_276:
        /*007c*/ 	.word	0x00000000
        /*0080*/ 	.short	0x0002
        /*0082*/ 	.short	0x0010
        /*0084*/ 	.byte	0x00, 0xf5, 0x21, 0x00


	//----- nvinfo : EIATTR_KPARAM_INFO
	.align		4
.L_277:
        /*0088*/ 	.byte	0x04, 0x17
        /*008a*/ 	.short	(.L_279 - .L_278)
.L_278:
        /*008c*/ 	.word	0x00000000
        /*0090*/ 	.short	0x0001
        /*0092*/ 	.short	0x0008
        /*0094*/ 	.byte	0x00, 0xf5, 0x21, 0x00


	//----- nvinfo : EIATTR_KPARAM_INFO
	.align		4
.L_279:
        /*0098*/ 	.byte	0x04, 0x17
        /*009a*/ 	.short	(.L_281 - .L_280)
.L_280:
        /*009c*/ 	.word	0x00000000
        /*00a0*/ 	.short	0x0000
        /*00a2*/ 	.short	0x0000
        /*00a4*/ 	.byte	0x00, 0xf5, 0x21, 0x00


	//----- nvinfo : EIATTR_SPARSE_MMA_MASK
	.align		4
.L_281:
        /*00a8*/ 	.byte	0x03, 0x50
        /*00aa*/ 	.short	0x0000


	//----- nvinfo : EIATTR_MAXREG_COUNT
	.align		4
        /*00ac*/ 	.byte	0x03, 0x1b
        /*00ae*/ 	.short	0x00ff


	//----- nvinfo : EIATTR_MERCURY_ISA_VERSION
	.align		4
        /*00b0*/ 	.byte	0x03, 0x5f
        /*00b2*/ 	.short	0x0101


	//----- nvinfo : EIATTR_VRC_CTA_INIT_COUNT
	.align		4
        /*00b4*/ 	.byte	0x02, 0x4a
	.zero		1
	.zero		1


	//----- nvinfo : EIATTR_EXIT_INSTR_OFFSETS
	.align		4
        /*00b8*/ 	.byte	0x04, 0x1c
        /*00ba*/ 	.short	(.L_283 - .L_282)


	//   ....[0]....
.L_282:
        /*00bc*/ 	.word	0x000000b0


	//   ....[1]....
        /*00c0*/ 	.word	0x00008300


	//----- nvinfo : EIATTR_CRS_STACK_SIZE
	.align		4
.L_283:
        /*00c4*/ 	.byte	0x04, 0x1e
        /*00c6*/ 	.short	(.L_285 - .L_284)
.L_284:
        /*00c8*/ 	.word	0x00000000


	//----- nvinfo : EIATTR_CBANK_PARAM_SIZE
	.align		4
.L_285:
        /*00cc*/ 	.byte	0x03, 0x19
        /*00ce*/ 	.short	0x0050


	//----- nvinfo : EIATTR_PARAM_CBANK
	.align		4
        /*00d0*/ 	.byte	0x04, 0x0a
        /*00d2*/ 	.short	(.L_287 - .L_286)
	.align		4
.L_286:
        /*00d4*/ 	.word	index@(.nv.constant0.blmix_kernel)
        /*00d8*/ 	.short	0x0380
        /*00da*/ 	.short	0x0050


	//----- nvinfo : EIATTR_SW_WAR
	.align		4
.L_287:
        /*00dc*/ 	.byte	0x04, 0x36
        /*00de*/ 	.short	(.L_289 - .L_288)
.L_288:
        /*00e0*/ 	.word	0x00000008
.L_289:


//--------------------- .nv.info.correct_stability_and_buoyancy --------------------------
	.section	.nv.info.correct_stability_and_buoyancy,"",@"SHT_CUDA_INFO"
	.sectionflags	@""
	.align	4


	//----- nvinfo : EIATTR_CUDA_API_VERSION
	.align		4
        /*0000*/ 	.byte	0x04, 0x37
        /*0002*/ 	.short	(.L_291 - .L_290)
.L_290:
        /*0004*/ 	.word	0x00000082


	//----- nvinfo : EIATTR_KPARAM_INFO
	.align		4
.L_291:
        /*0008*/ 	.byte	0x04, 0x17
        /*000a*/ 	.short	(.L_293 - .L_292)
.L_292:
        /*000c*/ 	.word	0x00000000
        /*0010*/ 	.short	0x0004
        /*0012*/ 	.short	0x0020
        /*0014*/ 	.byte	0x00, 0xf5, 0x21, 0x00


	//----- nvinfo : EIATTR_KPARAM_INFO
	.align		4
.L_293:
        /*0018*/ 	.byte	0x04, 0x17
        /*001a*/ 	.short	(.L_295 - .L_294)
.L_294:
        /*001c*/ 	.word	0x00000000
        /*0020*/ 	.short	0x0003
        /*0022*/ 	.short	0x0018
        /*0024*/ 	.byte	0x00, 0xf5, 0x21, 0x00


	//----- nvinfo : EIATTR_KPARAM_INFO
	.align		4
.L_295:
        /*0028*/ 	.byte	0x04, 0x17
        /*002a*/ 	.short	(.L_297 - .L_296)
.L_296:
        /*002c*/ 	.word	0x00000000
        /*0030*/ 	.short	0x0002
        /*0032*/ 	.short	0x0010
        /*0034*/ 	.byte	0x00, 0xf5, 0x21, 0x00


	//----- nvinfo : EIATTR_KPARAM_INFO
	.align		4
.L_297:
        /*0038*/ 	.byte	0x04, 0x17
        /*003a*/ 	.short	(.L_299 - .L_298)
.L_298:
        /*003c*/ 	.word	0x00000000
        /*0040*/ 	.short	0x0001
        /*0042*/ 	.short	0x0008
        /*0044*/ 	.byte	0x00, 0xf5, 0x21, 0x00


	//----- nvinfo : EIATTR_KPARAM_INFO
	.align		4
.L_299:
        /*0048*/ 	.byte	0x04, 0x17
        /*004a*/ 	.short	(.L_301 - .L_300)
.L_300:
        /*004c*/ 	.word	0x00000000
        /*0050*/ 	.short	0x0000
        /*0052*/ 	.short	0x0000
        /*0054*/ 	.byte	0x00, 0xf5, 0x21, 0x00


	//----- nvinfo : EIATTR_SPARSE_MMA_MASK
	.align		4
.L_301:
        /*0058*/ 	.byte	0x03, 0x50
        /*005a*/ 	.short	0x0000


	//----- nvinfo : EIATTR_MAXREG_COUNT
	.align		4
        /*005c*/ 	.byte	0x03, 0x1b
        /*005e*/ 	.short	0x00ff


	//----- nvinfo : EIATTR_MERCURY_ISA_VERSION
	.align		4
        /*0060*/ 	.byte	0x03, 0x5f
        /*0062*/ 	.short	0x0101


	//----- nvinfo : EIATTR_VRC_CTA_INIT_COUNT
	.align		4
        /*0064*/ 	.byte	0x02, 0x4a
	.zero		1
	.zero		1


	//----- nvinfo : EIATTR_EXIT_INSTR_OFFSETS
	.align		4
        /*0068*/ 	.byte	0x04, 0x1c
        /*006a*/ 	.short	(.L_303 - .L_302)


	//   ....[0]....
.L_302:
        /*006c*/ 	.word	0x000000b0


	//   ....[1]....
        /*0070*/ 	.word	0x00000c40


	//----- nvinfo : EIATTR_CRS_STACK_SIZE
	.align		4
.L_303:
        /*0074*/ 	.byte	0x04, 0x1e
        /*0076*/ 	.short	(.L_305 - .L_304)
.L_304:
        /*0078*/ 	.word	0x00000000


	//----- nvinfo : EIATTR_CBANK_PARAM_SIZE
	.align		4
.L_305:
        /*007c*/ 	.byte	0x03, 0x19
        /*007e*/ 	.short	0x0028


	//----- nvinfo : EIATTR_PARAM_CBANK
	.align		4
        /*0080*/ 	.byte	0x04, 0x0a
        /*0082*/ 	.short	(.L_307 - .L_306)
	.align		4
.L_306:
        /*0084*/ 	.word	index@(.nv.constant0.correct_stability_and_buoyancy)
        /*0088*/ 	.short	0x0380
        /*008a*/ 	.short	0x0028


	//----- nvinfo : EIATTR_SW_WAR
	.align		4
.L_307:
        /*008c*/ 	.byte	0x04, 0x36
        /*008e*/ 	.short	(.L_309 - .L_308)
.L_308:
        /*0090*/ 	.word	0x00000008
.L_309:


//--------------------- .nv.info.bldepth_kernel   --------------------------
	.section	.nv.info.bldepth_kernel,"",@"SHT_CUDA_INFO"
	.sectionflags	@""
	.align	4


	//----- nvinfo : EIATTR_CUDA_API_VERSION
	.align		4
        /*0000*/ 	.byte	0x04, 0x37
        /*0002*/ 	.short	(.L_311 - .L_310)
.L_310:
        /*0004*/ 	.word	0x00000082


	//----- nvinfo : EIATTR_KPARAM_INFO
	.align		4
.L_311:
        /*0008*/ 	.byte	0x04, 0x17
        /*000a*/ 	.short	(.L_313 - .L_312)
.L_312:
        /*000c*/ 	.word	0x00000000
        /*0010*/ 	.short	0x0014
        /*0012*/ 	.short	0x00a0
        /*0014*/ 	.byte	0x00, 0xf5, 0x21, 0x00


	//----- nvinfo : EIATTR_KPARAM_INFO
	.align		4
.L_313:
        /*0018*/ 	.byte	0x04, 0x17
        /*001a*/ 	.short	(.L_315 - .L_314)
.L_314:
        /*001c*/ 	.word	0x00000000
        /*0020*/ 	.short	0x0013
        /*0022*/ 	.short	0x0098
        /*0024*/ 	.byte	0x00, 0xf5, 0x21, 0x00


	//----- nvinfo : EIATTR_KPARAM_INFO
	.align		4
.L_315:
        /*0028*/ 	.byte	0x04, 0x17
        /*002a*/ 	.short	(.L_317 - .L_316)
.L_316:
        /*002c*/ 	.word	0x00000000
        /*0030*/ 	.short	0x0012
        /*0032*/ 	.short	0x0090
        /*0034*/ 	.byte	0x00, 0xf5, 0x21, 0x00


	//----- nvinfo : EIATTR_KPARAM_INFO
	.align		4
.L_317:
        /*0038*/ 	.byte	0x04, 0x17
        /*003a*/ 	.short	(.L_319 - .L_318)
.L_318:
        /*003c*/ 	.word	0x00000000
        /*0040*/ 	.short	0x0011
        /*0042*/ 	.short	0x0088
        /*0044*/ 	.byte	0x00, 0xf5, 0x21, 0x00


	//----- nvinfo : EIATTR_KPARAM_INFO
	.align		4
.L_319:
        /*0048*/ 	.byte	0x04, 0x17
        /*004a*/ 	.short	(.L_321 - .L_320)
.L_320:
        /*004c*/ 	.word	0x00000000
        /*0050*/ 	.short	0x0010
        /*0052*/ 	.short	0x0080
        /*0054*/ 	.byte	0x00, 0xf5, 0x21, 0x00


	//----- nvinfo : EIATTR_KPARAM_INFO
	.align		4
.L_321:
        /*0058*/ 	.byte	0x04, 0x17
        /*005a*/ 	.short	(.L_323 - .L_322)
.L_322:
        /*005c*/ 	.word	0x00000000
        /*0060*/ 	.short	0x000f
        /*0062*/ 	.short	0x0078
        /*0064*/ 	.byte	0x00, 0xf5, 0x21, 0x00


	//----- nvinfo : EIATTR_KPARAM_INFO
	.align		4
.L_323:
        /*0068*/ 	.byte	0x04, 0x17
        /*006a*/ 	.short	(.L_325 - .L_324)
.L_324:
        /*006c*/ 	.word	0x00000000
        /*0070*/ 	.short	0x000e
        /*0072*/ 	.short	0x0070
        /*0074*/ 	.byte	0x00, 0xf5, 0x21, 0x00


	//----- nvinfo : EIATTR_KPARAM_INFO
	.align		4
.L_325:
        /*0078*/ 	.byte	0x04, 0x17
        /*007a*/ 	.short	(.L_327 - .L_326)
.L_326:
        /*007c*/ 	.word	0x00000000
        /*0080*/ 	.short	0x000d
        /*0082*/ 	.short	0x0068
        /*0084*/ 	.byte	0x00, 0xf5, 0x21, 0x00


	//----- nvinfo : EIATTR_KPARAM_INFO
	.align		4
.L_327:
        /*0088*/ 	.byte	0x04, 0x17
        /*008a*/ 	.short	(.L_329 - .L_328)
.L_328:
        /*008c*/ 	.word	0x00000000
        /*0090*/ 	.short	0x000c
        /*0092*/ 	.short	0x0060
        /*0094*/ 	.byte	0x00, 0xf0, 0x11, 0x00


	//----- nvinfo : EIATTR_KPARAM_INFO
	.align		4
.L_329:
        /*0098*/ 	.byte	0x04, 0x17
        /*009a*/ 	.short	(.L_331 - .L_330)
.L_330:
        /*009c*/ 	.word	0x00000000
        /*00a0*/ 	.short	0x000b
        /*00a2*/ 	.short	0x0058
        /*00a4*/ 	.byte	0x00, 0xf5, 0x21, 0x00


	//----- nvinfo : EIATTR_KPARAM_INFO
	.align		4
.L_331:
        /*00a8*/ 	.byte	0x04, 0x17
        /*00aa*/ 	.short	(.L_333 - .L_332)
.L_332:
        /*00ac*/ 	.word	0x00000000
        /*00b0*/ 	.short	0x000a
        /*00b2*/ 	.short	0x0050
        /*00b4*/ 	.byte	0x00, 0xf5, 0x21, 0x00


	//----- nvinfo : EIATTR_KPARAM_INFO
	.align		4
.L_333:
        /*00b8*/ 	.byte	0x04, 0x17
        /*00ba*/ 	.short	(.L_335 - .L_334)
.L_334:
        /*00bc*/ 	.word	0x00000000
        /*00c0*/ 	.short	0x0009
        /*00c2*/ 	.short	0x0048
        /*00c4*/ 	.byte	0x00, 0xf5, 0x21, 0x00


	//----- nvinfo : EIATTR_KPARAM_INFO
	.align		4
.L_335:
        /*00c8*/ 	.byte	0x04, 0x17
        /*00ca*/ 	.short	(.L_337 - .L_336)
.L_336:
        /*00cc*/ 	.word	0x00000000
        /*00d0*/ 	.short	0x0008
        /*00d2*/ 	.short	0x0040
        /*00d4*/ 	.byte	0x00, 0xf5, 0x21, 0x00


	//----- nvinfo : EIATTR_KPARAM_INFO
	.align		4
.L_337:
        /*00d8*/ 	.byte	0x04, 0x17
        /*00da*/ 	.short	(.L_339 - .L_338)
.L_338:
        /*00dc*/ 	.word	0x00000000
        /*00e0*/ 	.short	0x0007
        /*00e2*/ 	.short	0x0038
        /*00e4*/ 	.byte	0x00, 0xf5, 0x21, 0x00


	//----- nvinfo : EIATTR_KPARAM_INFO
	.align		4
.L_339:
        /*00e8*/ 	.byte	0x04, 0x17
        /*00ea*/ 	.short	(.L_341 - .L_340)
.L_340:
        /*00ec*/ 	.word	0x00000000
        /*00f0*/ 	.short	0x0006
        /*00f2*/ 	.short	0x0030
        /*00f4*/ 	.byte	0x00, 0xf5, 0x21, 0x00


	//----- nvinfo : EIATTR_KPARAM_INFO
	.align		4
.L_341:
        /*00f8*/ 	.byte	0x04, 0x17
        /*00fa*/ 	.short	(.L_343 - .L_342)
.L_342:
        /*00fc*/ 	.word	0x00000000
        /*0100*/ 	.short	0x0005
        /*0102*/ 	.short	0x0028
        /*0104*/ 	.byte	0x00, 0xf5, 0x21, 0x00


	//----- nvinfo : EIATTR_KPARAM_INFO
	.align		4
.L_343:
        /*0108*/ 	.byte	0x04, 0x17
        /*010a*/ 	.short	(.L_345 - .L_344)
.L_344:
        /*010c*/ 	.word	0x00000000
        /*0110*/ 	.short	0x0004
        /*0112*/ 	.short	0x0020
        /*0114*/ 	.byte	0x00, 0xf5, 0x21, 0x00


	//----- nvinfo : EIATTR_KPARAM_INFO
	.align		4
.L_345:
        /*0118*/ 	.byte	0x04, 0x17
        /*011a*/ 	.short	(.L_347 - .L_346)
.L_346:
        /*011c*/ 	.word	0x00000000
        /*0120*/ 	.short	0x0003
        /*0122*/ 	.short	0x0018
        /*0124*/ 	.byte	0x00, 0xf5, 0x21, 0x00


	//----- nvinfo : EIATTR_KPARAM_INFO
	.align		4
.L_347:
        /*0128*/ 	.byte	0x04, 0x17
        /*012a*/ 	.short	(.L_349 - .L_348)
.L_348:
        /*012c*/ 	.word	0x00000000
        /*0130*/ 	.short	0x0002
        /*0132*/ 	.short	0x0010
        /*0134*/ 	.byte	0x00, 0xf5, 0x21, 0x00


	//----- nvinfo : EIATTR_KPARAM_INFO
	.align		4
.L_349:
        /*0138*/ 	.byte	0x04, 0x17
        /*013a*/ 	.short	(.L_351 - .L_350)
.L_350:
        /*013c*/ 	.word	0x00000000
        /*0140*/ 	.short	0x0001
        /*0142*/ 	.short	0x0008
        /*0144*/ 	.byte	0x00, 0xf5, 0x21, 0x00


	//----- nvinfo : EIATTR_KPARAM_INFO
	.align		4
.L_351:
        /*0148*/ 	.byte	0x04, 0x17
        /*014a*/ 	.short	(.L_353 - .L_352)
.L_352:
        /*014c*/ 	.word	0x00000000
        /*0150*/ 	.short	0x0000
        /*0152*/ 	.short	0x0000
        /*0154*/ 	.byte	0x00, 0xf5, 0x21, 0x00


	//----- nvinfo : EIATTR_SPARSE_MMA_MASK
	.align		4
.L_353:
        /*0158*/ 	.byte	0x03, 0x50
        /*015a*/ 	.short	0x0000


	//----- nvinfo : EIATTR_MAXREG_COUNT
	.align		4
        /*015c*/ 	.byte	0x03, 0x1b
        /*015e*/ 	.short	0x00ff


	//----- nvinfo : EIATTR_MERCURY_ISA_VERSION
	.align		4
        /*0160*/ 	.byte	0x03, 0x5f
        /*0162*/ 	.short	0x0101


	//----- nvinfo : EIATTR_VRC_CTA_INIT_COUNT
	.align		4
        /*0164*/ 	.byte	0x02, 0x4a
	.zero		1
	.zero		1


	//----- nvinfo : EIATTR_EXIT_INSTR_OFFSETS
	.align		4
        /*0168*/ 	.byte	0x04, 0x1c
        /*016a*/ 	.short	(.L_355 - .L_354)


	//   ....[0]....
.L_354:
        /*016c*/ 	.word	0x000000d0


	//   ....[1]....
        /*0170*/ 	.word	0x00006900


	//----- nvinfo : EIATTR_CRS_STACK_SIZE
	.align		4
.L_355:
        /*0174*/ 	.byte	0x04, 0x1e
        /*0176*/ 	.short	(.L_357 - .L_356)
.L_356:
        /*0178*/ 	.word	0x00000000


	//----- nvinfo : EIATTR_CBANK_PARAM_SIZE
	.align		4
.L_357:
        /*017c*/ 	.byte	0x03, 0x19
        /*017e*/ 	.short	0x00a8


	//----- nvinfo : EIATTR_PARAM_CBANK
	.align		4
        /*0180*/ 	.byte	0x04, 0x0a
        /*0182*/ 	.short	(.L_359 - .L_358)
	.align		4
.L_358:
        /*0184*/ 	.word	index@(.nv.constant0.bldepth_kernel)
        /*0188*/ 	.short	0x0380
        /*018a*/ 	.short	0x00a8


	//----- nvinfo : EIATTR_SW_WAR
	.align		4
.L_359:
        /*018c*/ 	.byte	0x04, 0x36
        /*018e*/ 	.short	(.L_361 - .L_360)
.L_360:
        /*0190*/ 	.word	0x00000008
.L_361:


//--------------------- .nv.info.compute_vshearu_bldepth --------------------------
	.section	.nv.info.compute_vshearu_bldepth,"",@"SHT_CUDA_INFO"
	.sectionflags	@""
	.align	4


	//----- nvinfo : EIATTR_CUDA_API_VERSION
	.align		4
        /*0000*/ 	.byte	0x04, 0x37
        /*0002*/ 	.short	(.L_363 - .L_362)
.L_362:
        /*0004*/ 	.word	0x00000082


	//----- nvinfo : EIATTR_KPARAM_INFO
	.align		4
.L_363:
        /*0008*/ 	.byte	0x04, 0x17
        /*000a*/ 	.short	(.L_365 - .L_364)
.L_364:
        /*000c*/ 	.word	0x00000000
        /*0010*/ 	.short	0x0004
        /*0012*/ 	.short	0x0020
        /*0014*/ 	.byte	0x00, 0xf0, 0x11, 0x00


	//----- nvinfo : EIATTR_KPARAM_INFO
	.align		4
.L_365:
        /*0018*/ 	.byte	0x04, 0x17
        /*001a*/ 	.short	(.L_367 - .L_366)
.L_366:
        /*001c*/ 	.word	0x00000000
        /*0020*/ 	.short	0x0003
        /*0022*/ 	.short	0x0018
        /*0024*/ 	.byte	0x00, 0xf5, 0x21, 0x00


	//----- nvinfo : EIATTR_KPARAM_INFO
	.align		4
.L_367:
        /*0028*/ 	.byte	0x04, 0x17
        /*002a*/ 	.short	(.L_369 - .L_368)
.L_368:
        /*002c*/ 	.word	0x00000000
        /*0030*/ 	.short	0x0002
        /*0032*/ 	.short	0x0010
        /*0034*/ 	.byte	0x00, 0xf5, 0x21, 0x00


	//----- nvinfo : EIATTR_KPARAM_INFO
	.align		4
.L_369:
        /*0038*/ 	.byte	0x04, 0x17
        /*003a*/ 	.short	(.L_371 - .L_370)
.L_370:
        /*003c*/ 	.word	0x00000000
        /*0040*/ 	.short	0x0001
        /*0042*/ 	.short	0x0008
        /*0044*/ 	.byte	0x00, 0xf5, 0x21, 0x00


	//----- nvinfo : EIATTR_KPARAM_INFO
	.align		4
.L_371:
        /*0048*/ 	.byte	0x04, 0x17
        /*004a*/ 	.short	(.L_373 - .L_372)
.L_372:
        /*004c*/ 	.word	0x00000000
        /*0050*/ 	.short	0x0000
        /*0052*/ 	.short	0x0000
        /*0054*/ 	.byte	0x00, 0xf5, 0x21, 0x00


	//----- nvinfo : EIATTR_SPARSE_MMA_MASK
	.align		4
.L_373:
        /*0058*/ 	.byte	0x03, 0x50
        /*005a*/ 	.short	0x0000


	//----- nvinfo : EIATTR_MAXREG_COUNT
	.align		4
        /*005c*/ 	.byte	0x03, 0x1b
        /*005e*/ 	.short	0x00ff


	//----- nvinfo : EIATTR_MERCURY_ISA_VERSION
	.align		4
        /*0060*/ 	.byte	0x03, 0x5f
        /*0062*/ 	.short	0x0101


	//----- nvinfo : EIATTR_VRC_CTA_INIT_COUNT
	.align		4
        /*0064*/ 	.byte	0x02, 0x4a
	.zero		1
	.zero		1


	//----- nvinfo : EIATTR_EXIT_INSTR_OFFSETS
	.align		4
        /*0068*/ 	.byte	0x04, 0x1c
        /*006a*/ 	.short	(.L_375 - .L_374)


	//   ....[0]....
.L_374:
        /*006c*/ 	.word	0x000000b0


	//   ....[1]....
        /*0070*/ 	.word	0x00000550


	//----- nvinfo : EIATTR_CRS_STACK_SIZE
	.align		4
.L_375:
        /*0074*/ 	.byte	0x04, 0x1e
        /*0076*/ 	.short	(.L_377 - .L_376)
.L_376:
        /*0078*/ 	.word	0x00000000


	//----- nvinfo : EIATTR_CBANK_PARAM_SIZE
	.align		4
.L_377:
        /*007c*/ 	.byte	0x03, 0x19
        /*007e*/ 	.short	0x0024


	//----- nvinfo : EIATTR_PARAM_CBANK
	.align		4
        /*0080*/ 	.byte	0x04, 0x0a
        /*0082*/ 	.short	(.L_379 - .L_378)
	.align		4
.L_378:
        /*0084*/ 	.word	index@(.nv.constant0.compute_vshearu_bldepth)
        /*0088*/ 	.short	0x0380
        /*008a*/ 	.short	0x0024


	//----- nvinfo : EIATTR_SW_WAR
	.align		4
.L_379:
        /*008c*/ 	.byte	0x04, 0x36
        /*008e*/ 	.short	(.L_381 - .L_380)
.L_380:
        /*0090*/ 	.word	0x00000008
.L_381:


//--------------------- .nv.info.compute_ustaru   --------------------------
	.section	.nv.info.compute_ustaru,"",@"SHT_CUDA_INFO"
	.sectionflags	@""
	.align	4


	//----- nvinfo : EIATTR_CUDA_API_VERSION
	.align		4
        /*0000*/ 	.byte	0x04, 0x37
        /*0002*/ 	.short	(.L_383 - .L_382)
.L_382:
        /*0004*/ 	.word	0x00000082


	//----- nvinfo : EIATTR_KPARAM_INFO
	.align		4
.L_383:
        /*0008*/ 	.byte	0x04, 0x17
        /*000a*/ 	.short	(.L_385 - .L_384)
.L_384:
        /*000c*/ 	.word	0x00000000
        /*0010*/ 	.short	0x0001
        /*0012*/ 	.short	0x0008
        /*0014*/ 	.byte	0x00, 0xf5, 0x21, 0x00


	//----- nvinfo : EIATTR_KPARAM_INFO
	.align		4
.L_385:
        /*0018*/ 	.byte	0x04, 0x17
        /*001a*/ 	.short	(.L_387 - .L_386)
.L_386:
        /*001c*/ 	.word	0x00000000
        /*0020*/ 	.short	0x0000
        /*0022*/ 	.short	0x0000
        /*0024*/ 	.byte	0x00, 0xf5, 0x21, 0x00


	//----- nvinfo : EIATTR_SPARSE_MMA_MASK
	.align		4
.L_387:
        /*0028*/ 	.byte	0x03, 0x50
        /*002a*/ 	.short	0x0000


	//----- nvinfo : EIATTR_MAXREG_COUNT
	.align		4
        /*002c*/ 	.byte	0x03, 0x1b
        /*002e*/ 	.short	0x00ff


	//----- nvinfo : EIATTR_MERCURY_ISA_VERSION
	.align		4
        /*0030*/ 	.byte	0x03, 0x5f
        /*0032*/ 	.short	0x0101


	//----- nvinfo : EIATTR_VRC_CTA_INIT_COUNT
	.align		4
        /*0034*/ 	.byte	0x02, 0x4a
	.zero		1
	.zero		1


	//----- nvinfo : EIATTR_EXIT_INSTR_OFFSETS
	.align		4
        /*0038*/ 	.byte	0x04, 0x1c
        /*003a*/ 	.short	(.L_389 - .L_388)


	//   ....[0]....
.L_388:
        /*003c*/ 	.word	0x000000b0


	//   ....[1]....
        /*0040*/ 	.word	0x00000490


	//----- nvinfo : EIATTR_CRS_STACK_SIZE
	.align		4
.L_389:
        /*0044*/ 	.byte	0x04, 0x1e
        /*0046*/ 	.short	(.L_391 - .L_390)
.L_390:
        /*0048*/ 	.word	0x00000000


	//----- nvinfo : EIATTR_CBANK_PARAM_SIZE
	.align		4
.L_391:
        /*004c*/ 	.byte	0x03, 0x19
        /*004e*/ 	.short	0x0010


	//----- nvinfo : EIATTR_PARAM_CBANK
	.align		4
        /*0050*/ 	.byte	0x04, 0x0a
        /*0052*/ 	.short	(.L_393 - .L_392)
	.align		4
.L_392:
        /*0054*/ 	.word	index@(.nv.constant0.compute_ustaru)
        /*0058*/ 	.short	0x0380
        /*005a*/ 	.short	0x0010


	//----- nvinfo : EIATTR_SW_WAR
	.align		4
.L_393:
        /*005c*/ 	.byte	0x04, 0x36
        /*005e*/ 	.short	(.L_395 - .L_394)
.L_394:
        /*0060*/ 	.word	0x00000008
.L_395:


//--------------------- .nv.info.ri_iwmix_kernel  --------------------------
	.section	.nv.info.ri_iwmix_kernel,"",@"SHT_CUDA_INFO"
	.sectionflags	@""
	.align	4


	//----- nvinfo : EIATTR_CUDA_API_VERSION
	.align		4
        /*0000*/ 	.byte	0x04, 0x37
        /*0002*/ 	.short	(.L_397 - .L_396)
.L_396:
        /*0004*/ 	.word	0x00000082


	//----- nvinfo : EIATTR_KPARAM_INFO
	.align		4
.L_397:
        /*0008*/ 	.byte	0x04, 0x17
        /*000a*/ 	.short	(.L_399 - .L_398)
.L_398:
        /*000c*/ 	.word	0x00000000
        /*0010*/ 	.short	0x000b
        /*0012*/ 	.short	0x0058
        /*0014*/ 	.byte	0x00, 0xf5, 0x21, 0x00


	//----- nvinfo : EIATTR_KPARAM_INFO
	.align		4
.L_399:
        /*0018*/ 	.byte	0x04, 0x17
        /*001a*/ 	.short	(.L_401 - .L_400)
.L_400:
        /*001c*/ 	.word	0x00000000
        /*0020*/ 	.short	0x000a
        /*0022*/ 	.short	0x0050
        /*0024*/ 	.byte	0x00, 0xf5, 0x21, 0x00


	//----- nvinfo : EIATTR_KPARAM_INFO
	.align		4
.L_401:
        /*0028*/ 	.byte	0x04, 0x17
        /*002a*/ 	.short	(.L_403 - .L_402)
.L_402:
        /*002c*/ 	.word	0x00000000
        /*0030*/ 	.short	0x0009
        /*0032*/ 	.short	0x0048
        /*0034*/ 	.byte	0x00, 0xf5, 0x21, 0x00


	//----- nvinfo : EIATTR_KPARAM_INFO
	.align		4
.L_403:
        /*0038*/ 	.byte	0x04, 0x17
        /*003a*/ 	.short	(.L_405 - .L_404)
.L_404:
        /*003c*/ 	.word	0x00000000
        /*0040*/ 	.short	0x0008
        /*0042*/ 	.short	0x0040
        /*0044*/ 	.byte	0x00, 0xf0, 0x11, 0x00


	//----- nvinfo : EIATTR_KPARAM_INFO
	.align		4
.L_405:
        /*0048*/ 	.byte	0x04, 0x17
        /*004a*/ 	.short	(.L_407 - .L_406)
.L_406:
        /*004c*/ 	.word	0x00000000
        /*0050*/ 	.short	0x0007
        /*0052*/ 	.short	0x0038
        /*0054*/ 	.byte	0x00, 0xf0, 0x21, 0x00


	//----- nvinfo : EIATTR_KPARAM_INFO
	.align		4
.L_407:
        /*0058*/ 	.byte	0x04, 0x17
        /*005a*/ 	.short	(.L_409 - .L_408)
.L_408:
        /*005c*/ 	.word	0x00000000
        /*0060*/ 	.short	0x0006
        /*0062*/ 	.short	0x0030
        /*0064*/ 	.byte	0x00, 0xf0, 0x21, 0x00


	//----- nvinfo : EIATTR_KPARAM_INFO
	.align		4
.L_409:
        /*0068*/ 	.byte	0x04, 0x17
        /*006a*/ 	.short	(.L_411 - .L_410)
.L_410:
        /*006c*/ 	.word	0x00000000
        /*0070*/ 	.short	0x0005
        /*0072*/ 	.short	0x0028
        /*0074*/ 	.byte	0x00, 0xf5, 0x21, 0x00


	//----- nvinfo : EIATTR_KPARAM_INFO
	.align		4
.L_411:
        /*0078*/ 	.byte	0x04, 0x17
        /*007a*/ 	.short	(.L_413 - .L_412)
.L_412:
        /*007c*/ 	.word	0x00000000
        /*0080*/ 	.short	0x0004
        /*0082*/ 	.short	0x0020
        /*0084*/ 	.byte	0x00, 0xf5, 0x21, 0x00


	//----- nvinfo : EIATTR_KPARAM_INFO
	.align		4
.L_413:
        /*0088*/ 	.byte	0x04, 0x17
        /*008a*/ 	.short	(.L_415 - .L_414)
.L_414:
        /*008c*/ 	.word	0x00000000
        /*0090*/ 	.short	0x0003
        /*0092*/ 	.short	0x0018
        /*0094*/ 	.byte	0x00, 0xf5, 0x21, 0x00


	//----- nvinfo : EIATTR_KPARAM_INFO
	.align		4
.L_415:
        /*0098*/ 	.byte	0x04, 0x17
        /*009a*/ 	.short	(.L_417 - .L_416)
.L_416:
        /*009c*/ 	.word	0x00000000
        /*00a0*/ 	.short	0x0002
        /*00a2*/ 	.short	0x0010
        /*00a4*/ 	.byte	0x00, 0xf5, 0x21, 0x00


	//----- nvinfo : EIATTR_KPARAM_INFO
	.align		4
.L_417:
        /*00a8*/ 	.byte	0x04, 0x17
        /*00aa*/ 	.short	(.L_419 - .L_418)
.L_418:
        /*00ac*/ 	.word	0x00000000
        /*00b0*/ 	.short	0x0001
        /*00b2*/ 	.short	0x0008
        /*00b4*/ 	.byte	0x00, 0xf5, 0x21, 0x00


	//----- nvinfo : EIATTR_KPARAM_INFO
	.align		4
.L_419:
        /*00b8*/ 	.byte	0x04, 0x17
        /*00ba*/ 	.short	(.L_421 - .L_420)
.L_420:
        /*00bc*/ 	.word	0x00000000
        /*00c0*/ 	.short	0x0000
        /*00c2*/ 	.short	0x0000
        /*00c4*/ 	.byte	0x00, 0xf5, 0x21, 0x00


	//----- nvinfo : EIATTR_SPARSE_MMA_MASK
	.align		4
.L_421:
        /*00c8*/ 	.byte	0x03, 0x50
        /*00ca*/ 	.short	0x0000


	//----- nvinfo : EIATTR_MAXREG_COUNT
	.align		4
        /*00cc*/ 	.byte	0x03, 0x1b
        /*00ce*/ 	.short	0x00ff


	//----- nvinfo : EIATTR_MERCURY_ISA_VERSION
	.align		4
        /*00d0*/ 	.byte	0x03, 0x5f
        /*00d2*/ 	.short	0x0101


	//----- nvinfo : EIATTR_VRC_CTA_INIT_COUNT
	.align		4
        /*00d4*/ 	.byte	0x02, 0x4a
	.zero		1
	.zero		1


	//----- nvinfo : EIATTR_EXIT_INSTR_OFFSETS
	.align		4
        /*00d8*/ 	.byte	0x04, 0x1c
        /*00da*/ 	.short	(.L_423 - .L_422)


	//   ....[0]....
.L_422:
        /*00dc*/ 	.word	0x000000b0


	//   ....[1]....
        /*00e0*/ 	.word	0x000036b0


	//----- nvinfo : EIATTR_CRS_STACK_SIZE
	.align		4
.L_423:
        /*00e4*/ 	.byte	0x04, 0x1e
        /*00e6*/ 	.short	(.L_425 - .L_424)
.L_424:
        /*00e8*/ 	.word	0x00000000


	//----- nvinfo : EIATTR_CBANK_PARAM_SIZE
	.align		4
.L_425:
        /*00ec*/ 	.byte	0x03, 0x19
        /*00ee*/ 	.short	0x0060


	//----- nvinfo : EIATTR_PARAM_CBANK
	.align		4
        /*00f0*/ 	.byte	0x04, 0x0a
        /*00f2*/ 	.short	(.L_427 - .L_426)
	.align		4
.L_426:
        /*00f4*/ 	.word	index@(.nv.constant0.ri_iwmix_kernel)
        /*00f8*/ 	.short	0x0380
        /*00fa*/ 	.short	0x0060


	//----- nvinfo : EIATTR_SW_WAR
	.align		4
.L_427:
        /*00fc*/ 	.byte	0x04, 0x36
        /*00fe*/ 	.short	(.L_429 - .L_428)
.L_428:
        /*0100*/ 	.word	0x00000008
.L_429:


//--------------------- .nv.info.compute_vshear_ugrid --------------------------
	.section	.nv.info.compute_vshear_ugrid,"",@"SHT_CUDA_INFO"
	.sectionflags	@""
	.align	4


	//----- nvinfo : EIATTR_CUDA_API_VERSION
	.align		4
        /*0000*/ 	.byte	0x04, 0x37
        /*0002*/ 	.short	(.L_431 - .L_430)
.L_430:
        /*0004*/ 	.word	0x00000082


	//----- nvinfo : EIATTR_KPARAM_INFO
	.align		4
.L_431:
        /*0008*/ 	.byte	0x04, 0x17
        /*000a*/ 	.short	(.L_433 - .L_432)
.L_432:
        /*000c*/ 	.word	0x00000000
        /*0010*/ 	.short	0x0004
        /*0012*/ 	.short	0x0020
        /*0014*/ 	.byte	0x00, 0xf0, 0x11, 0x00


	//----- nvinfo : EIATTR_KPARAM_INFO
	.align		4
.L_433:
        /*0018*/ 	.byte	0x04, 0x17
        /*001a*/ 	.short	(.L_435 - .L_434)
.L_434:
        /*001c*/ 	.word	0x00000000
        /*0020*/ 	.short	0x0003
        /*0022*/ 	.short	0x0018
        /*0024*/ 	.byte	0x00, 0xf5, 0x21, 0x00


	//----- nvinfo : EIATTR_KPARAM_INFO
	.align		4
.L_435:
        /*0028*/ 	.byte	0x04, 0x17
        /*002a*/ 	.short	(.L_437 - .L_436)
.L_436:
        /*002c*/ 	.word	0x00000000
        /*0030*/ 	.short	0x0002
        /*0032*/ 	.short	0x0010
        /*0034*/ 	.byte	0x00, 0xf5, 0x21, 0x00


	//----- nvinfo : EIATTR_KPARAM_INFO
	.align		4
.L_437:
        /*0038*/ 	.byte	0x04, 0x17
        /*003a*/ 	.short	(.L_439 - .L_438)
.L_438:
        /*003c*/ 	.word	0x00000000
        /*0040*/ 	.short	0x0001
        /*0042*/ 	.short	0x0008
        /*0044*/ 	.byte	0x00, 0xf5, 0x21, 0x00


	//----- nvinfo : EIATTR_KPARAM_INFO
	.align		4
.L_439:
        /*0048*/ 	.byte	0x04, 0x17
        /*004a*/ 	.short	(.L_441 - .L_440)
.L_440:
        /*004c*/ 	.word	0x00000000
        /*0050*/ 	.short	0x0000
        /*0052*/ 	.short	0x0000
        /*0054*/ 	.byte	0x00, 0xf5, 0x21, 0x00


	//----- nvinfo : EIATTR_SPARSE_MMA_MASK
	.align		4
.L_441:
        /*0058*/ 	.byte	0x03, 0x50
        /*005a*/ 	.short	0x0000


	//----- nvinfo : EIATTR_MAXREG_COUNT
	.align		4
        /*005c*/ 	.byte	0x03, 0x1b
        /*005e*/ 	.short	0x00ff


	//----- nvinfo : EIATTR_MERCURY_ISA_VERSION
	.align		4
        /*0060*/ 	.byte	0x03, 0x5f
        /*0062*/ 	.short	0x0101


	//----- nvinfo : EIATTR_VRC_CTA_INIT_COUNT
	.align		4
        /*0064*/ 	.byte	0x02, 0x4a
	.zero		1
	.zero		1


	//----- nvinfo : EIATTR_EXIT_INSTR_OFFSETS
	.align		4
        /*0068*/ 	.byte	0x04, 0x1c
        /*006a*/ 	.short	(.L_443 - .L_442)


	//   ....[0]....
.L_442:
        /*006c*/ 	.word	0x000000b0


	//   ....[1]....
        /*0070*/ 	.word	0x00000c20


	//----- nvinfo : EIATTR_CRS_STACK_SIZE
	.align		4
.L_443:
        /*0074*/ 	.byte	0x04, 0x1e
        /*0076*/ 	.short	(.L_445 - .L_444)
.L_444:
        /*0078*/ 	.word	0x00000000


	//----- nvinfo : EIATTR_CBANK_PARAM_SIZE
	.align		4
.L_445:
        /*007c*/ 	.byte	0x03, 0x19
        /*007e*/ 	.short	0x0024


	//----- nvinfo : EIATTR_PARAM_CBANK
	.align		4
        /*0080*/ 	.byte	0x04, 0x0a
        /*0082*/ 	.short	(.L_447 - .L_446)
	.align		4
.L_446:
        /*0084*/ 	.word	index@(.nv.constant0.compute_vshear_ugrid)
        /*0088*/ 	.short	0x0380
        /*008a*/ 	.short	0x0024


	//----- nvinfo : EIATTR_SW_WAR
	.align		4
.L_447:
        /*008c*/ 	.byte	0x04, 0x36
        /*008e*/ 	.short	(.L_449 - .L_448)
.L_448:
        /*0090*/ 	.word	0x00000008
.L_449:


//--------------------- .nv.info.interior_convection_part2 --------------------------
	.section	.nv.info.interior_convection_part2,"",@"SHT_CUDA_INFO"
	.sectionflags	@""
	.align	4


	//----- nvinfo : EIATTR_CUDA_API_VERSION
	.align		4
        /*0000*/ 	.byte	0x04, 0x37
        /*0002*/ 	.short	(.L_451 - .L_450)
.L_450:
        /*0004*/ 	.word	0x00000082


	//----- nvinfo : EIATTR_KPARAM_INFO
	.align		4
.L_451:
        /*0008*/ 	.byte	0x04, 0x17
        /*000a*/ 	.short	(.L_453 - .L_452)
.L_452:
        /*000c*/ 	.word	0x00000000
        /*0010*/ 	.short	0x0012
        /*0012*/ 	.short	0x0090
        /*0014*/ 	.byte	0x00, 0xf5, 0x21, 0x00


	//----- nvinfo : EIATTR_KPARAM_INFO
	.align		4
.L_453:
        /*0018*/ 	.byte	0x04, 0x17
        /*001a*/ 	.short	(.L_455 - .L_454)
.L_454:
        /*001c*/ 	.word	0x00000000
        /*0020*/ 	.short	0x0011
        /*0022*/ 	.short	0x0088
        /*0024*/ 	.byte	0x00, 0xf5, 0x21, 0x00


	//----- nvinfo : EIATTR_KPARAM_INFO
	.align		4
.L_455:
        /*0028*/ 	.byte	0x04, 0x17
        /*002a*/ 	.short	(.L_457 - .L_456)
.L_456:
        /*002c*/ 	.word	0x00000000
        /*0030*/ 	.short	0x0010
        /*0032*/ 	.short	0x0080
        /*0034*/ 	.byte	0x00, 0xf5, 0x21, 0x00


	//----- nvinfo : EIATTR_KPARAM_INFO
	.align		4
.L_457:
        /*0038*/ 	.byte	0x04, 0x17
        /*003a*/ 	.short	(.L_459 - .L_458)
.L_458:
        /*003c*/ 	.word	0x00000000
        /*0040*/ 	.short	0x000f
        /*0042*/ 	.short	0x0078
        /*0044*/ 	.byte	0x00, 0xf5, 0x21, 0x00


	//----- nvinfo : EIATTR_KPARAM_INFO
	.align		4
.L_459:
        /*0048*/ 	.byte	0x04, 0x17
        /*004a*/ 	.short	(.L_461 - .L_460)
.L_460:
        /*004c*/ 	.word	0x00000000
        /*0050*/ 	.short	0x000e
        /*0052*/ 	.short	0x0070
        /*0054*/ 	.byte	0x00, 0xf5, 0x21, 0x00


	//----- nvinfo : EIATTR_KPARAM_INFO
	.align		4
.L_461:
        /*0058*/ 	.byte	0x04, 0x17
        /*005a*/ 	.short	(.L_463 - .L_462)
.L_462:
        /*005c*/ 	.word	0x00000000
        /*0060*/ 	.short	0x000d
        /*0062*/ 	.short	0x0068
        /*0064*/ 	.byte	0x00, 0xf5, 0x21, 0x00


	//----- nvinfo : EIATTR_KPARAM_INFO
	.align		4
.L_463:
        /*0068*/ 	.byte	0x04, 0x17
        /*006a*/ 	.short	(.L_465 - .L_464)
.L_464:
        /*006c*/ 	.word	0x00000000
        /*0070*/ 	.short	0x000c
        /*0072*/ 	.short	0x0060
        /*0074*/ 	.byte	0x00, 0xf5, 0x21, 0x00


	//----- nvinfo : EIATTR_KPARAM_INFO
	.align		4
.L_465:
        /*0078*/ 	.byte	0x04, 0x17
        /*007a*/ 	.short	(.L_467 - .L_466)
.L_466:
        /*007c*/ 	.word	0x00000000
        /*0080*/ 	.short	0x000b
        /*0082*/ 	.short	0x0058
        /*0084*/ 	.byte	0x00, 0xf5, 0x21, 0x00


	//----- nvinfo : EIATTR_KPARAM_INFO
	.align		4
.L_467:
        /*0088*/ 	.byte	0x04, 0x17
        /*008a*/ 	.short	(.L_469 - .L_468)
.L_468:
        /*008c*/ 	.word	0x00000000
        /*0090*/ 	.short	0x000a
        /*0092*/ 	.short	0x0050
        /*0094*/ 	.byte	0x00, 0xf5, 0x21, 0x00


	//----- nvinfo : EIATTR_KPARAM_INFO
	.align		4
.L_469:
        /*0098*/ 	.byte	0x04, 0x17
        /*009a*/ 	.short	(.L_471 - .L_470)
.L_470:
        /*009c*/ 	.word	0x00000000
        /*00a0*/ 	.short	0x0009
        /*00a2*/ 	.short	0x0048
        /*00a4*/ 	.byte	0x00, 0xf5, 0x21, 0x00


	//----- nvinfo : EIATTR_KPARAM_INFO
	.align		4
.L_471:
        /*00a8*/ 	.byte	0x04, 0x17
        /*00aa*/ 	.short	(.L_473 - .L_472)
.L_472:
        /*00ac*/ 	.word	0x00000000
        /*00b0*/ 	.short	0x0008
        /*00b2*/ 	.short	0x0040
        /*00b4*/ 	.byte	0x00, 0xf0, 0x11, 0x00


	//----- nvinfo : EIATTR_KPARAM_INFO
	.align		4
.L_473:
        /*00b8*/ 	.byte	0x04, 0x17
        /*00ba*/ 	.short	(.L_475 - .L_474)
.L_474:
        /*00bc*/ 	.word	0x00000000
        /*00c0*/ 	.short	0x0007
        /*00c2*/ 	.short	0x0038
        /*00c4*/ 	.byte	0x00, 0xf0, 0x21, 0x00


	//----- nvinfo : EIATTR_KPARAM_INFO
	.align		4
.L_475:
        /*00c8*/ 	.byte	0x04, 0x17
        /*00ca*/ 	.short	(.L_477 - .L_476)
.L_476:
        /*00cc*/ 	.word	0x00000000
        /*00d0*/ 	.short	0x0006
        /*00d2*/ 	.short	0x0030
        /*00d4*/ 	.byte	0x00, 0xf0, 0x21, 0x00


	//----- nvinfo : EIATTR_KPARAM_INFO
	.align		4
.L_477:
        /*00d8*/ 	.byte	0x04, 0x17
        /*00da*/ 	.short	(.L_479 - .L_478)
.L_478:
        /*00dc*/ 	.word	0x00000000
        /*00e0*/ 	.short	0x0005
        /*00e2*/ 	.short	0x0028
        /*00e4*/ 	.byte	0x00, 0xf5, 0x21, 0x00


	//----- nvinfo : EIATTR_KPARAM_INFO
	.align		4
.L_479:
        /*00e8*/ 	.byte	0x04, 0x17
        /*00ea*/ 	.short	(.L_481 - .L_480)
.L_480:
        /*00ec*/ 	.word	0x00000000
        /*00f0*/ 	.short	0x0004
        /*00f2*/ 	.short	0x0020
        /*00f4*/ 	.byte	0x00, 0xf5, 0x21, 0x00


	//----- nvinfo : EIATTR_KPARAM_INFO
	.align		4
.L_481:
        /*00f8*/ 	.byte	0x04, 0x17
        /*00fa*/ 	.short	(.L_483 - .L_482)
.L_482:
        /*00fc*/ 	.word	0x00000000
        /*0100*/ 	.short	0x0003
        /*0102*/ 	.short	0x0018
        /*0104*/ 	.byte	0x00, 0xf5, 0x21, 0x00


	//----- nvinfo : EIATTR_KPARAM_INFO
	.align		4
.L_483:
        /*0108*/ 	.byte	0x04, 0x17
        /*010a*/ 	.short	(.L_485 - .L_484)
.L_484:
        /*010c*/ 	.word	0x00000000
        /*0110*/ 	.short	0x0002
        /*0112*/ 	.short	0x0010
        /*0114*/ 	.byte	0x00, 0xf5, 0x21, 0x00


	//----- nvinfo : EIATTR_KPARAM_INFO
	.align		4
.L_485:
        /*0118*/ 	.byte	0x04, 0x17
        /*011a*/ 	.short	(.L_487 - .L_486)
.L_486:
        /*011c*/ 	.word	0x00000000
        /*0120*/ 	.short	0x0001
        /*0122*/ 	.short	0x0008
        /*0124*/ 	.byte	0x00, 0xf5, 0x21, 0x00


	//----- nvinfo : EIATTR_KPARAM_INFO
	.align		4
.L_487:
        /*0128*/ 	.byte	0x04, 0x17
        /*012a*/ 	.short	(.L_489 - .L_488)
.L_488:
        /*012c*/ 	.word	0x00000000
        /*0130*/ 	.short	0x0000
        /*0132*/ 	.short	0x0000
        /*0134*/ 	.byte	0x00, 0xf5, 0x21, 0x00


	//----- nvinfo : EIATTR_SPARSE_MMA_MASK
	.align		4
.L_489:
        /*0138*/ 	.byte	0x03, 0x50
        /*013a*/ 	.short	0x0000


	//----- nvinfo : EIATTR_MAXREG_COUNT
	.align		4
        /*013c*/ 	.byte	0x03, 0x1b
        /*013e*/ 	.short	0x00ff


	//----- nvinfo : EIATTR_MERCURY_ISA_VERSION
	.align		4
        /*0140*/ 	.byte	0x03, 0x5f
        /*0142*/ 	.short	0x0101


	//----- nvinfo : EIATTR_VRC_CTA_INIT_COUNT
	.align		4
        /*0144*/ 	.byte	0x02, 0x4a
	.zero		1
	.zero		1


	//----- nvinfo : EIATTR_EXIT_INSTR_OFFSETS
	.align		4
        /*0148*/ 	.byte	0x04, 0x1c
        /*014a*/ 	.short	(.L_491 - .L_490)


	//   ....[0]....
.L_490:
        /*014c*/ 	.word	0x000000b0


	//   ....[1]....
        /*0150*/ 	.word	0x00003930


	//----- nvinfo : EIATTR_CRS_STACK_SIZE
	.align		4
.L_491:
        /*0154*/ 	.byte	0x04, 0x1e
        /*0156*/ 	.short	(.L_493 - .L_492)
.L_492:
        /*0158*/ 	.word	0x00000000


	//----- nvinfo : EIATTR_CBANK_PARAM_SIZE
	.align		4
.L_493:
        /*015c*/ 	.byte	0x03, 0x19
        /*015e*/ 	.short	0x0098


	//----- nvinfo : EIATTR_PARAM_CBANK
	.align		4
        /*0160*/ 	.byte	0x04, 0x0a
        /*0162*/ 	.short	(.L_495 - .L_494)
	.align		4
.L_494:
        /*0164*/ 	.word	index@(.nv.constant0.interior_convection_part2)
        /*0168*/ 	.short	0x0380
        /*016a*/ 	.short	0x0098


	//----- nvinfo : EIATTR_SW_WAR
	.align		4
.L_495:
        /*016c*/ 	.byte	0x04, 0x36
        /*016e*/ 	.short	(.L_497 - .L_496)
.L_496:
        /*0170*/ 	.word	0x00000008
.L_497:


//--------------------- .nv.info.interior_convection_kernel --------------------------
	.section	.nv.info.interior_convection_kernel,"",@"SHT_CUDA_INFO"
	.sectionflags	@""
	.align	4


	//----- nvinfo : EIATTR_CUDA_API_VERSION
	.align		4
        /*0000*/ 	.byte	0x04, 0x37
        /*0002*/ 	.short	(.L_499 - .L_498)
.L_498:
        /*0004*/ 	.word	0x00000082


	//----- nvinfo : EIATTR_KPARAM_INFO
	.align		4
.L_499:
        /*0008*/ 	.byte	0x04, 0x17
        /*000a*/ 	.short	(.L_501 - .L_500)
.L_500:
        /*000c*/ 	.word	0x00000000
        /*0010*/ 	.short	0x000f
        /*0012*/ 	.short	0x0078
        /*0014*/ 	.byte	0x00, 0xf5, 0x21, 0x00


	//----- nvinfo : EIATTR_KPARAM_INFO
	.align		4
.L_501:
        /*0018*/ 	.byte	0x04, 0x17
        /*001a*/ 	.short	(.L_503 - .L_502)
.L_502:
        /*001c*/ 	.word	0x00000000
        /*0020*/ 	.short	0x000e
        /*0022*/ 	.short	0x0070
        /*0024*/ 	.byte	0x00, 0xf5, 0x21, 0x00


	//----- nvinfo : EIATTR_KPARAM_INFO
	.align		4
.L_503:
        /*0028*/ 	.byte	0x04, 0x17
        /*002a*/ 	.short	(.L_505 - .L_504)
.L_504:
        /*002c*/ 	.word	0x00000000
        /*0030*/ 	.short	0x000d
        /*0032*/ 	.short	0x0068
        /*0034*/ 	.byte	0x00, 0xf5, 0x21, 0x00


	//----- nvinfo : EIATTR_KPARAM_INFO
	.align		4
.L_505:
        /*0038*/ 	.byte	0x04, 0x17
        /*003a*/ 	.short	(.L_507 - .L_506)
.L_506:
        /*003c*/ 	.word	0x00000000
        /*0040*/ 	.short	0x000c
        /*0042*/ 	.short	0x0060
        /*0044*/ 	.byte	0x00, 0xf5, 0x21, 0x00


	//----- nvinfo : EIATTR_KPARAM_INFO
	.align		4
.L_507:
        /*0048*/ 	.byte	0x04, 0x17
        /*004a*/ 	.short	(.L_509 - .L_508)
.L_508:
        /*004c*/ 	.word	0x00000000
        /*0050*/ 	.short	0x000b
        /*0052*/ 	.short	0x0058
        /*0054*/ 	.byte	0x00, 0xf5, 0x21, 0x00


	//----- nvinfo : EIATTR_KPARAM_INFO
	.align		4
.L_509:
        /*0058*/ 	.byte	0x04, 0x17
        /*005a*/ 	.short	(.L_511 - .L_510)
.L_510:
        /*005c*/ 	.word	0x00000000
        /*0060*/ 	.short	0x000a
        /*0062*/ 	.short	0x0050
        /*0064*/ 	.byte	0x00, 0xf5, 0x21, 0x00


	//----- nvinfo : EIATTR_KPARAM_INFO
	.align		4
.L_511:
        /*0068*/ 	.byte	0x04, 0x17
        /*006a*/ 	.short	(.L_513 - .L_512)
.L_512:
        /*006c*/ 	.word	0x00000000
        /*0070*/ 	.short	0x0009
        /*0072*/ 	.short	0x0048
        /*0074*/ 	.byte	0x00, 0xf5, 0x21, 0x00


	//----- nvinfo : EIATTR_KPARAM_INFO
	.align		4
.L_513:
        /*0078*/ 	.byte	0x04, 0x17
        /*007a*/ 	.short	(.L_515 - .L_514)
.L_514:
        /*007c*/ 	.word	0x00000000
        /*0080*/ 	.short	0x0008
        /*0082*/ 	.short	0x0040
        /*0084*/ 	.byte	0x00, 0xf0, 0x11, 0x00


	//----- nvinfo : EIATTR_KPARAM_INFO
	.align		4
.L_515:
        /*0088*/ 	.byte	0x04, 0x17
        /*008a*/ 	.short	(.L_517 - .L_516)
.L_516:
        /*008c*/ 	.word	0x00000000
        /*0090*/ 	.short	0x0007
        /*0092*/ 	.short	0x0038
        /*0094*/ 	.byte	0x00, 0xf0, 0x21, 0x00


	//----- nvinfo : EIATTR_KPARAM_INFO
	.align		4
.L_517:
        /*0098*/ 	.byte	0x04, 0x17
        /*009a*/ 	.short	(.L_519 - .L_518)
.L_518:
        /*009c*/ 	.word	0x00000000
        /*00a0*/ 	.short	0x0006
        /*00a2*/ 	.short	0x0030
        /*00a4*/ 	.byte	0x00, 0xf0, 0x21, 0x00


	//----- nvinfo : EIATTR_KPARAM_INFO
	.align		4
.L_519:
        /*00a8*/ 	.byte	0x04, 0x17
        /*00aa*/ 	.short	(.L_521 - .L_520)
.L_520:
        /*00ac*/ 	.word	0x00000000
        /*00b0*/ 	.short	0x0005
        /*00b2*/ 	.short	0x0028
        /*00b4*/ 	.byte	0x00, 0xf5, 0x21, 0x00


	//----- nvinfo : EIATTR_KPARAM_INFO
	.align		4
.L_521:
        /*00b8*/ 	.byte	0x04, 0x17
        /*00ba*/ 	.short	(.L_523 - .L_522)
.L_522:
        /*00bc*/ 	.word	0x00000000
        /*00c0*/ 	.short	0x0004
        /*00c2*/ 	.short	0x0020
        /*00c4*/ 	.byte	0x00, 0xf5, 0x21, 0x00


	//----- nvinfo : EIATTR_KPARAM_INFO
	.align		4
.L_523:
        /*00c8*/ 	.byte	0x04, 0x17
        /*00ca*/ 	.short	(.L_525 - .L_524)
.L_524:
        /*00cc*/ 	.word	0x00000000
        /*00d0*/ 	.short	0x0003
        /*00d2*/ 	.short	0x0018
        /*00d4*/ 	.byte	0x00, 0xf5, 0x21, 0x00


	//----- nvinfo : EIATTR_KPARAM_INFO
	.align		4
.L_525:
        /*00d8*/ 	.byte	0x04, 0x17
        /*00da*/ 	.short	(.L_527 - .L_526)
.L_526:
        /*00dc*/ 	.word	0x00000000
        /*00e0*/ 	.short	0x0002
        /*00e2*/ 	.short	0x0010
        /*00e4*/ 	.byte	0x00, 0xf5, 0x21, 0x00


	//----- nvinfo : EIATTR_KPARAM_INFO
	.align		4
.L_527:
        /*00e8*/ 	.byte	0x04, 0x17
        /*00ea*/ 	.short	(.L_529 - .L_528)
.L_528:
        /*00ec*/ 	.word	0x00000000
        /*00f0*/ 	.short	0x0001
        /*00f2*/ 	.short	0x0008
        /*00f4*/ 	.byte	0x00, 0xf5, 0x21, 0x00


	//----- nvinfo : EIATTR_KPARAM_INFO
	.align		4
.L_529:
        /*00f8*/ 	.byte	0x04, 0x17
        /*00fa*/ 	.short	(.L_531 - .L_530)
.L_530:
        /*00fc*/ 	.word	0x00000000
        /*0100*/ 	.short	0x0000
        /*0102*/ 	.short	0x0000
        /*0104*/ 	.byte	0x00, 0xf5, 0x21, 0x00


	//----- nvinfo : EIATTR_SPARSE_MMA_MASK
	.align		4
.L_531:
        /*0108*/ 	.byte	0x03, 0x50
        /*010a*/ 	.short	0x0000


	//----- nvinfo : EIATTR_MAXREG_COUNT
	.align		4
        /*010c*/ 	.byte	0x03, 0x1b
        /*010e*/ 	.short	0x00ff


	//----- nvinfo : EIATTR_MERCURY_ISA_VERSION
	.align		4
        /*0110*/ 	.byte	0x03, 0x5f
        /*0112*/ 	.short	0x0101


	//----- nvinfo : EIATTR_VRC_CTA_INIT_COUNT
	.align		4
        /*0114*/ 	.byte	0x02, 0x4a
	.zero		1
	.zero		1


	//----- nvinfo : EIATTR_EXIT_INSTR_OFFSETS
	.align		4
        /*0118*/ 	.byte	0x04, 0x1c
        /*011a*/ 	.short	(.L_533 - .L_532)


	//   ....[0]....
.L_532:
        /*011c*/ 	.word	0x000000b0


	//   ....[1]....
        /*0120*/ 	.word	0x00000b70


	//----- nvinfo : EIATTR_CRS_STACK_SIZE
	.align		4
.L_533:
        /*0124*/ 	.byte	0x04, 0x1e
        /*0126*/ 	.short	(.L_535 - .L_534)
.L_534:
        /*0128*/ 	.word	0x00000000


	//----- nvinfo : EIATTR_CBANK_PARAM_SIZE
	.align		4
.L_535:
        /*012c*/ 	.byte	0x03, 0x19
        /*012e*/ 	.short	0x0080


	//----- nvinfo : EIATTR_PARAM_CBANK
	.align		4
        /*0130*/ 	.byte	0x04, 0x0a
        /*0132*/ 	.short	(.L_537 - .L_536)
	.align		4
.L_536:
        /*0134*/ 	.word	index@(.nv.constant0.interior_convection_kernel)
        /*0138*/ 	.short	0x0380
        /*013a*/ 	.short	0x0080


	//----- nvinfo : EIATTR_SW_WAR
	.align		4
.L_537:
        /*013c*/ 	.byte	0x04, 0x36
        /*013e*/ 	.short	(.L_539 - .L_538)
.L_538:
        /*0140*/ 	.word	0x00000008
.L_539:


//--------------------- .nv.callgraph             --------------------------
	.section	.nv.callgraph,"",@"SHT_CUDA_CALLGRAPH"
	.align	4
	.sectionentsize	8
	.align		4
        /*0000*/ 	.word	0x00000000
	.align		4
        /*0004*/ 	.word	0xffffffff
	.align		4
        /*0008*/ 	.word	0x00000000
	.align		4
        /*000c*/ 	.word	0xfffffffe
	.align		4
        /*0010*/ 	.word	0x00000000
	.align		4
        /*0014*/ 	.word	0xfffffffd
	.align		4
        /*0018*/ 	.word	0x00000000
	.align		4
        /*001c*/ 	.word	0xfffffffc


//--------------------- .nv.constant3             --------------------------
	.section	.nv.constant3,"a",@progbits
	.align	8
.nv.constant3:
	.type		mwjfnums0t1,@object
	.size		mwjfnums0t1,(mwjfnums0t3 - mwjfnums0t1)
mwjfnums0t1:
	.zero		8
	.type		mwjfnums0t3,@object
	.size		mwjfnums0t3,(mwjfnums1t1 - mwjfnums0t3)
mwjfnums0t3:
	.zero		8
	.type		mwjfnums1t1,@object
	.size		mwjfnums1t1,(mwjfnums2t0 - mwjfnums1t1)
mwjfnums1t1:
	.zero		8
	.type		mwjfnums2t0,@object
	.size		mwjfnums2t0,(mwjfdens0t2 - mwjfnums2t0)
mwjfnums2t0:
	.zero		8
	.type		mwjfdens0t2,@object
	.size		mwjfdens0t2,(mwjfdens0t4 - mwjfdens0t2)
mwjfdens0t2:
	.zero		8
	.type		mwjfdens0t4,@object
	.size		mwjfdens0t4,(mwjfdens1t0 - mwjfdens0t4)
mwjfdens0t4:
	.zero		8
	.type		mwjfdens1t0,@object
	.size		mwjfdens1t0,(mwjfdens1t1 - mwjfdens1t0)
mwjfdens1t0:
	.zero		8
	.type		mwjfdens1t1,@object
	.size		mwjfdens1t1,(mwjfdens1t3 - mwjfdens1t1)
mwjfdens1t1:
	.zero		8
	.type		mwjfdens1t3,@object
	.size		mwjfdens1t3,(mwjfdensqt0 - mwjfdens1t3)
mwjfdens1t3:
	.zero		8
	.type		mwjfdensqt0,@object
	.size		mwjfdensqt0,(mwjfdensqt2 - mwjfdensqt0)
mwjfdensqt0:
	.zero		8
	.type		mwjfdensqt2,@object
	.size		mwjfdensqt2,(mwjfnums0t0 - mwjfdensqt2)
mwjfdensqt2:
	.zero		8
	.type		mwjfnums0t0,@object
	.size		mwjfnums0t0,(mwjfnums0t2 - mwjfnums0t0)
mwjfnums0t0:
	.zero		336
	.type		mwjfnums0t2,@object
	.size		mwjfnums0t2,(mwjfnums1t0 - mwjfnums0t2)
mwjfnums0t2:
	.zero		336
	.type		mwjfnums1t0,@object
	.size		mwjfnums1t0,(mwjfdens0t0 - mwjfnums1t0)
mwjfnums1t0:
	.zero		336
	.type		mwjfdens0t0,@object
	.size		mwjfdens0t0,(mwjfdens0t1 - mwjfdens0t0)
mwjfdens0t0:
	.zero		336
	.type		mwjfdens0t1,@object
	.size		mwjfdens0t1,(mwjfdens0t3 - mwjfdens0t1)
mwjfdens0t1:
	.zero		336
	.type		mwjfdens0t3,@object
	.size		mwjfdens0t3,(cg - mwjfdens0t3)
mwjfdens0t3:
	.zero		336
	.type		cg,@object
	.size		cg,(Vtc - cg)
cg:
	.zero		8
	.type		Vtc,@object
	.size		Vtc,(c0 - Vtc)
Vtc:
	.zero		8
	.type		c0,@object
	.size		c0,(c1 - c0)
c0:
	.zero		8
	.type		c1,@object
	.size		c1,(c2 - c1)
c1:
        /*0850*/ 	.byte	0x00, 0x00, 0x00, 0x00, 0x00, 0x00, 0xf0, 0x3f
	.type		c2,@object
	.size		c2,(c3 - c2)
c2:
        /*0858*/ 	.byte	0x00, 0x00, 0x00, 0x00, 0x00, 0x00, 0x00, 0x40
	.type		c3,@object
	.size		c3,(c4 - c3)
c3:
        /*0860*/ 	.byte	0x00, 0x00, 0x00, 0x00, 0x00, 0x00, 0x08, 0x40
	.type		c4,@object
	.size		c4,(c5 - c4)
c4:
        /*0868*/ 	.byte	0x00, 0x00, 0x00, 0x00, 0x00, 0x00, 0x10, 0x40
	.type		c5,@object
	.size		c5,(c8 - c5)
c5:
        /*0870*/ 	.byte	0x00, 0x00, 0x00, 0x00, 0x00, 0x00, 0x14, 0x40
	.type		c8,@object
	.size		c8,(c10 - c8)
c8:
        /*0878*/ 	.byte	0x00, 0x00, 0x00, 0x00, 0x00, 0x00, 0x20, 0x40
	.type		c10,@object
	.size		c10,(c16 - c10)
c10:
        /*0880*/ 	.byte	0x00, 0x00, 0x00, 0x00, 0x00, 0x00, 0x24, 0x40
	.type		c16,@object
	.size		c16,(c1000 - c16)
c16:
        /*0888*/ 	.byte	0x00, 0x00, 0x00, 0x00, 0x00, 0x00, 0x30, 0x40
	.type		c1000,@object
	.size		c1000,(c10000 - c1000)
c1000:
        /*0890*/ 	.byte	0x00, 0x00, 0x00, 0x00, 0x00, 0x40, 0x8f, 0x40
	.type		c10000,@object
	.size		c10000,(c1p5 - c10000)
c10000:
        /*0898*/ 	.byte	0x00, 0x00, 0x00, 0x00, 0x00, 0x88, 0xc3, 0x40
	.type		c1p5,@object
	.size		c1p5,(p33 - c1p5)
c1p5:
        /*08a0*/ 	.byte	0x00, 0x00, 0x00, 0x00, 0x00, 0x00, 0xf8, 0x3f
	.type		p33,@object
	.size		p33,(p5 - p33)
p33:
        /*08a8*/ 	.byte	0x55, 0x55, 0x55, 0x55, 0x55, 0x55, 0xd5, 0x3f
	.type		p5,@object
	.size		p5,(p25 - p5)
p5:
        /*08b0*/ 	.byte	0x00, 0x00, 0x00, 0x00, 0x00, 0x00, 0xe0, 0x3f
	.type		p25,@object
	.size		p25,(p125 - p25)
p25:
        /*08b8*/ 	.byte	0x00, 0x00, 0x00, 0x00, 0x00, 0x00, 0xd0, 0x3f
	.type		p125,@object
	.size		p125,(p001 - p125)
p125:
        /*08c0*/ 	.byte	0x00, 0x00, 0x00, 0x00, 0x00, 0x00, 0xc0, 0x3f
	.type		p001,@object
	.size		p001,(eps - p001)
p001:
        /*08c8*/ 	.byte	0xfc, 0xa9, 0xf1, 0xd2, 0x4d, 0x62, 0x50, 0x3f
	.type		eps,@object
	.size		eps,(eps2 - eps)
eps:
        /*08d0*/ 	.byte	0xbb, 0xbd, 0xd7, 0xd9, 0xdf, 0x7c, 0xdb, 0x3d
	.type		eps2,@object
	.size		eps2,(bignum - eps2)
eps2:
        /*08d8*/ 	.byte	0x23, 0x42, 0x92, 0x0c, 0xa1, 0x9c, 0xc7, 0x3b
	.type		bignum,@object
	.size		bignum,(grav - bignum)
bignum:
        /*08e0*/ 	.byte	0xea, 0x8c, 0xa0, 0x39, 0x59, 0x3e, 0x29, 0x46
	.type		grav,@object
	.size		grav,(vonkar - grav)
grav:
        /*08e8*/ 	.byte	0xcd, 0xcc, 0xcc, 0xcc, 0xcc, 0xa4, 0x8e, 0x40
	.type		vonkar,@object
	.size		vonkar,(hwide - vonkar)
vonkar:
        /*08f0*/ 	.byte	0x9a, 0x99, 0x99, 0x99, 0x99, 0x99, 0xd9, 0x3f
	.type		hwide,@object
	.size		hwide,(zgrid - hwide)
hwide:
	.zero		352
	.type		zgrid,@object
	.size		zgrid,(Ricr - zgrid)
zgrid:
	.zero		352
	.type		Ricr,@object
	.size		Ricr,(zt - Ricr)
Ricr:
	.zero		336
	.type		zt,@object
	.size		zt,(dz - zt)
zt:
	.zero		336
	.type		dz,@object
	.size		dz,(bckgrnd_vvc - dz)
dz:
	.zero		336
	.type		bckgrnd_vvc,@object
	.size		bckgrnd_vvc,(bckgrnd_vdc - bckgrnd_vvc)
bckgrnd_vvc:
	.zero		336
	.type		bckgrnd_vdc,@object
	.size		bckgrnd_vdc,(bckgrnd_vdc2 - bckgrnd_vdc)
bckgrnd_vdc:
	.zero		336
	.type		bckgrnd_vdc2,@object
	.size		bckgrnd_vdc2,(rich_mix - bckgrnd_vdc2)
bckgrnd_vdc2:
	.zero		8
	.type		rich_mix,@object
	.size		rich_mix,(num_v_smooth_Ri - rich_mix)
rich_mix:
        /*1250*/ 	.byte	0x00, 0x00, 0x00, 0x00, 0x00, 0x00, 0x49, 0x40
	.type		num_v_smooth_Ri,@object
	.size		num_v_smooth_Ri,(.L_50 - num_v_smooth_Ri)
num_v_smooth_Ri:
        /*1258*/ 	.byte	0x01, 0x00, 0x00, 0x00
.L_50:
	.zero		4
	.type		epssfc,@object
	.size		epssfc,(Prandtl - epssfc)
epssfc:
        /*1260*/ 	.byte	0x9a, 0x99, 0x99, 0x99, 0x99, 0x99, 0xb9, 0x3f
	.type		Prandtl,@object
	.size		Prandtl,(cekman - Prandtl)
Prandtl:
        /*1268*/ 	.byte	0x00, 0x00, 0x00, 0x00, 0x00, 0x00, 0x24, 0x40
	.type		cekman,@object
	.size		cekman,(cmonob - cekman)
cekman:
        /*1270*/ 	.byte	0x66, 0x66, 0x66, 0x66, 0x66, 0x66, 0xe6, 0x3f
	.type		cmonob,@object
	.size		cmonob,(concv - cmonob)
cmonob:
        /*1278*/ 	.byte	0x00, 0x00, 0x00, 0x00, 0x00, 0x00, 0xf0, 0x3f
	.type		concv,@object
	.size		concv,(hbf - concv)
concv:
        /*1280*/ 	.byte	0x33, 0x33, 0x33, 0x33, 0x33, 0x33, 0xfb, 0x3f
	.type		hbf,@object
	.size		hbf,(Riinfty - hbf)
hbf:
        /*1288*/ 	.byte	0x00, 0x00, 0x00, 0x00, 0x00, 0x00, 0xf0, 0x3f
	.type		Riinfty,@object
	.size		Riinfty,(BVSQcon - Riinfty)
Riinfty:
        /*1290*/ 	.byte	0x9a, 0x99, 0x99, 0x99, 0x99, 0x99, 0xe9, 0x3f
	.type		BVSQcon,@object
	.size		BVSQcon,(Rrho0 - BVSQcon)
BVSQcon:
	.zero		8
	.type		Rrho0,@object
	.size		Rrho0,(dsfmax - Rrho0)
Rrho0:
        /*12a0*/ 	.byte	0x66, 0x66, 0x66, 0x66, 0x66, 0x66, 0x04, 0x40
	.type		dsfmax,@object
	.size		dsfmax,(zeta_m - dsfmax)
dsfmax:
        /*12a8*/ 	.byte	0x00, 0x00, 0x00, 0x00, 0x00, 0x00, 0xf0, 0x3f
	.type		zeta_m,@object
	.size		zeta_m,(zeta_s - zeta_m)
zeta_m:
        /*12b0*/ 	.byte	0x9a, 0x99, 0x99, 0x99, 0x99, 0x99, 0xc9, 0xbf
	.type		zeta_s,@object
	.size		zeta_s,(c_m - zeta_s)
zeta_s:
        /*12b8*/ 	.byte	0x00, 0x00, 0x00, 0x00, 0x00, 0x00, 0xf0, 0xbf
	.type		c_m,@object
	.size		c_m,(c_s - c_m)
c_m:
        /*12c0*/ 	.byte	0xc3, 0xf5, 0x28, 0x5c, 0x8f, 0xc2, 0x20, 0x40
	.type		c_s,@object
	.size		c_s,(a_m - c_s)
c_s:
        /*12c8*/ 	.byte	0x3d, 0x0a, 0xd7, 0xa3, 0x70, 0xbd, 0x58, 0x40
	.type		a_m,@object
	.size		a_m,(a_s - a_m)
a_m:
        /*12d0*/ 	.byte	0x29, 0x5c, 0x8f, 0xc2, 0xf5, 0x28, 0xf4, 0x3f
	.type		a_s,@object
	.size		a_s,(cstar - a_s)
a_s:
        /*12d8*/ 	.byte	0x5c, 0x8f, 0xc2, 0xf5, 0x28, 0xdc, 0x3c, 0xc0
	.type		cstar,@object
	.size		cstar,(.L_67 - cstar)
cstar:
        /*12e0*/ 	.byte	0x00, 0x00, 0x00, 0x00, 0x00, 0x00, 0x24, 0x40
.L_67:


//--------------------- .text.ugrid_to_tgrid_kernel --------------------------
	.section	.text.ugrid_to_tgrid_kernel,"ax",@progbits
	.align	128
        .global         ugrid_to_tgrid_kernel
        .type           ugrid_to_tgrid_kernel,@function
        .size           ugrid_to_tgrid_kernel,(.L_x_535 - ugrid_to_tgrid_kernel)
        .other          ugrid_to_tgrid_kernel,@"STO_CUDA_ENTRY STV_DEFAULT"
ugrid_to_tgrid_kernel:
.text.ugrid_to_tgrid_kernel:
[----:B------:R-:W-:Y:S01]  /*0000*/  LDC R1, c[0x0][0x37c] ;  /* 0x0000df00ff017b82 */ /* 0x000fe20000000800 */
[----:B------:R-:W0:Y:S07]  /*0010*/  S2R R11, SR_TID.X ;  /* 0x00000000000b7919 */ /* 0x000e2e0000002100 */
[----:B------:R-:W1:Y:S01]  /*0020*/  LDC R3, c[0x0][0x364] ;  /* 0x0000d900ff037b82 */ /* 0x000e620000000800 */
[----:B------:R-:W1:Y:S07]  /*0030*/  S2R R0, SR_TID.Y ;  /* 0x0000000000007919 */ /* 0x000e6e0000002200 */
[----:B------:R-:W0:Y:S08]  /*0040*/  S2UR UR5, SR_CTAID.X ;  /* 0x00000000000579c3 */ /* 0x000e300000002500 */
[----:B------:R-:W0:Y:S08]  /*0050*/  LDC R2, c[0x0][0x360] ;  /* 0x0000d800ff027b82 */ /* 0x000e300000000800 */
[----:B------:R-:W1:Y:S01]  /*0060*/  S2UR UR4, SR_CTAID.Y ;  /* 0x00000000000479c3 */ /* 0x000e620000002600 */
[----:B0-----:R-:W-:-:S05]  /*0070*/  IMAD R11, R2, UR5, R11 ;  /* 0x00000005020b7c24 */ /* 0x001fca000f8e020b */
[----:B------:R-:W-:Y:S01]  /*0080*/  ISETP.GT.AND P0, PT, R11, 0x3f, PT ;  /* 0x0000003f0b00780c */ /* 0x000fe20003f04270 */
[----:B-1----:R-:W-:-:S05]  /*0090*/  IMAD R0, R3, UR4, R0 ;  /* 0x0000000403007c24 */ /* 0x002fca000f8e0200 */
[----:B------:R-:W-:-:S13]  /*00a0*/  ISETP.GT.U32.OR P0, PT, R0, 0x3f, P0 ;  /* 0x0000003f0000780c */ /* 0x000fda0000704470 */
[----:B------:R-:W-:Y:S05]  /*00b0*/  @P0 EXIT ;  /* 0x000000000000094d */ /* 0x000fea0003800000 */
[----:B------:R-:W0:Y:S01]  /*00c0*/  LDC R5, c[0x0][0x390] ;  /* 0x0000e400ff057b82 */ /* 0x000e220000000800 */
[----:B------:R-:W-:Y:S01]  /*00d0*/  ISETP.GE.AND P0, PT, R11, 0x1, PT ;  /* 0x000000010b00780c */ /* 0x000fe20003f06270 */
[C---:B------:R-:W-:Y:S01]  /*00e0*/  IMAD R4, R0.reuse, 0x40, R11 ;  /* 0x0000004000047824 */ /* 0x040fe200078e020b */
[----:B------:R-:W1:Y:S01]  /*00f0*/  LDCU.64 UR6, c[0x0][0x358] ;  /* 0x00006b00ff0677ac */ /* 0x000e620008000a00 */
[----:B------:R-:W-:Y:S01]  /*0100*/  BSSY.RECONVERGENT B0, `(.L_x_0) ;  /* 0x000001d000007945 */ /* 0x000fe20003800200 */
[----:B------:R-:W-:-:S03]  /*0110*/  ISETP.EQ.OR P0, PT, R0, RZ, !P0 ;  /* 0x000000ff0000720c */ /* 0x000fc60004702670 */
[----:B------:R-:W2:Y:S01]  /*0120*/  LDC.64 R2, c[0x0][0x380] ;  /* 0x0000e000ff027b82 */ /* 0x000ea20000000a00 */
[----:B0-----:R-:W-:-:S04]  /*0130*/  IMAD R5, R5, 0x1000, R4 ;  /* 0x0000100005057824 */ /* 0x001fc800078e0204 */
[----:B--2---:R-:W-:Y:S01]  /*0140*/  IMAD.WIDE R2, R5, 0x8, R2 ;  /* 0x0000000805027825 */ /* 0x004fe200078e0202 */
[----:B------:R-:W-:-:S04]  /*0150*/  CS2R R4, SRZ ;  /* 0x0000000000047805 */ /* 0x000fc8000001ff00 */
[----:B-1----:R-:W-:Y:S05]  /*0160*/  @P0 BRA `(.L_x_1) ;  /* 0x0000000000580947 */ /* 0x002fea0003800000 */
[----:B------:R-:W0:Y:S01]  /*0170*/  LDCU UR4, c[0x0][0x390] ;  /* 0x00007200ff0477ac */ /* 0x000e220008000800 */
[----:B------:R-:W1:Y:S01]  /*0180*/  LDC.64 R6, c[0x0][0x388] ;  /* 0x0000e200ff067b82 */ /* 0x000e620000000a00 */
[----:B------:R-:W-:Y:S01]  /*0190*/  IMAD.SHL.U32 R0, R0, 0x40, RZ ;  /* 0x0000004000007824 */ /* 0x000fe200078e00ff */
[----:B------:R-:W2:Y:S01]  /*01a0*/  LDCU.64 UR8, c[0x0][0x388] ;  /* 0x00007100ff0877ac */ /* 0x000ea20008000a00 */
[----:B0-----:R-:W-:-:S06]  /*01b0*/  USHF.L.U32 UR4, UR4, 0xc, URZ ;  /* 0x0000000c04047899 */ /* 0x001fcc00080006ff */
[----:B------:R-:W-:-:S05]  /*01c0*/  IADD3 R5, PT, PT, R0, UR4, R11 ;  /* 0x0000000400057c10 */ /* 0x000fca000fffe00b */
[----:B-1----:R-:W-:-:S05]  /*01d0*/  IMAD.WIDE R6, R5, 0x8, R6 ;  /* 0x0000000805067825 */ /* 0x002fca00078e0206 */
[----:B------:R-:W3:Y:S01]  /*01e0*/  LDG.E.64 R8, desc[UR6][R6.64+-0x200] ;  /* 0xfffe000606087981 */ /* 0x000ee2000c1e1b00 */
[----:B------:R-:W-:Y:S01]  /*01f0*/  VIADD R11, R11, 0xffffffff ;  /* 0xffffffff0b0b7836 */ /* 0x000fe20000000000 */
[----:B------:R-:W-:Y:S02]  /*0200*/  USHF.R.S32.HI UR5, URZ, 0x1f, UR4 ;  /* 0x0000001fff057899 */ /* 0x000fe40008011404 */
[----:B------:R-:W4:Y:S02]  /*0210*/  LDG.E.64 R4, desc[UR6][R6.64] ;  /* 0x0000000606047981 */ /* 0x000f24000c1e1b00 */
[--C-:B------:R-:W-:Y:S02]  /*0220*/  IADD3 R0, P0, P1, R0, UR4, R11.reuse ;  /* 0x0000000400007c10 */ /* 0x100fe4000f91e00b */
[----:B------:R-:W-:-:S04]  /*0230*/  SHF.R.S32.HI R11, RZ, 0x1f, R11 ;  /* 0x0000001fff0b7819 */ /* 0x000fc8000001140b */
[----:B------:R-:W-:Y:S02]  /*0240*/  IADD3.X R13, PT, PT, RZ, UR5, R11, P0, P1 ;  /* 0x00000005ff0d7c10 */ /* 0x000fe400087e240b */
[C---:B--2---:R-:W-:Y:S01]  /*0250*/  LEA R12, P0, R0.reuse, UR8, 0x3 ;  /* 0x00000008000c7c11 */ /* 0x044fe2000f8018ff */
[----:B------:R-:W2:Y:S03]  /*0260*/  LDG.E.64 R10, desc[UR6][R6.64+-0x8] ;  /* 0xfffff806060a7981 */ /* 0x000ea6000c1e1b00 */
[----:B------:R-:W-:-:S06]  /*0270*/  LEA.HI.X R13, R0, UR9, R13, 0x3, P0 ;  /* 0x00000009000d7c11 */ /* 0x000fcc00080f1c0d */
[----:B------:R-:W5:Y:S01]  /*0280*/  LDG.E.64 R12, desc[UR6][R12.64+-0x200] ;  /* 0xfffe00060c0c7981 */ /* 0x000f62000c1e1b00 */
[----:B---3--:R-:W-:-:S08]  /*0290*/  DMUL R8, R8, 0.25 ;  /* 0x3fd0000008087828 */ /* 0x008fd00000000000 */
[----:B----4-:R-:W-:-:S08]  /*02a0*/  DFMA R4, R4, 0.25, R8 ;  /* 0x3fd000000404782b */ /* 0x010fd00000000008 */
[----:B--2---:R-:W-:-:S08]  /*02b0*/  DFMA R4, R10, 0.25, R4 ;  /* 0x3fd000000a04782b */ /* 0x004fd00000000004 */
[----:B-----5:R-:W-:-:S11]  /*02c0*/  DFMA R4, R12, 0.25, R4 ;  /* 0x3fd000000c04782b */ /* 0x020fd60000000004 */
.L_x_1:
[----:B------:R-:W-:Y:S05]  /*02d0*/  BSYNC.RECONVERGENT B0 ;  /* 0x0000000000007941 */ /* 0x000fea0003800200 */
.L_x_0:
[----:B------:R-:W-:Y:S01]  /*02e0*/  STG.E.64 desc[UR6][R2.64], R4 ;  /* 0x0000000402007986 */ /* 0x000fe2000c101b06 */
[----:B------:R-:W-:Y:S05]  /*02f0*/  EXIT ;  /* 0x000000000000794d */ /* 0x000fea0003800000 */
.L_x_2:
[----:B------:R-:W-:-:S00]  /*0300*/  BRA `(.L_x_2) ;  /* 0xfffffffc00fc7947 */ /* 0x000fc0000383ffff */
[----:B------:R-:W-:-:S00]  /*0310*/  NOP ;  /* 0x0000000000007918 */ /* 0x000fc00000000000 */
        /* <DEDUP_REMOVED lines=14> */
.L_x_535:


//--------------------- .text.smooth_hblt_kernel  --------------------------
	.section	.text.smooth_hblt_kernel,"ax",@progbits
	.align	128
        .global         smooth_hblt_kernel
        .type           smooth_hblt_kernel,@function
        .size           smooth_hblt_kernel,(.L_x_536 - smooth_hblt_kernel)
        .other          smooth_hblt_kernel,@"STO_CUDA_ENTRY STV_DEFAULT"
smooth_hblt_kernel:
.text.smooth_hblt_kernel:
        /* <DEDUP_REMOVED lines=12> */
[----:B------:R-:W0:Y:S01]  /*00c0*/  LDC.64 R6, c[0x0][0x398] ;  /* 0x0000e600ff067b82 */ /* 0x000e220000000a00 */
[----:B------:R-:W1:Y:S01]  /*00d0*/  LDCU.64 UR6, c[0x0][0x358] ;  /* 0x00006b00ff0677ac */ /* 0x000e620008000a00 */
[----:B------:R-:W-:-:S04]  /*00e0*/  IMAD R2, R3, 0x40, R0 ;  /* 0x0000004003027824 */ /* 0x000fc800078e0200 */
[----:B0-----:R-:W-:-:S06]  /*00f0*/  IMAD.WIDE R4, R2, 0x8, R6 ;  /* 0x0000000802047825 */ /* 0x001fcc00078e0206 */
[----:B-1----:R-:W5:Y:S01]  /*0100*/  LDG.E.64 R4, desc[UR6][R4.64] ;  /* 0x0000000604047981 */ /* 0x002f62000c1e1b00 */
[----:B------:R-:W-:Y:S01]  /*0110*/  VIADD R8, R0, 0xffffffff ;  /* 0xffffffff00087836 */ /* 0x000fe20000000000 */
[----:B------:R-:W-:Y:S04]  /*0120*/  BSSY.RECONVERGENT B0, `(.L_x_3) ;  /* 0x00001ec000007945 */ /* 0x000fe80003800200 */
[----:B------:R-:W-:-:S04]  /*0130*/  VIADDMNMX.U32 R8, R3, 0xffffffff, R8, !PT ;  /* 0xffffffff03087846 */ /* 0x000fc80007800008 */
[----:B------:R-:W-:-:S13]  /*0140*/  ISETP.GT.U32.AND P0, PT, R8, 0x3d, PT ;  /* 0x0000003d0800780c */ /* 0x000fda0003f04070 */
[----:B------:R-:W-:Y:S05]  /*0150*/  @P0 BRA `(.L_x_4) ;  /* 0x0000001c00a00947 */ /* 0x000fea0003800000 */
[----:B------:R-:W0:Y:S08]  /*0160*/  LDC R11, c[0x0][0x380] ;  /* 0x0000e000ff0b7b82 */ /* 0x000e300000000800 */
[----:B------:R-:W1:Y:S01]  /*0170*/  LDC.64 R18, c[0x0][0x3a0] ;  /* 0x0000e800ff127b82 */ /* 0x000e620000000a00 */
[----:B0-----:R-:W-:-:S04]  /*0180*/  IMAD R9, R11, 0x1000, R2 ;  /* 0x000010000b097824 */ /* 0x001fc800078e0202 */
[----:B-1----:R-:W-:-:S05]  /*0190*/  IMAD.WIDE R18, R9, 0x4, R18 ;  /* 0x0000000409127825 */ /* 0x002fca00078e0212 */
[----:B------:R-:W2:Y:S01]  /*01a0*/  LDG.E R10, desc[UR6][R18.64] ;  /* 0x00000006120a7981 */ /* 0x000ea2000c1e1900 */
[----:B------:R-:W-:Y:S01]  /*01b0*/  BSSY.RECONVERGENT B1, `(.L_x_5) ;  /* 0x0000035000017945 */ /* 0x000fe20003800200 */
[C---:B--2---:R-:W-:Y:S02]  /*01c0*/  ISETP.NE.AND P0, PT, R10.reuse, RZ, PT ;  /* 0x000000ff0a00720c */ /* 0x044fe40003f05270 */
[----:B------:R-:W-:-:S11]  /*01d0*/  ISETP.GE.AND P2, PT, R10, 0x1, PT ;  /* 0x000000010a00780c */ /* 0x000fd60003f46270 */
[----:B------:R-:W-:Y:S05]  /*01e0*/  @!P0 BRA `(.L_x_6) ;  /* 0x0000000000c48947 */ /* 0x000fea0003800000 */
[----:B------:R-:W2:Y:S04]  /*01f0*/  LDG.E R12, desc[UR6][R18.64+-0x4] ;  /* 0xfffffc06120c7981 */ /* 0x000ea8000c1e1900 */
[----:B------:R-:W3:Y:S01]  /*0200*/  LDG.E R22, desc[UR6][R18.64+0x4] ;  /* 0x0000040612167981 */ /* 0x000ee2000c1e1900 */
[C-C-:B------:R-:W-:Y:S01]  /*0210*/  IMAD.WIDE.U32 R20, R2.reuse, 0x8, R6.reuse ;  /* 0x0000000802147825 */ /* 0x140fe200078e0006 */
[----:B------:R-:W0:Y:S02]  /*0220*/  LDCU.64 UR4, c[0x3][0x8c0] ;  /* 0x00c11800ff0477ac */ /* 0x000e240008000a00 */
[----:B------:R-:W4:Y:S01]  /*0230*/  LDG.E R25, desc[UR6][R18.64+-0x100] ;  /* 0xffff000612197981 */ /* 0x000f22000c1e1900 */
[----:B------:R-:W-:Y:S01]  /*0240*/  VIADD R17, R2, 0xffffffff ;  /* 0xffffffff02117836 */ /* 0x000fe20000000000 */
[----:B------:R-:W1:Y:S02]  /*0250*/  LDCU.64 UR8, c[0x3][0x8b0] ;  /* 0x00c11600ff0877ac */ /* 0x000e640008000a00 */
[----:B------:R-:W4:Y:S01]  /*0260*/  LDG.E.64 R20, desc[UR6][R20.64+0x8] ;  /* 0x0000080614147981 */ /* 0x000f22000c1e1b00 */
[----:B------:R-:W-:-:S03]  /*0270*/  IMAD.WIDE.U32 R16, R17, 0x8, R6 ;  /* 0x0000000811107825 */ /* 0x000fc600078e0006 */
[----:B------:R1:W4:Y:S01]  /*0280*/  LDG.E R24, desc[UR6][R18.64+0x100] ;  /* 0x0001000612187981 */ /* 0x000322000c1e1900 */
[----:B------:R-:W-:-:S03]  /*0290*/  VIADD R15, R2, 0xffffffc0 ;  /* 0xffffffc0020f7836 */ /* 0x000fc60000000000 */
[----:B------:R-:W4:Y:S01]  /*02a0*/  LDG.E.64 R16, desc[UR6][R16.64] ;  /* 0x0000000610107981 */ /* 0x000f22000c1e1b00 */
[----:B------:R-:W-:-:S04]  /*02b0*/  IMAD.WIDE.U32 R14, R15, 0x8, R6 ;  /* 0x000000080f0e7825 */ /* 0x000fc800078e0006 */
[----:B------:R-:W-:Y:S02]  /*02c0*/  VIADD R9, R2, 0x40 ;  /* 0x0000004002097836 */ /* 0x000fe40000000000 */
[----:B------:R-:W4:Y:S02]  /*02d0*/  LDG.E.64 R14, desc[UR6][R14.64] ;  /* 0x000000060e0e7981 */ /* 0x000f24000c1e1b00 */
[----:B------:R-:W-:Y:S02]  /*02e0*/  IMAD.WIDE.U32 R8, R9, 0x8, R6 ;  /* 0x0000000809087825 */ /* 0x000fe400078e0006 */
[----:B------:R-:W0:Y:S04]  /*02f0*/  LDC.64 R6, c[0x3][0x8b0] ;  /* 0x00c22c00ff067b82 */ /* 0x000e280000000a00 */
[----:B------:R-:W4:Y:S01]  /*0300*/  LDG.E.64 R8, desc[UR6][R8.64] ;  /* 0x0000000608087981 */ /* 0x000f22000c1e1b00 */
[----:B0-----:R-:W-:Y:S01]  /*0310*/  DADD R6, R6, UR4 ;  /* 0x0000000406067e29 */ /* 0x001fe20008000000 */
[----:B--2---:R-:W-:-:S02]  /*0320*/  ISETP.NE.AND P0, PT, R12, RZ, PT ;  /* 0x000000ff0c00720c */ /* 0x004fc40003f05270 */
[----:B------:R-:W0:Y:S07]  /*0330*/  LDC.64 R12, c[0x3][0x848] ;  /* 0x00c21200ff0c7b82 */ /* 0x000e2e0000000a00 */
[----:B-1----:R-:W-:Y:S02]  /*0340*/  FSEL R6, R6, UR8, !P0 ;  /* 0x0000000806067c08 */ /* 0x002fe4000c000000 */
[----:B------:R-:W-:Y:S01]  /*0350*/  FSEL R7, R7, UR9, !P0 ;  /* 0x0000000907077c08 */ /* 0x000fe2000c000000 */
[----:B------:R-:W0:Y:S05]  /*0360*/  LDCU.64 UR8, c[0x3][0x8c0] ;  /* 0x00c11800ff0877ac */ /* 0x000e2a0008000a00 */
[----:B------:R-:W-:Y:S01]  /*0370*/  DADD R18, R6, UR4 ;  /* 0x0000000406127e29 */ /* 0x000fe20008000000 */
[----:B---3--:R-:W-:-:S09]  /*0380*/  ISETP.NE.AND P1, PT, R22, RZ, PT ;  /* 0x000000ff1600720c */ /* 0x008fd20003f25270 */
[----:B------:R-:W-:Y:S02]  /*0390*/  FSEL R6, R18, R6, !P1 ;  /* 0x0000000612067208 */ /* 0x000fe40004800000 */
[----:B------:R-:W-:Y:S02]  /*03a0*/  FSEL R7, R19, R7, !P1 ;  /* 0x0000000713077208 */ /* 0x000fe40004800000 */
[----:B0-----:R-:W-:Y:S02]  /*03b0*/  FSEL R22, R12, UR8, !P1 ;  /* 0x000000080c167c08 */ /* 0x001fe4000c800000 */
[----:B------:R-:W-:Y:S02]  /*03c0*/  FSEL R23, R13, UR9, !P1 ;  /* 0x000000090d177c08 */ /* 0x000fe4000c800000 */
[----:B------:R-:W-:-:S04]  /*03d0*/  DADD R18, R6, UR4 ;  /* 0x0000000406127e29 */ /* 0x000fc80008000000 */
[----:B----4-:R-:W-:Y:S01]  /*03e0*/  DMUL R20, R20, R22 ;  /* 0x0000001614147228 */ /* 0x010fe20000000000 */
[----:B------:R-:W-:Y:S02]  /*03f0*/  FSEL R22, R12, UR8, !P0 ;  /* 0x000000080c167c08 */ /* 0x000fe4000c000000 */
[----:B------:R-:W-:Y:S02]  /*0400*/  FSEL R23, R13, UR9, !P0 ;  /* 0x000000090d177c08 */ /* 0x000fe4000c000000 */
[----:B------:R-:W-:-:S04]  /*0410*/  ISETP.NE.AND P1, PT, R25, RZ, PT ;  /* 0x000000ff1900720c */ /* 0x000fc80003f25270 */
[----:B------:R-:W-:Y:S01]  /*0420*/  DFMA R20, R16, R22, R20 ;  /* 0x000000161014722b */ /* 0x000fe20000000014 */
[----:B------:R-:W-:Y:S02]  /*0430*/  FSEL R6, R18, R6, !P1 ;  /* 0x0000000612067208 */ /* 0x000fe40004800000 */
[----:B------:R-:W-:Y:S02]  /*0440*/  FSEL R7, R19, R7, !P1 ;  /* 0x0000000713077208 */ /* 0x000fe40004800000 */
[----:B------:R-:W-:Y:S02]  /*0450*/  FSEL R18, R12, UR8, !P1 ;  /* 0x000000080c127c08 */ /* 0x000fe4000c800000 */
[----:B------:R-:W-:Y:S02]  /*0460*/  FSEL R19, R13, UR9, !P1 ;  /* 0x000000090d137c08 */ /* 0x000fe4000c800000 */
[----:B------:R-:W-:Y:S01]  /*0470*/  ISETP.NE.AND P0, PT, R24, RZ, PT ;  /* 0x000000ff1800720c */ /* 0x000fe20003f05270 */
[----:B------:R-:W-:-:S03]  /*0480*/  DADD R16, R6, UR4 ;  /* 0x0000000406107e29 */ /* 0x000fc60008000000 */
[----:B------:R-:W-:Y:S01]  /*0490*/  DFMA R14, R14, R18, R20 ;  /* 0x000000120e0e722b */ /* 0x000fe20000000014 */
[----:B------:R-:W-:Y:S02]  /*04a0*/  FSEL R12, R12, UR8, !P0 ;  /* 0x000000080c0c7c08 */ /* 0x000fe4000c000000 */
[----:B------:R-:W-:-:S04]  /*04b0*/  FSEL R13, R13, UR9, !P0 ;  /* 0x000000090d0d7c08 */ /* 0x000fc8000c000000 */
[----:B------:R-:W-:Y:S02]  /*04c0*/  FSEL R6, R16, R6, !P0 ;  /* 0x0000000610067208 */ /* 0x000fe40004000000 */
[----:B------:R-:W-:Y:S01]  /*04d0*/  DFMA R8, R8, R12, R14 ;  /* 0x0000000c0808722b */ /* 0x000fe2000000000e */
[----:B------:R-:W-:-:S07]  /*04e0*/  FSEL R7, R17, R7, !P0 ;  /* 0x0000000711077208 */ /* 0x000fce0004000000 */
[----:B-----5:R-:W-:-:S11]  /*04f0*/  DFMA R4, R4, R6, R8 ;  /* 0x000000060404722b */ /* 0x020fd60000000008 */
.L_x_6:
[----:B------:R-:W-:Y:S05]  /*0500*/  BSYNC.RECONVERGENT B1 ;  /* 0x0000000000017941 */ /* 0x000fea0003800200 */
.L_x_5:
[----:B------:R-:W0:Y:S01]  /*0510*/  @P2 LDC.64 R8, c[0x0][0x3a8] ;  /* 0x0000ea00ff082b82 */ /* 0x000e220000000a00 */
[----:B------:R-:W-:Y:S01]  /*0520*/  @P2 IMAD R7, R11, 0x2c000, R2 ;  /* 0x0002c0000b072824 */ /* 0x000fe200078e0202 */
[----:B------:R-:W1:Y:S03]  /*0530*/  LDCU.64 UR4, c[0x0][0x3a8] ;  /* 0x00007500ff0477ac */ /* 0x000e660008000a00 */
[----:B------:R-:W-:-:S04]  /*0540*/  @P2 IMAD R7, R10, 0x1000, R7 ;  /* 0x000010000a072824 */ /* 0x000fc800078e0207 */
[----:B------:R-:W-:-:S04]  /*0550*/  @P2 VIADD R7, R7, 0xfffff000 ;  /* 0xfffff00007072836 */ /* 0x000fc80000000000 */
[----:B0-----:R-:W-:-:S05]  /*0560*/  @P2 IMAD.WIDE R8, R7, 0x8, R8 ;  /* 0x0000000807082825 */ /* 0x001fca00078e0208 */
[----:B------:R-:W2:Y:S04]  /*0570*/  @P2 LDG.E.64 R6, desc[UR6][R8.64] ;  /* 0x0000000608062981 */ /* 0x000ea8000c1e1b00 */
[----:B------:R-:W2:Y:S01]  /*0580*/  @P2 LDG.E.64 R12, desc[UR6][R8.64+0x8000] ;  /* 0x00800006080c2981 */ /* 0x000ea2000c1e1b00 */
[----:B-1----:R-:W-:Y:S01]  /*0590*/  UIADD3 UR4, UP0, UPT, UR4, 0x8000, URZ ;  /* 0x0000800004047890 */ /* 0x002fe2000ff1e0ff */
[----:B------:R-:W-:-:S03]  /*05a0*/  IMAD R0, R11, 0x2c000, R0 ;  /* 0x0002c0000b007824 */ /* 0x000fc600078e0200 */
[----:B------:R-:W-:Y:S01]  /*05b0*/  UIADD3.X UR5, UPT, UPT, URZ, UR5, URZ, UP0, !UPT ;  /* 0x00000005ff057290 */ /* 0x000fe200087fe4ff */
[----:B------:R-:W-:Y:S02]  /*05c0*/  IMAD R3, R3, 0x40, R0 ;  /* 0x0000004003037824 */ /* 0x000fe400078e0200 */
[----:B------:R-:W-:-:S03]  /*05d0*/  IMAD.U32 R22, RZ, RZ, UR4 ;  /* 0x00000004ff167e24 */ /* 0x000fc6000f8e00ff */
[----:B------:R-:W-:Y:S02]  /*05e0*/  IMAD.U32 R23, RZ, RZ, UR5 ;  /* 0x00000005ff177e24 */ /* 0x000fe4000f8e00ff */
[----:B------:R-:W-:-:S03]  /*05f0*/  IMAD.WIDE R14, R3, 0x8, R22 ;  /* 0x00000008030e7825 */ /* 0x000fc600078e0216 */
[----:B------:R-:W0:Y:S02]  /*0600*/  LDCU.64 UR4, c[0x3][0x8b0] ;  /* 0x00c11600ff0477ac */ /* 0x000e240008000a00 */
[----:B------:R-:W3:Y:S04]  /*0610*/  LDG.E.64 R16, desc[UR6][R14.64+-0x8000] ;  /* 0xff8000060e107981 */ /* 0x000ee8000c1e1b00 */
[----:B------:R-:W3:Y:S04]  /*0620*/  LDG.E.64 R26, desc[UR6][R14.64] ;  /* 0x000000060e1a7981 */ /* 0x000ee8000c1e1b00 */
[----:B------:R-:W4:Y:S01]  /*0630*/  LDG.E.64 R20, desc[UR6][R14.64+0x8000] ;  /* 0x008000060e147981 */ /* 0x000f22000c1e1b00 */
[----:B------:R-:W-:-:S02]  /*0640*/  @P2 VIADD R0, R10, 0xffffffff ;  /* 0xffffffff0a002836 */ /* 0x000fc40000000000 */
[----:B------:R-:W-:Y:S02]  /*0650*/  @P2 IMAD.MOV.U32 R11, RZ, RZ, 0xa58 ;  /* 0x00000a58ff0b2424 */ /* 0x000fe400078e00ff */
[----:B------:R-:W-:Y:S02]  /*0660*/  VIADD R29, R3, 0x2000 ;  /* 0x00002000031d7836 */ /* 0x000fe40000000000 */
[----:B------:R-:W-:Y:S02]  /*0670*/  @P2 IMAD R11, R0, 0x8, R11 ;  /* 0x00000008000b2824 */ /* 0x000fe400078e020b */
[----:B------:R-:W-:Y:S02]  /*0680*/  IMAD.WIDE R28, R29, 0x8, R22 ;  /* 0x000000081d1c7825 */ /* 0x000fe400078e0216 */
[----:B------:R-:W0:Y:S03]  /*0690*/  @P2 LDC.64 R24, c[0x3][R11] ;  /* 0x00c000000b182b82 */ /* 0x000e260000000a00 */
[----:B------:R-:W4:Y:S04]  /*06a0*/  LDG.E.64 R18, desc[UR6][R28.64+-0x8000] ;  /* 0xff8000061c127981 */ /* 0x000f28000c1e1b00 */
[----:B------:R-:W4:Y:S04]  /*06b0*/  LDG.E.64 R8, desc[UR6][R28.64] ;  /* 0x000000061c087981 */ /* 0x000f28000c1e1b00 */
[----:B------:R1:W4:Y:S01]  /*06c0*/  LDG.E.64 R14, desc[UR6][R28.64+0x8000] ;  /* 0x008000061c0e7981 */ /* 0x000322000c1e1b00 */
[----:B--2---:R-:W-:Y:S01]  /*06d0*/  @P2 DADD R12, R6, R12 ;  /* 0x00000000060c2229 */ /* 0x004fe2000000000c */
[----:B------:R-:W2:Y:S07]  /*06e0*/  LDC.64 R6, c[0x0][0x390] ;  /* 0x0000e400ff067b82 */ /* 0x000eae0000000a00 */
[----:B0-----:R-:W-:-:S02]  /*06f0*/  @P2 DFMA R24, R12, UR4, -R24 ;  /* 0x000000040c182c2b */ /* 0x001fc40008000818 */
[----:B------:R-:W0:Y:S06]  /*0700*/  LDC.64 R12, c[0x3][0xa58] ;  /* 0x00c29600ff0c7b82 */ /* 0x000e2c0000000a00 */
[----:B-----5:R-:W-:Y:S01]  /*0710*/  @P2 DSETP.GT.AND P0, PT, R4, R24, PT ;  /* 0x000000180400222a */ /* 0x020fe20003f04000 */
[----:B--2---:R-:W-:-:S05]  /*0720*/  IMAD.WIDE.U32 R6, R2, 0x4, R6 ;  /* 0x0000000402067825 */ /* 0x004fca00078e0006 */
[----:B------:R-:W-:Y:S01]  /*0730*/  @P2 FSEL R25, R25, R5, P0 ;  /* 0x0000000519192208 */ /* 0x000fe20000000000 */
[----:B------:R-:W2:Y:S01]  /*0740*/  LDG.E R0, desc[UR6][R6.64] ;  /* 0x0000000606007981 */ /* 0x000ea2000c1e1900 */
[----:B------:R-:W-:-:S03]  /*0750*/  @P2 FSEL R24, R24, R4, P0 ;  /* 0x0000000418182208 */ /* 0x000fc60000000000 */
[----:B------:R-:W-:Y:S01]  /*0760*/  @P2 IMAD.MOV.U32 R5, RZ, RZ, R25 ;  /* 0x000000ffff052224 */ /* 0x000fe200078e0019 */
[----:B---3--:R-:W-:Y:S01]  /*0770*/  DADD R16, R16, R26 ;  /* 0x0000000010107229 */ /* 0x008fe2000000001a */
[----:B------:R-:W-:Y:S02]  /*0780*/  VIADD R25, R3, 0x4000 ;  /* 0x0000400003197836 */ /* 0x000fe40000000000 */
[----:B------:R-:W-:Y:S02]  /*0790*/  @P2 IMAD.MOV.U32 R4, RZ, RZ, R24 ;  /* 0x000000ffff042224 */ /* 0x000fe400078e0018 */
[----:B-1----:R-:W-:Y:S01]  /*07a0*/  IMAD.WIDE R28, R25, 0x8, R22 ;  /* 0x00000008191c7825 */ /* 0x002fe200078e0216 */
[----:B----4-:R-:W-:Y:S01]  /*07b0*/  DADD R26, R26, R20 ;  /* 0x000000001a1a7229 */ /* 0x010fe20000000014 */
[----:B------:R-:W1:Y:S02]  /*07c0*/  LDC.64 R24, c[0x3][0xa60] ;  /* 0x00c29800ff187b82 */ /* 0x000e640000000a00 */
[--C-:B0-----:R-:W-:Y:S01]  /*07d0*/  DSETP.GT.AND P3, PT, R4, -R12.reuse, PT ;  /* 0x8000000c0400722a */ /* 0x101fe20003f64000 */
[----:B------:R-:W3:Y:S01]  /*07e0*/  LDG.E.64 R20, desc[UR6][R28.64+-0x8000] ;  /* 0xff8000061c147981 */ /* 0x000ee2000c1e1b00 */
[----:B------:R-:W-:-:S03]  /*07f0*/  DFMA R12, R16, UR4, -R12 ;  /* 0x00000004100c7c2b */ /* 0x000fc6000800080c */
[----:B------:R-:W3:Y:S05]  /*0800*/  LDG.E.64 R16, desc[UR6][R28.64] ;  /* 0x000000061c107981 */ /* 0x000eea000c1e1b00 */
[C---:B------:R-:W-:Y:S02]  /*0810*/  DSETP.GTU.AND P1, PT, R4.reuse, R12, PT ;  /* 0x0000000c0400722a */ /* 0x040fe40003f2c000 */
[----:B------:R0:W4:Y:S01]  /*0820*/  LDG.E.64 R12, desc[UR6][R28.64+0x8000] ;  /* 0x008000061c0c7981 */ /* 0x000122000c1e1b00 */
[--C-:B-1----:R-:W-:Y:S02]  /*0830*/  DSETP.GT.AND P4, PT, R4, -R24.reuse, PT ;  /* 0x800000180400722a */ /* 0x102fe40003f84000 */
[----:B------:R-:W-:Y:S01]  /*0840*/  DFMA R26, R26, UR4, -R24 ;  /* 0x000000041a1a7c2b */ /* 0x000fe20008000818 */
[----:B------:R-:W1:Y:S01]  /*0850*/  LDC.64 R24, c[0x3][0xa68] ;  /* 0x00c29a00ff187b82 */ /* 0x000e620000000a00 */
[----:B------:R-:W-:Y:S01]  /*0860*/  DADD R18, R18, R8 ;  /* 0x0000000012127229 */ /* 0x000fe20000000008 */
[----:B------:R-:W-:-:S05]  /*0870*/  VIADD R11, R3, 0x6000 ;  /* 0x00006000030b7836 */ /* 0x000fca0000000000 */
[----:B------:R-:W-:Y:S01]  /*0880*/  DSETP.GTU.AND P6, PT, R4, R26, PT ;  /* 0x0000001a0400722a */ /* 0x000fe20003fcc000 */
[----:B0-----:R-:W-:Y:S01]  /*0890*/  IMAD.WIDE R28, R11, 0x8, R22 ;  /* 0x000000080b1c7825 */ /* 0x001fe200078e0216 */
[----:B------:R-:W-:-:S04]  /*08a0*/  DADD R14, R8, R14 ;  /* 0x00000000080e7229 */ /* 0x000fc8000000000e */
[----:B------:R-:W4:Y:S01]  /*08b0*/  LDG.E.64 R8, desc[UR6][R28.64] ;  /* 0x000000061c087981 */ /* 0x000f22000c1e1b00 */
[--C-:B-1----:R-:W-:Y:S01]  /*08c0*/  DFMA R26, R18, UR4, -R24.reuse ;  /* 0x00000004121a7c2b */ /* 0x102fe20008000818 */
[----:B------:R-:W0:Y:S01]  /*08d0*/  LDC.64 R18, c[0x3][0xa70] ;  /* 0x00c29c00ff127b82 */ /* 0x000e220000000a00 */
[C---:B------:R-:W-:Y:S01]  /*08e0*/  DSETP.GT.AND P5, PT, R4.reuse, -R24, PT ;  /* 0x800000180400722a */ /* 0x040fe20003fa4000 */
[----:B------:R-:W4:Y:S05]  /*08f0*/  LDG.E.64 R24, desc[UR6][R28.64+-0x8000] ;  /* 0xff8000061c187981 */ /* 0x000f2a000c1e1b00 */
[C---:B------:R-:W-:Y:S02]  /*0900*/  DSETP.GTU.AND P0, PT, R4.reuse, R26, PT ;  /* 0x0000001a0400722a */ /* 0x040fe40003f0c000 */
[----:B0-----:R-:W-:-:S02]  /*0910*/  DSETP.GT.AND P2, PT, R4, -R18, PT ;  /* 0x800000120400722a */ /* 0x001fc40003f44000 */
[----:B------:R-:W-:Y:S01]  /*0920*/  DFMA R18, R14, UR4, -R18 ;  /* 0x000000040e127c2b */ /* 0x000fe20008000812 */
[----:B------:R0:W4:Y:S01]  /*0930*/  LDG.E.64 R14, desc[UR6][R28.64+0x8000] ;  /* 0x008000061c0e7981 */ /* 0x000122000c1e1b00 */
[----:B--2---:R-:W-:Y:S02]  /*0940*/  SEL R27, R0, 0x1, P1 ;  /* 0x00000001001b7807 */ /* 0x004fe40000800000 */
[----:B------:R-:W-:Y:S02]  /*0950*/  ISETP.NE.AND P1, PT, R10, RZ, PT ;  /* 0x000000ff0a00720c */ /* 0x000fe40003f25270 */
[----:B------:R-:W1:Y:S11]  /*0960*/  LDC.64 R10, c[0x3][0xa78] ;  /* 0x00c29e00ff0a7b82 */ /* 0x000e760000000a00 */
[----:B------:R-:W-:Y:S01]  /*0970*/  @P1 SEL R0, R27, R0, P3 ;  /* 0x000000001b001207 */ /* 0x000fe20001800000 */
[----:B------:R-:W-:Y:S01]  /*0980*/  VIADD R27, R3, 0x8000 ;  /* 0x00008000031b7836 */ /* 0x000fe20000000000 */
[----:B---3--:R-:W-:-:S02]  /*0990*/  DADD R20, R20, R16 ;  /* 0x0000000014147229 */ /* 0x008fc40000000010 */
[----:B------:R-:W-:Y:S01]  /*09a0*/  DSETP.GTU.AND P3, PT, R4, R18, PT ;  /* 0x000000120400722a */ /* 0x000fe20003f6c000 */
[----:B0-----:R-:W-:Y:S01]  /*09b0*/  IMAD.WIDE R28, R27, 0x8, R22 ;  /* 0x000000081b1c7825 */ /* 0x001fe200078e0216 */
[----:B------:R-:W-:-:S04]  /*09c0*/  SEL R19, R0, 0x2, P6 ;  /* 0x0000000200137807 */ /* 0x000fc80003000000 */
[----:B------:R-:W-:Y:S02]  /*09d0*/  @P1 SEL R0, R19, R0, P4 ;  /* 0x0000000013001207 */ /* 0x000fe40002000000 */
[----:B------:R-:W2:Y:S01]  /*09e0*/  LDG.E.64 R18, desc[UR6][R28.64] ;  /* 0x000000061c127981 */ /* 0x000ea2000c1e1b00 */
[--C-:B-1----:R-:W-:Y:S02]  /*09f0*/  DFMA R20, R20, UR4, -R10.reuse ;  /* 0x0000000414147c2b */ /* 0x102fe4000800080a */
[C---:B------:R-:W-:Y:S01]  /*0a00*/  DSETP.GT.AND P6, PT, R4.reuse, -R10, PT ;  /* 0x8000000a0400722a */ /* 0x040fe20003fc4000 */
[----:B------:R-:W2:Y:S05]  /*0a10*/  LDG.E.64 R10, desc[UR6][R28.64+-0x8000] ;  /* 0xff8000061c0a7981 */ /* 0x000eaa000c1e1b00 */
[----:B------:R-:W-:-:S02]  /*0a20*/  DSETP.GTU.AND P4, PT, R4, R20, PT ;  /* 0x000000140400722a */ /* 0x000fc40003f8c000 */
[----:B------:R-:W0:Y:S01]  /*0a30*/  LDC.64 R20, c[0x3][0xa80] ;  /* 0x00c2a000ff147b82 */ /* 0x000e220000000a00 */
[----:B----4-:R-:W-:Y:S01]  /*0a40*/  DADD R12, R16, R12 ;  /* 0x00000000100c7229 */ /* 0x010fe2000000000c */
[----:B------:R-:W-:Y:S01]  /*0a50*/  SEL R27, R0, 0x3, P0 ;  /* 0x00000003001b7807 */ /* 0x000fe20000000000 */
[----:B------:R1:W3:Y:S01]  /*0a60*/  LDG.E.64 R16, desc[UR6][R28.64+0x8000] ;  /* 0x008000061c107981 */ /* 0x0002e2000c1e1b00 */
[----:B0-----:R-:W-:-:S05]  /*0a70*/  DSETP.GT.AND P0, PT, R4, -R20, PT ;  /* 0x800000140400722a */ /* 0x001fca0003f04000 */
[----:B------:R-:W-:Y:S02]  /*0a80*/  DFMA R20, R12, UR4, -R20 ;  /* 0x000000040c147c2b */ /* 0x000fe40008000814 */
[----:B------:R-:W0:Y:S01]  /*0a90*/  LDC.64 R12, c[0x3][0xa88] ;  /* 0x00c2a200ff0c7b82 */ /* 0x000e220000000a00 */
[----:B------:R-:W-:Y:S01]  /*0aa0*/  DADD R24, R24, R8 ;  /* 0x0000000018187229 */ /* 0x000fe20000000008 */
[----:B------:R-:W-:Y:S01]  /*0ab0*/  @P1 SEL R0, R27, R0, P5 ;  /* 0x000000001b001207 */ /* 0x000fe20002800000 */
[----:B------:R-:W-:-:S03]  /*0ac0*/  VIADD R27, R3, 0xa000 ;  /* 0x0000a000031b7836 */ /* 0x000fc60000000000 */
[----:B------:R-:W-:Y:S01]  /*0ad0*/  DSETP.GTU.AND P5, PT, R4, R20, PT ;  /* 0x000000140400722a */ /* 0x000fe20003fac000 */
[----:B------:R-:W-:Y:S01]  /*0ae0*/  SEL R21, R0, 0x4, P3 ;  /* 0x0000000400157807 */ /* 0x000fe20001800000 */
[----:B------:R-:W-:-:S03]  /*0af0*/  IMAD.WIDE R26, R27, 0x8, R22 ;  /* 0x000000081b1a7825 */ /* 0x000fc600078e0216 */
[----:B------:R-:W-:Y:S02]  /*0b00*/  @P1 SEL R0, R21, R0, P2 ;  /* 0x0000000015001207 */ /* 0x000fe40001000000 */
[----:B------:R-:W4:Y:S01]  /*0b10*/  LDC.64 R20, c[0x3][0xa98] ;  /* 0x00c2a600ff147b82 */ /* 0x000f220000000a00 */
[--C-:B0-----:R-:W-:Y:S02]  /*0b20*/  DSETP.GT.AND P3, PT, R4, -R12.reuse, PT ;  /* 0x8000000c0400722a */ /* 0x101fe40003f64000 */
[----:B------:R-:W-:-:S05]  /*0b30*/  DFMA R24, R24, UR4, -R12 ;  /* 0x0000000418187c2b */ /* 0x000fca000800080c */
[----:B------:R-:W0:Y:S01]  /*0b40*/  LDC.64 R12, c[0x3][0xa90] ;  /* 0x00c2a400ff0c7b82 */ /* 0x000e220000000a00 */
[----:B------:R-:W-:Y:S01]  /*0b50*/  DADD R14, R8, R14 ;  /* 0x00000000080e7229 */ /* 0x000fe2000000000e */
[----:B------:R-:W3:Y:S01]  /*0b60*/  LDG.E.64 R8, desc[UR6][R26.64] ;  /* 0x000000061a087981 */ /* 0x000ee2000c1e1b00 */
[----:B------:R-:W-:-:S03]  /*0b70*/  DSETP.GTU.AND P2, PT, R4, R24, PT ;  /* 0x000000180400722a */ /* 0x000fc60003f4c000 */
[----:B------:R-:W3:Y:S01]  /*0b80*/  LDG.E.64 R24, desc[UR6][R26.64+-0x8000] ;  /* 0xff8000061a187981 */ /* 0x000ee2000c1e1b00 */
[----:B-1----:R-:W-:Y:S01]  /*0b90*/  SEL R29, R0, 0x5, P4 ;  /* 0x00000005001d7807 */ /* 0x002fe20002000000 */
[--C-:B0-----:R-:W-:Y:S02]  /*0ba0*/  DSETP.GT.AND P4, PT, R4, -R12.reuse, PT ;  /* 0x8000000c0400722a */ /* 0x101fe40003f84000 */
[----:B------:R-:W-:Y:S01]  /*0bb0*/  DFMA R12, R14, UR4, -R12 ;  /* 0x000000040e0c7c2b */ /* 0x000fe2000800080c */
[----:B------:R0:W3:Y:S01]  /*0bc0*/  LDG.E.64 R14, desc[UR6][R26.64+0x8000] ;  /* 0x008000061a0e7981 */ /* 0x0000e2000c1e1b00 */
[----:B------:R-:W-:Y:S01]  /*0bd0*/  @P1 SEL R0, R29, R0, P6 ;  /* 0x000000001d001207 */ /* 0x000fe20003000000 */
[----:B------:R-:W-:-:S05]  /*0be0*/  VIADD R29, R3, 0xc000 ;  /* 0x0000c000031d7836 */ /* 0x000fca0000000000 */
[----:B------:R-:W-:Y:S01]  /*0bf0*/  DSETP.GTU.AND P6, PT, R4, R12, PT ;  /* 0x0000000c0400722a */ /* 0x000fe20003fcc000 */
[----:B------:R-:W-:Y:S01]  /*0c00*/  IMAD.WIDE R28, R29, 0x8, R22 ;  /* 0x000000081d1c7825 */ /* 0x000fe200078e0216 */
[----:B------:R-:W-:-:S04]  /*0c10*/  SEL R13, R0, 0x6, P5 ;  /* 0x00000006000d7807 */ /* 0x000fc80002800000 */
[----:B------:R-:W-:Y:S02]  /*0c20*/  @P1 SEL R0, R13, R0, P0 ;  /* 0x000000000d001207 */ /* 0x000fe40000000000 */
[----:B------:R-:W3:Y:S01]  /*0c30*/  LDG.E.64 R12, desc[UR6][R28.64+-0x8000] ;  /* 0xff8000061c0c7981 */ /* 0x000ee2000c1e1b00 */
[----:B--2---:R-:W-:-:S08]  /*0c40*/  DADD R10, R10, R18 ;  /* 0x000000000a0a7229 */ /* 0x004fd00000000012 */
[----:B----4-:R-:W-:-:S08]  /*0c50*/  DFMA R10, R10, UR4, -R20 ;  /* 0x000000040a0a7c2b */ /* 0x010fd00008000814 */
[C---:B------:R-:W-:Y:S02]  /*0c60*/  DSETP.GTU.AND P0, PT, R4.reuse, R10, PT ;  /* 0x0000000a0400722a */ /* 0x040fe40003f0c000 */
[----:B------:R-:W2:Y:S01]  /*0c70*/  LDG.E.64 R10, desc[UR6][R28.64] ;  /* 0x000000061c0a7981 */ /* 0x000ea2000c1e1b00 */
[----:B------:R-:W-:Y:S01]  /*0c80*/  DSETP.GT.AND P5, PT, R4, -R20, PT ;  /* 0x800000140400722a */ /* 0x000fe20003fa4000 */
[----:B------:R-:W1:Y:S01]  /*0c90*/  LDC.64 R20, c[0x3][0xaa0] ;  /* 0x00c2a800ff147b82 */ /* 0x000e620000000a00 */
[----:B---3--:R-:W-:Y:S01]  /*0ca0*/  DADD R18, R18, R16 ;  /* 0x0000000012127229 */ /* 0x008fe20000000010 */
[----:B0-----:R-:W-:Y:S01]  /*0cb0*/  SEL R27, R0, 0x7, P2 ;  /* 0x00000007001b7807 */ /* 0x001fe20001000000 */
[----:B------:R0:W3:Y:S01]  /*0cc0*/  LDG.E.64 R16, desc[UR6][R28.64+0x8000] ;  /* 0x008000061c107981 */ /* 0x0000e2000c1e1b00 */
[----:B-1----:R-:W-:-:S05]  /*0cd0*/  DSETP.GT.AND P2, PT, R4, -R20, PT ;  /* 0x800000140400722a */ /* 0x002fca0003f44000 */
[----:B------:R-:W-:Y:S02]  /*0ce0*/  DFMA R20, R18, UR4, -R20 ;  /* 0x0000000412147c2b */ /* 0x000fe40008000814 */
[----:B------:R-:W1:Y:S01]  /*0cf0*/  LDC.64 R18, c[0x3][0xaa8] ;  /* 0x00c2aa00ff127b82 */ /* 0x000e620000000a00 */
[----:B------:R-:W-:-:S04]  /*0d00*/  @P1 SEL R0, R27, R0, P3 ;  /* 0x000000001b001207 */ /* 0x000fc80001800000 */
[----:B------:R-:W-:Y:S01]  /*0d10*/  SEL R27, R0, 0x8, P6 ;  /* 0x00000008001b7807 */ /* 0x000fe20003000000 */
[----:B------:R-:W-:Y:S02]  /*0d20*/  DSETP.GTU.AND P3, PT, R4, R20, PT ;  /* 0x000000140400722a */ /* 0x000fe40003f6c000 */
[----:B------:R-:W4:Y:S01]  /*0d30*/  LDC.64 R20, c[0x3][0xab0] ;  /* 0x00c2ac00ff147b82 */ /* 0x000f220000000a00 */
[----:B------:R-:W-:Y:S01]  /*0d40*/  @P1 SEL R0, R27, R0, P4 ;  /* 0x000000001b001207 */ /* 0x000fe20002000000 */
[----:B------:R-:W-:Y:S02]  /*0d50*/  DADD R24, R24, R8 ;  /* 0x0000000018187229 */ /* 0x000fe40000000008 */
[----:B-1----:R-:W-:-:S06]  /*0d60*/  DSETP.GT.AND P6, PT, R4, -R18, PT ;  /* 0x800000120400722a */ /* 0x002fcc0003fc4000 */
[----:B------:R-:W-:Y:S01]  /*0d70*/  DFMA R24, R24, UR4, -R18 ;  /* 0x0000000418187c2b */ /* 0x000fe20008000812 */
[----:B------:R-:W-:-:S04]  /*0d80*/  VIADD R19, R3, 0xe000 ;  /* 0x0000e00003137836 */ /* 0x000fc80000000000 */
[----:B------:R-:W-:-:S05]  /*0d90*/  IMAD.WIDE R26, R19, 0x8, R22 ;  /* 0x00000008131a7825 */ /* 0x000fca00078e0216 */
[----:B------:R-:W3:Y:S01]  /*0da0*/  LDG.E.64 R18, desc[UR6][R26.64+-0x8000] ;  /* 0xff8000061a127981 */ /* 0x000ee2000c1e1b00 */
[----:B------:R-:W-:-:S03]  /*0db0*/  DADD R14, R8, R14 ;  /* 0x00000000080e7229 */ /* 0x000fc6000000000e */
[----:B------:R-:W3:Y:S01]  /*0dc0*/  LDG.E.64 R8, desc[UR6][R26.64] ;  /* 0x000000061a087981 */ /* 0x000ee2000c1e1b00 */
[C---:B------:R-:W-:Y:S01]  /*0dd0*/  DSETP.GTU.AND P4, PT, R4.reuse, R24, PT ;  /* 0x000000180400722a */ /* 0x040fe20003f8c000 */
[----:B------:R-:W1:Y:S01]  /*0de0*/  LDC.64 R24, c[0x3][0xab8] ;  /* 0x00c2ae00ff187b82 */ /* 0x000e620000000a00 */
[----:B0-----:R-:W-:Y:S01]  /*0df0*/  SEL R29, R0, 0x9, P0 ;  /* 0x00000009001d7807 */ /* 0x001fe20000000000 */
[--C-:B----4-:R-:W-:Y:S02]  /*0e00*/  DSETP.GT.AND P0, PT, R4, -R20.reuse, PT ;  /* 0x800000140400722a */ /* 0x110fe40003f04000 */
[----:B------:R-:W-:Y:S01]  /*0e10*/  DFMA R20, R14, UR4, -R20 ;  /* 0x000000040e147c2b */ /* 0x000fe20008000814 */
[----:B------:R0:W4:Y:S01]  /*0e20*/  LDG.E.64 R14, desc[UR6][R26.64+0x8000] ;  /* 0x008000061a0e7981 */ /* 0x000122000c1e1b00 */
[----:B------:R-:W-:Y:S01]  /*0e30*/  @P1 SEL R0, R29, R0, P5 ;  /* 0x000000001d001207 */ /* 0x000fe20002800000 */
[----:B------:R-:W-:-:S05]  /*0e40*/  VIADD R29, R3, 0x10000 ;  /* 0x00010000031d7836 */ /* 0x000fca0000000000 */
[----:B------:R-:W-:Y:S01]  /*0e50*/  DSETP.GTU.AND P5, PT, R4, R20, PT ;  /* 0x000000140400722a */ /* 0x000fe20003fac000 */
[----:B------:R-:W-:Y:S01]  /*0e60*/  IMAD.WIDE R28, R29, 0x8, R22 ;  /* 0x000000081d1c7825 */ /* 0x000fe200078e0216 */
[----:B------:R-:W-:-:S04]  /*0e70*/  SEL R21, R0, 0xa, P3 ;  /* 0x0000000a00157807 */ /* 0x000fc80001800000 */
[----:B------:R-:W-:Y:S02]  /*0e80*/  @P1 SEL R0, R21, R0, P2 ;  /* 0x0000000015001207 */ /* 0x000fe40001000000 */
[----:B------:R-:W4:Y:S01]  /*0e90*/  LDG.E.64 R20, desc[UR6][R28.64] ;  /* 0x000000061c147981 */ /* 0x000f22000c1e1b00 */
[----:B--2---:R-:W-:-:S08]  /*0ea0*/  DADD R12, R12, R10 ;  /* 0x000000000c0c7229 */ /* 0x004fd0000000000a */
[----:B-1----:R-:W-:-:S08]  /*0eb0*/  DFMA R12, R12, UR4, -R24 ;  /* 0x000000040c0c7c2b */ /* 0x002fd00008000818 */
[C---:B------:R-:W-:Y:S02]  /*0ec0*/  DSETP.GTU.AND P2, PT, R4.reuse, R12, PT ;  /* 0x0000000c0400722a */ /* 0x040fe40003f4c000 */
[----:B------:R-:W2:Y:S01]  /*0ed0*/  LDG.E.64 R12, desc[UR6][R28.64+-0x8000] ;  /* 0xff8000061c0c7981 */ /* 0x000ea2000c1e1b00 */
[----:B------:R-:W-:Y:S01]  /*0ee0*/  DSETP.GT.AND P3, PT, R4, -R24, PT ;  /* 0x800000180400722a */ /* 0x000fe20003f64000 */
[----:B------:R-:W1:Y:S01]  /*0ef0*/  LDC.64 R24, c[0x3][0xac0] ;  /* 0x00c2b000ff187b82 */ /* 0x000e620000000a00 */
[----:B---3--:R-:W-:Y:S01]  /*0f00*/  DADD R10, R10, R16 ;  /* 0x000000000a0a7229 */ /* 0x008fe20000000010 */
[----:B0-----:R-:W-:-:S06]  /*0f10*/  SEL R27, R0, 0xb, P4 ;  /* 0x0000000b001b7807 */ /* 0x001fcc0002000000 */
[----:B------:R-:W0:Y:S01]  /*0f20*/  LDC.64 R16, c[0x3][0xac8] ;  /* 0x00c2b200ff107b82 */ /* 0x000e220000000a00 */
[----:B------:R-:W-:Y:S01]  /*0f30*/  @P1 SEL R0, R27, R0, P6 ;  /* 0x000000001b001207 */ /* 0x000fe20003000000 */
[--C-:B-1----:R-:W-:Y:S02]  /*0f40*/  DSETP.GT.AND P4, PT, R4, -R24.reuse, PT ;  /* 0x800000180400722a */ /* 0x102fe40003f84000 */
[----:B------:R-:W-:Y:S01]  /*0f50*/  DFMA R24, R10, UR4, -R24 ;  /* 0x000000040a187c2b */ /* 0x000fe20008000818 */
[----:B------:R1:W3:Y:S07]  /*0f60*/  LDG.E.64 R10, desc[UR6][R28.64+0x8000] ;  /* 0x008000061c0a7981 */ /* 0x0002ee000c1e1b00 */
[C---:B------:R-:W-:Y:S01]  /*0f70*/  DSETP.GTU.AND P6, PT, R4.reuse, R24, PT ;  /* 0x000000180400722a */ /* 0x040fe20003fcc000 */
[----:B------:R-:W-:Y:S01]  /*0f80*/  SEL R27, R0, 0xc, P5 ;  /* 0x0000000c001b7807 */ /* 0x000fe20002800000 */
[----:B0-----:R-:W-:-:S03]  /*0f90*/  DSETP.GT.AND P5, PT, R4, -R16, PT ;  /* 0x800000100400722a */ /* 0x001fc60003fa4000 */
[----:B------:R-:W-:Y:S01]  /*0fa0*/  @P1 SEL R0, R27, R0, P0 ;  /* 0x000000001b001207 */ /* 0x000fe20000000000 */
[----:B------:R-:W-:Y:S01]  /*0fb0*/  DADD R24, R18, R8 ;  /* 0x0000000012187229 */ /* 0x000fe20000000008 */
[----:B------:R-:W0:Y:S07]  /*0fc0*/  LDC.64 R18, c[0x3][0xad0] ;  /* 0x00c2b400ff127b82 */ /* 0x000e2e0000000a00 */
[----:B------:R-:W-:Y:S01]  /*0fd0*/  DFMA R24, R24, UR4, -R16 ;  /* 0x0000000418187c2b */ /* 0x000fe20008000810 */
[----:B------:R-:W-:-:S04]  /*0fe0*/  VIADD R17, R3, 0x12000 ;  /* 0x0001200003117836 */ /* 0x000fc80000000000 */
[----:B------:R-:W-:Y:S01]  /*0ff0*/  IMAD.WIDE R26, R17, 0x8, R22 ;  /* 0x00000008111a7825 */ /* 0x000fe200078e0216 */
[----:B----4-:R-:W-:-:S04]  /*1000*/  DADD R8, R8, R14 ;  /* 0x0000000008087229 */ /* 0x010fc8000000000e */
[----:B------:R-:W4:Y:S04]  /*1010*/  LDG.E.64 R16, desc[UR6][R26.64+-0x8000] ;  /* 0xff8000061a107981 */ /* 0x000f28000c1e1b00 */
[----:B------:R-:W4:Y:S01]  /*1020*/  LDG.E.64 R14, desc[UR6][R26.64] ;  /* 0x000000061a0e7981 */ /* 0x000f22000c1e1b00 */
[C---:B------:R-:W-:Y:S01]  /*1030*/  DSETP.GTU.AND P0, PT, R4.reuse, R24, PT ;  /* 0x000000180400722a */ /* 0x040fe20003f0c000 */
[----:B------:R-:W2:Y:S01]  /*1040*/  LDC.64 R24, c[0x3][0xad8] ;  /* 0x00c2b600ff187b82 */ /* 0x000ea20000000a00 */
[----:B-1----:R-:W-:Y:S01]  /*1050*/  SEL R29, R0, 0xd, P2 ;  /* 0x0000000d001d7807 */ /* 0x002fe20001000000 */
[--C-:B0-----:R-:W-:Y:S02]  /*1060*/  DSETP.GT.AND P2, PT, R4, -R18.reuse, PT ;  /* 0x800000120400722a */ /* 0x101fe40003f44000 */
        /* <DEDUP_REMOVED lines=10> */
[----:B------:R-:W-:-:S08]  /*1110*/  DFMA R12, R12, UR4, -R24 ;  /* 0x000000040c0c7c2b */ /* 0x000fd00008000818 */
[C---:B------:R-:W-:Y:S02]  /*1120*/  DSETP.GTU.AND P4, PT, R4.reuse, R12, PT ;  /* 0x0000000c0400722a */ /* 0x040fe40003f8c000 */
[----:B------:R-:W2:Y:S01]  /*1130*/  LDG.E.64 R12, desc[UR6][R28.64] ;  /* 0x000000061c0c7981 */ /* 0x000ea2000c1e1b00 */
[----:B------:R-:W-:Y:S01]  /*1140*/  DSETP.GT.AND P6, PT, R4, -R24, PT ;  /* 0x800000180400722a */ /* 0x000fe20003fc4000 */
[----:B------:R-:W1:Y:S01]  /*1150*/  LDC.64 R24, c[0x3][0xae0] ;  /* 0x00c2b800ff187b82 */ /* 0x000e620000000a00 */
[----:B---3--:R-:W-:Y:S01]  /*1160*/  DADD R20, R20, R10 ;  /* 0x0000000014147229 */ /* 0x008fe2000000000a */
[----:B------:R3:W2:Y:S01]  /*1170*/  LDG.E.64 R10, desc[UR6][R28.64+0x8000] ;  /* 0x008000061c0a7981 */ /* 0x0006a2000c1e1b00 */
[----:B0-----:R-:W-:Y:S01]  /*1180*/  SEL R27, R0, 0xf, P0 ;  /* 0x0000000f001b7807 */ /* 0x001fe20000000000 */
[----:B-1----:R-:W-:-:S05]  /*1190*/  DSETP.GT.AND P0, PT, R4, -R24, PT ;  /* 0x800000180400722a */ /* 0x002fca0003f04000 */
[----:B------:R-:W-:Y:S02]  /*11a0*/  DFMA R24, R20, UR4, -R24 ;  /* 0x0000000414187c2b */ /* 0x000fe40008000818 */
[----:B------:R-:W0:Y:S01]  /*11b0*/  LDC.64 R20, c[0x3][0xae8] ;  /* 0x00c2ba00ff147b82 */ /* 0x000e220000000a00 */
[----:B------:R-:W-:-:S05]  /*11c0*/  @P1 SEL R0, R27, R0, P5 ;  /* 0x000000001b001207 */ /* 0x000fca0002800000 */
[----:B------:R-:W-:Y:S01]  /*11d0*/  DSETP.GTU.AND P5, PT, R4, R24, PT ;  /* 0x000000180400722a */ /* 0x000fe20003fac000 */
[----:B---3--:R-:W-:Y:S01]  /*11e0*/  VIADD R29, R3, 0x16000 ;  /* 0x00016000031d7836 */ /* 0x008fe20000000000 */
[----:B------:R-:W-:-:S03]  /*11f0*/  SEL R27, R0, 0x10, P3 ;  /* 0x00000010001b7807 */ /* 0x000fc60001800000 */
[----:B------:R-:W-:Y:S01]  /*1200*/  IMAD.WIDE R28, R29, 0x8, R22 ;  /* 0x000000081d1c7825 */ /* 0x000fe200078e0216 */
[----:B----4-:R-:W-:Y:S01]  /*1210*/  DADD R24, R16, R14 ;  /* 0x0000000010187229 */ /* 0x010fe2000000000e */
[----:B------:R-:W1:Y:S01]  /*1220*/  LDC.64 R16, c[0x3][0xaf0] ;  /* 0x00c2bc00ff107b82 */ /* 0x000e620000000a00 */
[----:B0-----:R-:W-:-:S06]  /*1230*/  DSETP.GT.AND P3, PT, R4, -R20, PT ;  /* 0x800000140400722a */ /* 0x001fcc0003f64000 */
[----:B------:R-:W-:Y:S02]  /*1240*/  DFMA R24, R24, UR4, -R20 ;  /* 0x0000000418187c2b */ /* 0x000fe40008000814 */
[----:B------:R-:W-:Y:S01]  /*1250*/  DADD R14, R14, R8 ;  /* 0x000000000e0e7229 */ /* 0x000fe20000000008 */
[----:B------:R-:W3:Y:S01]  /*1260*/  LDG.E.64 R20, desc[UR6][R28.64+-0x8000] ;  /* 0xff8000061c147981 */ /* 0x000ee2000c1e1b00 */
[----:B------:R-:W-:-:S03]  /*1270*/  @P1 SEL R0, R27, R0, P2 ;  /* 0x000000001b001207 */ /* 0x000fc60001000000 */
[----:B------:R-:W3:Y:S01]  /*1280*/  LDG.E.64 R8, desc[UR6][R28.64] ;  /* 0x000000061c087981 */ /* 0x000ee2000c1e1b00 */
[C---:B------:R-:W-:Y:S01]  /*1290*/  DSETP.GTU.AND P2, PT, R4.reuse, R24, PT ;  /* 0x000000180400722a */ /* 0x040fe20003f4c000 */
[----:B------:R-:W-:Y:S02]  /*12a0*/  SEL R27, R0, 0x11, P4 ;  /* 0x00000011001b7807 */ /* 0x000fe40002000000 */
[----:B------:R0:W4:Y:S01]  /*12b0*/  LDG.E.64 R24, desc[UR6][R28.64+0x8000] ;  /* 0x008000061c187981 */ /* 0x000122000c1e1b00 */
[--C-:B-1----:R-:W-:Y:S02]  /*12c0*/  DSETP.GT.AND P4, PT, R4, -R16.reuse, PT ;  /* 0x800000100400722a */ /* 0x102fe40003f84000 */
[----:B------:R-:W-:Y:S01]  /*12d0*/  DFMA R16, R14, UR4, -R16 ;  /* 0x000000040e107c2b */ /* 0x000fe20008000810 */
[----:B------:R-:W1:Y:S01]  /*12e0*/  LDC.64 R14, c[0x3][0xaf8] ;  /* 0x00c2be00ff0e7b82 */ /* 0x000e620000000a00 */
[----:B------:R-:W-:Y:S01]  /*12f0*/  @P1 SEL R0, R27, R0, P6 ;  /* 0x000000001b001207 */ /* 0x000fe20003000000 */
[----:B------:R-:W-:-:S05]  /*1300*/  VIADD R27, R3, 0x18000 ;  /* 0x00018000031b7836 */ /* 0x000fca0000000000 */
[----:B------:R-:W-:Y:S01]  /*1310*/  DSETP.GTU.AND P6, PT, R4, R16, PT ;  /* 0x000000100400722a */ /* 0x000fe20003fcc000 */
[----:B0-----:R-:W-:Y:S01]  /*1320*/  IMAD.WIDE R28, R27, 0x8, R22 ;  /* 0x000000081b1c7825 */ /* 0x001fe200078e0216 */
[----:B------:R-:W-:-:S04]  /*1330*/  SEL R17, R0, 0x12, P5 ;  /* 0x0000001200117807 */ /* 0x000fc80002800000 */
[----:B------:R-:W-:Y:S02]  /*1340*/  @P1 SEL R0, R17, R0, P0 ;  /* 0x0000000011001207 */ /* 0x000fe40000000000 */
[----:B------:R-:W4:Y:S01]  /*1350*/  LDG.E.64 R16, desc[UR6][R28.64+-0x8000] ;  /* 0xff8000061c107981 */ /* 0x000f22000c1e1b00 */
[----:B--2---:R-:W-:-:S08]  /*1360*/  DADD R18, R18, R12 ;  /* 0x0000000012127229 */ /* 0x004fd0000000000c */
[----:B-1----:R-:W-:-:S08]  /*1370*/  DFMA R18, R18, UR4, -R14 ;  /* 0x0000000412127c2b */ /* 0x002fd0000800080e */
[----:B------:R-:W-:Y:S02]  /*1380*/  DSETP.GTU.AND P0, PT, R4, R18, PT ;  /* 0x000000120400722a */ /* 0x000fe40003f0c000 */
[----:B------:R-:W2:Y:S01]  /*1390*/  LDG.E.64 R18, desc[UR6][R28.64] ;  /* 0x000000061c127981 */ /* 0x000ea2000c1e1b00 */
[----:B------:R-:W-:Y:S01]  /*13a0*/  DADD R10, R12, R10 ;  /* 0x000000000c0a7229 */ /* 0x000fe2000000000a */
[----:B------:R-:W0:Y:S01]  /*13b0*/  LDC.64 R12, c[0x3][0xb00] ;  /* 0x00c2c000ff0c7b82 */ /* 0x000e220000000a00 */
[C---:B------:R-:W-:Y:S01]  /*13c0*/  DSETP.GT.AND P5, PT, R4.reuse, -R14, PT ;  /* 0x8000000e0400722a */ /* 0x040fe20003fa4000 */
[----:B------:R1:W2:Y:S01]  /*13d0*/  LDG.E.64 R14, desc[UR6][R28.64+0x8000] ;  /* 0x008000061c0e7981 */ /* 0x0002a2000c1e1b00 */
[----:B------:R-:W-:Y:S01]  /*13e0*/  SEL R27, R0, 0x13, P2 ;  /* 0x00000013001b7807 */ /* 0x000fe20001000000 */
[----:B0-----:R-:W-:-:S03]  /*13f0*/  DSETP.GT.AND P2, PT, R4, -R12, PT ;  /* 0x8000000c0400722a */ /* 0x001fc60003f44000 */
[----:B------:R-:W-:Y:S02]  /*1400*/  DFMA R12, R10, UR4, -R12 ;  /* 0x000000040a0c7c2b */ /* 0x000fe4000800080c */
[----:B------:R-:W0:Y:S01]  /*1410*/  LDC.64 R10, c[0x3][0xb08] ;  /* 0x00c2c200ff0a7b82 */ /* 0x000e220000000a00 */
[----:B------:R-:W-:-:S05]  /*1420*/  @P1 SEL R0, R27, R0, P3 ;  /* 0x000000001b001207 */ /* 0x000fca0001800000 */
[----:B------:R-:W-:Y:S02]  /*1430*/  DSETP.GTU.AND P3, PT, R4, R12, PT ;  /* 0x0000000c0400722a */ /* 0x000fe40003f6c000 */
[----:B------:R-:W1:Y:S01]  /*1440*/  LDC.64 R12, c[0x3][0xb10] ;  /* 0x00c2c400ff0c7b82 */ /* 0x000e620000000a00 */
[----:B------:R-:W-:Y:S01]  /*1450*/  VIADD R27, R3, 0x1a000 ;  /* 0x0001a000031b7836 */ /* 0x000fe20000000000 */
[----:B---3--:R-:W-:Y:S02]  /*1460*/  DADD R20, R20, R8 ;  /* 0x0000000014147229 */ /* 0x008fe40000000008 */
[----:B----4-:R-:W-:Y:S01]  /*1470*/  DADD R8, R8, R24 ;  /* 0x0000000008087229 */ /* 0x010fe20000000018 */
[----:B------:R-:W-:-:S05]  /*1480*/  SEL R25, R0, 0x14, P6 ;  /* 0x0000001400197807 */ /* 0x000fca0003000000 */
[--C-:B0-----:R-:W-:Y:S01]  /*1490*/  DFMA R20, R20, UR4, -R10.reuse ;  /* 0x0000000414147c2b */ /* 0x101fe2000800080a */
[----:B------:R-:W-:Y:S01]  /*14a0*/  @P1 SEL R0, R25, R0, P4 ;  /* 0x0000000019001207 */ /* 0x000fe20002000000 */
[----:B------:R-:W-:Y:S01]  /*14b0*/  IMAD.WIDE R24, R27, 0x8, R22 ;  /* 0x000000081b187825 */ /* 0x000fe200078e0216 */
[----:B------:R-:W-:-:S05]  /*14c0*/  DSETP.GT.AND P4, PT, R4, -R10, PT ;  /* 0x8000000a0400722a */ /* 0x000fca0003f84000 */
[C---:B------:R-:W-:Y:S01]  /*14d0*/  DSETP.GTU.AND P6, PT, R4.reuse, R20, PT ;  /* 0x000000140400722a */ /* 0x040fe20003fcc000 */
[----:B------:R-:W3:Y:S04]  /*14e0*/  LDG.E.64 R10, desc[UR6][R24.64] ;  /* 0x00000006180a7981 */ /* 0x000ee8000c1e1b00 */
[----:B------:R-:W3:Y:S01]  /*14f0*/  LDG.E.64 R20, desc[UR6][R24.64+-0x8000] ;  /* 0xff80000618147981 */ /* 0x000ee2000c1e1b00 */
[----:B------:R-:W-:Y:S01]  /*1500*/  SEL R27, R0, 0x15, P0 ;  /* 0x00000015001b7807 */ /* 0x000fe20000000000 */
[--C-:B-1----:R-:W-:Y:S02]  /*1510*/  DSETP.GT.AND P0, PT, R4, -R12.reuse, PT ;  /* 0x8000000c0400722a */ /* 0x102fe40003f04000 */
[----:B------:R-:W-:Y:S01]  /*1520*/  DFMA R12, R8, UR4, -R12 ;  /* 0x00000004080c7c2b */ /* 0x000fe2000800080c */
[----:B------:R-:W0:Y:S01]  /*1530*/  LDC.64 R8, c[0x3][0xb18] ;  /* 0x00c2c600ff087b82 */ /* 0x000e220000000a00 */
[----:B------:R-:W4:Y:S01]  /*1540*/  LDG.E.64 R24, desc[UR6][R24.64+0x8000] ;  /* 0x0080000618187981 */ /* 0x000f22000c1e1b00 */
[----:B------:R-:W-:Y:S01]  /*1550*/  @P1 SEL R0, R27, R0, P5 ;  /* 0x000000001b001207 */ /* 0x000fe20002800000 */
[----:B------:R-:W-:-:S04]  /*1560*/  VIADD R29, R3, 0x1c000 ;  /* 0x0001c000031d7836 */ /* 0x000fc80000000000 */
[----:B------:R-:W-:Y:S01]  /*1570*/  DSETP.GTU.AND P5, PT, R4, R12, PT ;  /* 0x0000000c0400722a */ /* 0x000fe20003fac000 */
[----:B------:R-:W-:Y:S01]  /*1580*/  SEL R13, R0, 0x16, P3 ;  /* 0x00000016000d7807 */ /* 0x000fe20001800000 */
[----:B------:R-:W-:-:S03]  /*1590*/  IMAD.WIDE R28, R29, 0x8, R22 ;  /* 0x000000081d1c7825 */ /* 0x000fc600078e0216 */
[----:B------:R-:W-:Y:S02]  /*15a0*/  @P1 SEL R0, R13, R0, P2 ;  /* 0x000000000d001207 */ /* 0x000fe40001000000 */
[----:B------:R-:W4:Y:S01]  /*15b0*/  LDG.E.64 R12, desc[UR6][R28.64] ;  /* 0x000000061c0c7981 */ /* 0x000f22000c1e1b00 */
[----:B0-----:R-:W-:Y:S02]  /*15c0*/  DSETP.GT.AND P3, PT, R4, -R8, PT ;  /* 0x800000080400722a */ /* 0x001fe40003f64000 */
[----:B--2---:R-:W-:-:S08]  /*15d0*/  DADD R16, R16, R18 ;  /* 0x0000000010107229 */ /* 0x004fd00000000012 */
[----:B------:R-:W-:Y:S01]  /*15e0*/  DFMA R16, R16, UR4, -R8 ;  /* 0x0000000410107c2b */ /* 0x000fe20008000808 */
[----:B------:R-:W2:Y:S01]  /*15f0*/  LDG.E.64 R8, desc[UR6][R28.64+-0x8000] ;  /* 0xff8000061c087981 */ /* 0x000ea2000c1e1b00 */
[----:B------:R-:W-:Y:S01]  /*1600*/  DADD R18, R18, R14 ;  /* 0x0000000012127229 */ /* 0x000fe2000000000e */
[----:B------:R-:W0:Y:S01]  /*1610*/  LDC.64 R14, c[0x3][0xb20] ;  /* 0x00c2c800ff0e7b82 */ /* 0x000e220000000a00 */
[----:B------:R-:W-:-:S04]  /*1620*/  SEL R27, R0, 0x17, P6 ;  /* 0x00000017001b7807 */ /* 0x000fc80003000000 */
[C---:B------:R-:W-:Y:S02]  /*1630*/  DSETP.GTU.AND P2, PT, R4.reuse, R16, PT ;  /* 0x000000100400722a */ /* 0x040fe40003f4c000 */
[----:B------:R1:W2:Y:S01]  /*1640*/  LDG.E.64 R16, desc[UR6][R28.64+0x8000] ;  /* 0x008000061c107981 */ /* 0x0002a2000c1e1b00 */
[----:B------:R-:W-:Y:S01]  /*1650*/  @P1 SEL R0, R27, R0, P4 ;  /* 0x000000001b001207 */ /* 0x000fe20002000000 */
[--C-:B0-----:R-:W-:Y:S02]  /*1660*/  DSETP.GT.AND P6, PT, R4, -R14.reuse, PT ;  /* 0x8000000e0400722a */ /* 0x101fe40003fc4000 */
[----:B------:R-:W-:Y:S01]  /*1670*/  DFMA R14, R18, UR4, -R14 ;  /* 0x00000004120e7c2b */ /* 0x000fe2000800080e */
[----:B------:R-:W0:Y:S07]  /*1680*/  LDC.64 R18, c[0x3][0xb28] ;  /* 0x00c2ca00ff127b82 */ /* 0x000e2e0000000a00 */
[----:B------:R-:W-:-:S02]  /*1690*/  DSETP.GTU.AND P4, PT, R4, R14, PT ;  /* 0x0000000e0400722a */ /* 0x000fc40003f8c000 */
[----:B------:R-:W1:Y:S01]  /*16a0*/  LDC.64 R14, c[0x3][0xb30] ;  /* 0x00c2cc00ff0e7b82 */ /* 0x000e620000000a00 */
[----:B------:R-:W-:-:S04]  /*16b0*/  VIADD R27, R3, 0x1e000 ;  /* 0x0001e000031b7836 */ /* 0x000fc80000000000 */
[----:B------:R-:W-:Y:S01]  /*16c0*/  IMAD.WIDE R26, R27, 0x8, R22 ;  /* 0x000000081b1a7825 */ /* 0x000fe200078e0216 */
[----:B---3--:R-:W-:-:S08]  /*16d0*/  DADD R20, R20, R10 ;  /* 0x0000000014147229 */ /* 0x008fd0000000000a */
[----:B0-----:R-:W-:Y:S02]  /*16e0*/  DFMA R20, R20, UR4, -R18 ;  /* 0x0000000414147c2b */ /* 0x001fe40008000812 */
[----:B----4-:R-:W-:Y:S01]  /*16f0*/  DADD R10, R10, R24 ;  /* 0x000000000a0a7229 */ /* 0x010fe20000000018 */
[----:B------:R-:W-:-:S04]  /*1700*/  SEL R25, R0, 0x18, P5 ;  /* 0x0000001800197807 */ /* 0x000fc80002800000 */
[----:B------:R-:W-:Y:S01]  /*1710*/  @P1 SEL R0, R25, R0, P0 ;  /* 0x0000000019001207 */ /* 0x000fe20000000000 */
[C---:B------:R-:W-:Y:S01]  /*1720*/  DSETP.GT.AND P5, PT, R4.reuse, -R18, PT ;  /* 0x800000120400722a */ /* 0x040fe20003fa4000 */
[----:B------:R-:W3:Y:S02]  /*1730*/  LDG.E.64 R24, desc[UR6][R26.64+0x8000] ;  /* 0x008000061a187981 */ /* 0x000ee4000c1e1b00 */
[----:B-1----:R-:W-:Y:S01]  /*1740*/  SEL R29, R0, 0x19, P2 ;  /* 0x00000019001d7807 */ /* 0x002fe20001000000 */
[C---:B------:R-:W-:Y:S01]  /*1750*/  DSETP.GT.AND P2, PT, R4.reuse, -R14, PT ;  /* 0x8000000e0400722a */ /* 0x040fe20003f44000 */
[----:B------:R-:W4:Y:S01]  /*1760*/  LDG.E.64 R18, desc[UR6][R26.64+-0x8000] ;  /* 0xff8000061a127981 */ /* 0x000f22000c1e1b00 */
[----:B------:R-:W-:Y:S02]  /*1770*/  DSETP.GTU.AND P0, PT, R4, R20, PT ;  /* 0x000000140400722a */ /* 0x000fe40003f0c000 */
[----:B------:R-:W-:Y:S01]  /*1780*/  DFMA R14, R10, UR4, -R14 ;  /* 0x000000040a0e7c2b */ /* 0x000fe2000800080e */
[----:B------:R-:W0:Y:S01]  /*1790*/  LDC.64 R20, c[0x3][0xb38] ;  /* 0x00c2ce00ff147b82 */ /* 0x000e220000000a00 */
[----:B------:R1:W4:Y:S01]  /*17a0*/  LDG.E.64 R10, desc[UR6][R26.64] ;  /* 0x000000061a0a7981 */ /* 0x000322000c1e1b00 */
[----:B------:R-:W-:Y:S01]  /*17b0*/  @P1 SEL R0, R29, R0, P3 ;  /* 0x000000001d001207 */ /* 0x000fe20001800000 */
[----:B------:R-:W-:-:S04]  /*17c0*/  VIADD R29, R3, 0x20000 ;  /* 0x00020000031d7836 */ /* 0x000fc80000000000 */
[----:B------:R-:W-:Y:S01]  /*17d0*/  DSETP.GTU.AND P3, PT, R4, R14, PT ;  /* 0x0000000e0400722a */ /* 0x000fe20003f6c000 */
[----:B------:R-:W-:Y:S01]  /*17e0*/  IMAD.WIDE R28, R29, 0x8, R22 ;  /* 0x000000081d1c7825 */ /* 0x000fe200078e0216 */
[----:B------:R-:W-:-:S04]  /*17f0*/  SEL R15, R0, 0x1a, P4 ;  /* 0x0000001a000f7807 */ /* 0x000fc80002000000 */
[----:B------:R-:W-:Y:S02]  /*1800*/  @P1 SEL R0, R15, R0, P6 ;  /* 0x000000000f001207 */ /* 0x000fe40003000000 */
[----:B------:R-:W3:Y:S01]  /*1810*/  LDG.E.64 R14, desc[UR6][R28.64+-0x8000] ;  /* 0xff8000061c0e7981 */ /* 0x000ee2000c1e1b00 */
[----:B--2---:R-:W-:-:S08]  /*1820*/  DADD R8, R8, R12 ;  /* 0x0000000008087229 */ /* 0x004fd0000000000c */
[----:B0-----:R-:W-:-:S08]  /*1830*/  DFMA R8, R8, UR4, -R20 ;  /* 0x0000000408087c2b */ /* 0x001fd00008000814 */
[C---:B------:R-:W-:Y:S02]  /*1840*/  DSETP.GTU.AND P6, PT, R4.reuse, R8, PT ;  /* 0x000000080400722a */ /* 0x040fe40003fcc000 */
[----:B------:R-:W2:Y:S01]  /*1850*/  LDG.E.64 R8, desc[UR6][R28.64] ;  /* 0x000000061c087981 */ /* 0x000ea2000c1e1b00 */
[----:B------:R-:W-:Y:S01]  /*1860*/  DSETP.GT.AND P4, PT, R4, -R20, PT ;  /* 0x800000140400722a */ /* 0x000fe20003f84000 */
[----:B------:R-:W0:Y:S01]  /*1870*/  LDC.64 R20, c[0x3][0xb40] ;  /* 0x00c2d000ff147b82 */ /* 0x000e220000000a00 */
[----:B------:R-:W-:Y:S01]  /*1880*/  DADD R12, R12, R16 ;  /* 0x000000000c0c7229 */ /* 0x000fe20000000010 */
[----:B-1----:R-:W-:-:S06]  /*1890*/  SEL R27, R0, 0x1b, P0 ;  /* 0x0000001b001b7807 */ /* 0x002fcc0000000000 */
[----:B------:R-:W1:Y:S01]  /*18a0*/  LDC.64 R16, c[0x3][0xb48] ;  /* 0x00c2d200ff107b82 */ /* 0x000e620000000a00 */
[--C-:B0-----:R-:W-:Y:S02]  /*18b0*/  DSETP.GT.AND P0, PT, R4, -R20.reuse, PT ;  /* 0x800000140400722a */ /* 0x101fe40003f04000 */
[----:B------:R-:W-:Y:S01]  /*18c0*/  DFMA R20, R12, UR4, -R20 ;  /* 0x000000040c147c2b */ /* 0x000fe20008000814 */
[----:B------:R0:W2:Y:S01]  /*18d0*/  LDG.E.64 R12, desc[UR6][R28.64+0x8000] ;  /* 0x008000061c0c7981 */ /* 0x0000a2000c1e1b00 */
[----:B------:R-:W-:-:S06]  /*18e0*/  @P1 SEL R0, R27, R0, P5 ;  /* 0x000000001b001207 */ /* 0x000fcc0002800000 */
[----:B------:R-:W-:Y:S02]  /*18f0*/  DSETP.GTU.AND P5, PT, R4, R20, PT ;  /* 0x000000140400722a */ /* 0x000fe40003fac000 */
[----:B------:R-:W0:Y:S01]  /*1900*/  LDC.64 R20, c[0x3][0xb50] ;  /* 0x00c2d400ff147b82 */ /* 0x000e220000000a00 */
[----:B------:R-:W-:Y:S01]  /*1910*/  VIADD R27, R3, 0x22000 ;  /* 0x00022000031b7836 */ /* 0x000fe20000000000 */
[----:B----4-:R-:W-:Y:S02]  /*1920*/  DADD R18, R18, R10 ;  /* 0x0000000012127229 */ /* 0x010fe4000000000a */
[----:B---3--:R-:W-:Y:S01]  /*1930*/  DADD R10, R10, R24 ;  /* 0x000000000a0a7229 */ /* 0x008fe20000000018 */
[----:B------:R-:W-:-:S04]  /*1940*/  SEL R25, R0, 0x1c, P3 ;  /* 0x0000001c00197807 */ /* 0x000fc80001800000 */
[----:B------:R-:W-:Y:S01]  /*1950*/  @P1 SEL R0, R25, R0, P2 ;  /* 0x0000000019001207 */ /* 0x000fe20001000000 */
[----:B------:R-:W-:Y:S01]  /*1960*/  IMAD.WIDE R24, R27, 0x8, R22 ;  /* 0x000000081b187825 */ /* 0x000fe200078e0216 */
[--C-:B-1----:R-:W-:Y:S02]  /*1970*/  DFMA R18, R18, UR4, -R16.reuse ;  /* 0x0000000412127c2b */ /* 0x102fe40008000810 */
[C---:B------:R-:W-:Y:S02]  /*1980*/  DSETP.GT.AND P3, PT, R4.reuse, -R16, PT ;  /* 0x800000100400722a */ /* 0x040fe40003f64000 */
[----:B------:R-:W3:Y:S04]  /*1990*/  LDG.E.64 R16, desc[UR6][R24.64+-0x8000] ;  /* 0xff80000618107981 */ /* 0x000ee8000c1e1b00 */
[----:B------:R-:W3:Y:S01]  /*19a0*/  LDG.E.64 R26, desc[UR6][R24.64] ;  /* 0x00000006181a7981 */ /* 0x000ee2000c1e1b00 */
[C---:B------:R-:W-:Y:S01]  /*19b0*/  DSETP.GTU.AND P2, PT, R4.reuse, R18, PT ;  /* 0x000000120400722a */ /* 0x040fe20003f4c000 */
[----:B------:R-:W1:Y:S01]  /*19c0*/  LDC.64 R18, c[0x3][0xb58] ;  /* 0x00c2d600ff127b82 */ /* 0x000e620000000a00 */
[----:B0-----:R-:W-:Y:S01]  /*19d0*/  SEL R29, R0, 0x1d, P6 ;  /* 0x0000001d001d7807 */ /* 0x001fe20003000000 */
[----:B------:R-:W-:-:S02]  /*19e0*/  DSETP.GT.AND P6, PT, R4, -R20, PT ;  /* 0x800000140400722a */ /* 0x000fc40003fc4000 */
        /* <DEDUP_REMOVED lines=9> */
[----:B-1----:R-:W-:Y:S02]  /*1a80*/  DSETP.GT.AND P5, PT, R4, -R18, PT ;  /* 0x800000120400722a */ /* 0x002fe40003fa4000 */
[----:B--2---:R-:W-:-:S08]  /*1a90*/  DADD R14, R14, R8 ;  /* 0x000000000e0e7229 */ /* 0x004fd00000000008 */
[----:B------:R-:W-:Y:S01]  /*1aa0*/  DFMA R14, R14, UR4, -R18 ;  /* 0x000000040e0e7c2b */ /* 0x000fe20008000812 */
[----:B------:R-:W2:Y:S01]  /*1ab0*/  LDG.E.64 R18, desc[UR6][R28.64] ;  /* 0x000000061c127981 */ /* 0x000ea2000c1e1b00 */
[----:B------:R-:W-:Y:S01]  /*1ac0*/  DADD R8, R8, R12 ;  /* 0x0000000008087229 */ /* 0x000fe2000000000c */
[----:B------:R-:W1:Y:S05]  /*1ad0*/  LDC.64 R12, c[0x3][0xb60] ;  /* 0x00c2d800ff0c7b82 */ /* 0x000e6a0000000a00 */
[C---:B------:R-:W-:Y:S01]  /*1ae0*/  DSETP.GTU.AND P0, PT, R4.reuse, R14, PT ;  /* 0x0000000e0400722a */ /* 0x040fe20003f0c000 */
[----:B0-----:R-:W-:Y:S02]  /*1af0*/  SEL R25, R0, 0x1f, P2 ;  /* 0x0000001f00197807 */ /* 0x001fe40001000000 */
[----:B------:R-:W0:Y:S02]  /*1b00*/  LDC.64 R14, c[0x3][0xb68] ;  /* 0x00c2da00ff0e7b82 */ /* 0x000e240000000a00 */
[----:B------:R-:W-:Y:S01]  /*1b10*/  @P1 SEL R0, R25, R0, P3 ;  /* 0x0000000019001207 */ /* 0x000fe20001800000 */
[----:B-1----:R-:W-:-:S02]  /*1b20*/  DSETP.GT.AND P2, PT, R4, -R12, PT ;  /* 0x8000000c0400722a */ /* 0x002fc40003f44000 */
[----:B------:R-:W-:Y:S01]  /*1b30*/  DFMA R12, R8, UR4, -R12 ;  /* 0x00000004080c7c2b */ /* 0x000fe2000800080c */
[----:B------:R1:W2:Y:S07]  /*1b40*/  LDG.E.64 R8, desc[UR6][R28.64+0x8000] ;  /* 0x008000061c087981 */ /* 0x0002ae000c1e1b00 */
[----:B------:R-:W-:Y:S02]  /*1b50*/  DSETP.GTU.AND P3, PT, R4, R12, PT ;  /* 0x0000000c0400722a */ /* 0x000fe40003f6c000 */
[----:B------:R-:W1:Y:S01]  /*1b60*/  LDC.64 R12, c[0x3][0xb70] ;  /* 0x00c2dc00ff0c7b82 */ /* 0x000e620000000a00 */
[----:B---3--:R-:W-:-:S08]  /*1b70*/  DADD R16, R16, R26 ;  /* 0x0000000010107229 */ /* 0x008fd0000000001a */
[----:B0-----:R-:W-:Y:S01]  /*1b80*/  DFMA R24, R16, UR4, -R14 ;  /* 0x0000000410187c2b */ /* 0x001fe2000800080e */
[----:B------:R-:W-:Y:S01]  /*1b90*/  SEL R17, R0, 0x20, P4 ;  /* 0x0000002000117807 */ /* 0x000fe20002000000 */
[----:B----4-:R-:W-:Y:S01]  /*1ba0*/  DADD R10, R26, R10 ;  /* 0x000000001a0a7229 */ /* 0x010fe2000000000a */
[----:B------:R-:W-:Y:S01]  /*1bb0*/  VIADD R27, R3, 0x26000 ;  /* 0x00026000031b7836 */ /* 0x000fe20000000000 */
[C---:B------:R-:W-:Y:S01]  /*1bc0*/  DSETP.GT.AND P4, PT, R4.reuse, -R14, PT ;  /* 0x8000000e0400722a */ /* 0x040fe20003f84000 */
[----:B------:R-:W-:Y:S01]  /*1bd0*/  @P1 SEL R0, R17, R0, P6 ;  /* 0x0000000011001207 */ /* 0x000fe20003000000 */
[----:B------:R-:W0:Y:S02]  /*1be0*/  LDC.64 R14, c[0x3][0xb78] ;  /* 0x00c2de00ff0e7b82 */ /* 0x000e240000000a00 */
[C---:B------:R-:W-:Y:S01]  /*1bf0*/  DSETP.GTU.AND P6, PT, R4.reuse, R24, PT ;  /* 0x000000180400722a */ /* 0x040fe20003fcc000 */
[----:B------:R-:W-:Y:S01]  /*1c00*/  IMAD.WIDE R24, R27, 0x8, R22 ;  /* 0x000000081b187825 */ /* 0x000fe200078e0216 */
[----:B-1----:R-:W-:Y:S01]  /*1c10*/  SEL R29, R0, 0x21, P0 ;  /* 0x00000021001d7807 */ /* 0x002fe20000000000 */
[----:B------:R-:W-:-:S02]  /*1c20*/  DSETP.GT.AND P0, PT, R4, -R12, PT ;  /* 0x8000000c0400722a */ /* 0x000fc40003f04000 */
[----:B------:R-:W-:Y:S01]  /*1c30*/  DFMA R12, R10, UR4, -R12 ;  /* 0x000000040a0c7c2b */ /* 0x000fe2000800080c */
[----:B------:R-:W3:Y:S04]  /*1c40*/  LDG.E.64 R16, desc[UR6][R24.64] ;  /* 0x0000000618107981 */ /* 0x000ee8000c1e1b00 */
[----:B------:R-:W3:Y:S04]  /*1c50*/  LDG.E.64 R10, desc[UR6][R24.64+-0x8000] ;  /* 0xff800006180a7981 */ /* 0x000ee8000c1e1b00 */
[----:B------:R-:W4:Y:S01]  /*1c60*/  LDG.E.64 R26, desc[UR6][R24.64+0x8000] ;  /* 0x00800006181a7981 */ /* 0x000f22000c1e1b00 */
[----:B------:R-:W-:Y:S01]  /*1c70*/  VIADD R3, R3, 0x28000 ;  /* 0x0002800003037836 */ /* 0x000fe20000000000 */
[----:B------:R-:W-:-:S03]  /*1c80*/  @P1 SEL R0, R29, R0, P5 ;  /* 0x000000001d001207 */ /* 0x000fc60002800000 */
[----:B------:R-:W-:Y:S01]  /*1c90*/  IMAD.WIDE R22, R3, 0x8, R22 ;  /* 0x0000000803167825 */ /* 0x000fe200078e0216 */
[----:B------:R-:W-:Y:S01]  /*1ca0*/  SEL R3, R0, 0x22, P3 ;  /* 0x0000002200037807 */ /* 0x000fe20001800000 */
[C---:B------:R-:W-:Y:S02]  /*1cb0*/  DSETP.GTU.AND P5, PT, R4.reuse, R12, PT ;  /* 0x0000000c0400722a */ /* 0x040fe40003fac000 */
[----:B0-----:R-:W-:Y:S01]  /*1cc0*/  DSETP.GT.AND P3, PT, R4, -R14, PT ;  /* 0x8000000e0400722a */ /* 0x001fe20003f64000 */
[----:B------:R-:W4:Y:S04]  /*1cd0*/  LDG.E.64 R12, desc[UR6][R22.64] ;  /* 0x00000006160c7981 */ /* 0x000f28000c1e1b00 */
[----:B------:R-:W4:Y:S01]  /*1ce0*/  LDG.E.64 R24, desc[UR6][R22.64+0x8000] ;  /* 0x0080000616187981 */ /* 0x000f22000c1e1b00 */
[----:B--2---:R-:W-:-:S08]  /*1cf0*/  DADD R20, R20, R18 ;  /* 0x0000000014147229 */ /* 0x004fd00000000012 */
[----:B------:R-:W-:Y:S01]  /*1d00*/  DFMA R20, R20, UR4, -R14 ;  /* 0x0000000414147c2b */ /* 0x000fe2000800080e */
[----:B------:R-:W2:Y:S01]  /*1d10*/  LDG.E.64 R14, desc[UR6][R22.64+-0x8000] ;  /* 0xff800006160e7981 */ /* 0x000ea2000c1e1b00 */
[----:B------:R-:W-:-:S06]  /*1d20*/  @P1 SEL R0, R3, R0, P2 ;  /* 0x0000000003001207 */ /* 0x000fcc0001000000 */
[----:B------:R-:W-:Y:S02]  /*1d30*/  DSETP.GTU.AND P2, PT, R4, R20, PT ;  /* 0x000000140400722a */ /* 0x000fe40003f4c000 */
[----:B------:R-:W0:Y:S01]  /*1d40*/  LDC.64 R20, c[0x3][0xb88] ;  /* 0x00c2e200ff147b82 */ /* 0x000e220000000a00 */
[----:B------:R-:W-:-:S04]  /*1d50*/  SEL R3, R0, 0x23, P6 ;  /* 0x0000002300037807 */ /* 0x000fc80003000000 */
[----:B------:R-:W-:Y:S01]  /*1d60*/  @P1 SEL R0, R3, R0, P4 ;  /* 0x0000000003001207 */ /* 0x000fe20002000000 */
[----:B------:R-:W-:Y:S02]  /*1d70*/  DADD R18, R18, R8 ;  /* 0x0000000012127229 */ /* 0x000fe40000000008 */
[----:B------:R-:W1:Y:S01]  /*1d80*/  LDC.64 R8, c[0x3][0xb80] ;  /* 0x00c2e000ff087b82 */ /* 0x000e620000000a00 */
[----:B------:R-:W-:-:S04]  /*1d90*/  SEL R3, R0, 0x24, P5 ;  /* 0x0000002400037807 */ /* 0x000fc80002800000 */
[----:B------:R-:W-:-:S04]  /*1da0*/  @P1 SEL R0, R3, R0, P0 ;  /* 0x0000000003001207 */ /* 0x000fc80000000000 */
[----:B------:R-:W-:Y:S01]  /*1db0*/  SEL R3, R0, 0x25, P2 ;  /* 0x0000002500037807 */ /* 0x000fe20001000000 */
[--C-:B-1----:R-:W-:Y:S02]  /*1dc0*/  DSETP.GT.AND P6, PT, R4, -R8.reuse, PT ;  /* 0x800000080400722a */ /* 0x102fe40003fc4000 */
[----:B------:R-:W-:Y:S01]  /*1dd0*/  DFMA R18, R18, UR4, -R8 ;  /* 0x0000000412127c2b */ /* 0x000fe20008000808 */
[----:B------:R-:W1:Y:S01]  /*1de0*/  LDC.64 R8, c[0x3][0xb90] ;  /* 0x00c2e400ff087b82 */ /* 0x000e620000000a00 */
[----:B------:R-:W-:-:S06]  /*1df0*/  @P1 SEL R0, R3, R0, P3 ;  /* 0x0000000003001207 */ /* 0x000fcc0001800000 */
[----:B------:R-:W-:-:S06]  /*1e00*/  DSETP.GTU.AND P0, PT, R4, R18, PT ;  /* 0x000000120400722a */ /* 0x000fcc0003f0c000 */
[----:B------:R-:W-:Y:S01]  /*1e10*/  SEL R3, R0, 0x26, P0 ;  /* 0x0000002600037807 */ /* 0x000fe20000000000 */
[----:B---3--:R-:W-:Y:S02]  /*1e20*/  DADD R10, R10, R16 ;  /* 0x000000000a0a7229 */ /* 0x008fe40000000010 */
[----:B----4-:R-:W-:Y:S01]  /*1e30*/  DADD R26, R16, R26 ;  /* 0x00000000101a7229 */ /* 0x010fe2000000001a */
[----:B------:R-:W3:Y:S05]  /*1e40*/  LDC.64 R16, c[0x3][0xb98] ;  /* 0x00c2e600ff107b82 */ /* 0x000eea0000000a00 */
[----:B0-----:R-:W-:-:S03]  /*1e50*/  DFMA R18, R10, UR4, -R20 ;  /* 0x000000040a127c2b */ /* 0x001fc60008000814 */
[----:B------:R-:W0:Y:S01]  /*1e60*/  LDC.64 R10, c[0x3][0xba0] ;  /* 0x00c2e800ff0a7b82 */ /* 0x000e220000000a00 */
[----:B-1----:R-:W-:-:S04]  /*1e70*/  DFMA R26, R26, UR4, -R8 ;  /* 0x000000041a1a7c2b */ /* 0x002fc80008000808 */
[C---:B------:R-:W-:Y:S01]  /*1e80*/  DSETP.GTU.AND P2, PT, R4.reuse, R18, PT ;  /* 0x000000120400722a */ /* 0x040fe20003f4c000 */
[----:B------:R-:W-:Y:S01]  /*1e90*/  @P1 SEL R0, R3, R0, P6 ;  /* 0x0000000003001207 */ /* 0x000fe20003000000 */
[----:B------:R-:W-:Y:S02]  /*1ea0*/  DSETP.GT.AND P0, PT, R4, -R20, PT ;  /* 0x800000140400722a */ /* 0x000fe40003f04000 */
[----:B------:R-:W-:Y:S02]  /*1eb0*/  DADD R24, R12, R24 ;  /* 0x000000000c187229 */ /* 0x000fe40000000018 */
[----:B------:R-:W-:Y:S01]  /*1ec0*/  SEL R3, R0, 0x27, P2 ;  /* 0x0000002700037807 */ /* 0x000fe20001000000 */
[----:B------:R-:W-:-:S03]  /*1ed0*/  DSETP.GTU.AND P3, PT, R4, R26, PT ;  /* 0x0000001a0400722a */ /* 0x000fc60003f6c000 */
[----:B------:R-:W-:Y:S01]  /*1ee0*/  @P1 SEL R0, R3, R0, P0 ;  /* 0x0000000003001207 */ /* 0x000fe20000000000 */
[----:B------:R-:W-:-:S03]  /*1ef0*/  DSETP.GT.AND P0, PT, R4, -R8, PT ;  /* 0x800000080400722a */ /* 0x000fc60003f04000 */
[----:B------:R-:W-:-:S04]  /*1f00*/  SEL R3, R0, 0x28, P3 ;  /* 0x0000002800037807 */ /* 0x000fc80001800000 */
[----:B------:R-:W-:Y:S01]  /*1f10*/  @P1 SEL R0, R3, R0, P0 ;  /* 0x0000000003001207 */ /* 0x000fe20000000000 */
[----:B0-----:R-:W-:Y:S02]  /*1f20*/  DFMA R24, R24, UR4, -R10 ;  /* 0x0000000418187c2b */ /* 0x001fe4000800080a */
[----:B---3--:R-:W-:Y:S02]  /*1f30*/  DSETP.GT.AND P0, PT, R4, -R16, PT ;  /* 0x800000100400722a */ /* 0x008fe40003f04000 */
[----:B--2---:R-:W-:-:S08]  /*1f40*/  DADD R14, R14, R12 ;  /* 0x000000000e0e7229 */ /* 0x004fd0000000000c */
[----:B------:R-:W-:-:S08]  /*1f50*/  DFMA R14, R14, UR4, -R16 ;  /* 0x000000040e0e7c2b */ /* 0x000fd00008000810 */
[----:B------:R-:W-:-:S06]  /*1f60*/  DSETP.GTU.AND P2, PT, R4, R14, PT ;  /* 0x0000000e0400722a */ /* 0x000fcc0003f4c000 */
[----:B------:R-:W-:Y:S01]  /*1f70*/  SEL R3, R0, 0x29, P2 ;  /* 0x0000002900037807 */ /* 0x000fe20001000000 */
[----:B------:R-:W-:-:S03]  /*1f80*/  DSETP.GTU.AND P2, PT, R4, R24, PT ;  /* 0x000000180400722a */ /* 0x000fc60003f4c000 */
[----:B------:R-:W-:Y:S01]  /*1f90*/  @P1 SEL R0, R3, R0, P0 ;  /* 0x0000000003001207 */ /* 0x000fe20000000000 */
[----:B------:R-:W-:-:S03]  /*1fa0*/  DSETP.GT.AND P0, PT, R4, -R10, PT ;  /* 0x8000000a0400722a */ /* 0x000fc60003f04000 */
[----:B------:R-:W-:-:S04]  /*1fb0*/  SEL R3, R0, 0x2a, P2 ;  /* 0x0000002a00037807 */ /* 0x000fc80001000000 */
[----:B------:R-:W-:-:S05]  /*1fc0*/  @P1 SEL R0, R3, R0, P0 ;  /* 0x0000000003001207 */ /* 0x000fca0000000000 */
[----:B------:R0:W-:Y:S02]  /*1fd0*/  STG.E desc[UR6][R6.64], R0 ;  /* 0x0000000006007986 */ /* 0x0001e4000c101906 */
.L_x_4:
[----:B------:R-:W-:Y:S05]  /*1fe0*/  BSYNC.RECONVERGENT B0 ;  /* 0x0000000000007941 */ /* 0x000fea0003800200 */
.L_x_3:
[----:B0-----:R-:W0:Y:S02]  /*1ff0*/  LDC.64 R6, c[0x0][0x388] ;  /* 0x0000e200ff067b82 */ /* 0x001e240000000a00 */
[----:B0-----:R-:W-:-:S05]  /*2000*/  IMAD.WIDE R2, R2, 0x8, R6 ;  /* 0x0000000802027825 */ /* 0x001fca00078e0206 */
[----:B-----5:R-:W-:Y:S01]  /*2010*/  STG.E.64 desc[UR6][R2.64], R4 ;  /* 0x0000000402007986 */ /* 0x020fe2000c101b06 */
[----:B------:R-:W-:Y:S05]  /*2020*/  EXIT ;  /* 0x000000000000794d */ /* 0x000fea0003800000 */
.L_x_7:
        /* <DEDUP_REMOVED lines=13> */
.L_x_536:


//--------------------- .text.buoydiff_kernel     --------------------------
	.section	.text.buoydiff_kernel,"ax",@progbits
	.align	128
        .global         buoydiff_kernel
        .type           buoydiff_kernel,@function
        .size           buoydiff_kernel,(.L_x_517 - buoydiff_kernel)
        .other          buoydiff_kernel,@"STO_CUDA_ENTRY STV_DEFAULT"
buoydiff_kernel:
.text.buoydiff_kernel:
        /* <DEDUP_REMOVED lines=14> */
[----:B------:R-:W-:-:S06]  /*00e0*/  IMAD R38, R38, 0x40, R3 ;  /* 0x0000004026267824 */ /* 0x000fcc00078e0203 */
[----:B------:R-:W2:Y:S08]  /*00f0*/  LDC R11, c[0x0][0x398] ;  /* 0x0000e600ff0b7b82 */ /* 0x000eb00000000800 */
[----:B------:R-:W3:Y:S01]  /*0100*/  LDC.64 R8, c[0x0][0x3a0] ;  /* 0x0000e800ff087b82 */ /* 0x000ee20000000a00 */
[----:B0-----:R-:W-:-:S05]  /*0110*/  IMAD.WIDE R4, R38, 0x8, R4 ;  /* 0x0000000826047825 */ /* 0x001fca00078e0204 */
[----:B-1----:R-:W4:Y:S04]  /*0120*/  LDG.E.64 R6, desc[UR8][R4.64+0x150000] ;  /* 0x1500000804067981 */ /* 0x002f28000c1e1b00 */
[----:B------:R-:W4:Y:S01]  /*0130*/  LDG.E.64 R2, desc[UR8][R4.64] ;  /* 0x0000000804027981 */ /* 0x000f22000c1e1b00 */
[----:B------:R-:W-:Y:S01]  /*0140*/  UMOV UR4, 0xd916872b ;  /* 0xd916872b00047882 */ /* 0x000fe20000000000 */
[----:B------:R-:W-:Y:S01]  /*0150*/  UMOV UR5, 0x3feff7ce ;  /* 0x3feff7ce00057882 */ /* 0x000fe20000000000 */
[----:B--2---:R-:W-:Y:S01]  /*0160*/  IMAD R11, R11, 0x1000, R38 ;  /* 0x000010000b0b7824 */ /* 0x004fe200078e0226 */
[----:B------:R-:W-:-:S03]  /*0170*/  UMOV UR6, UR5 ;  /* 0x0000000500067c82 */ /* 0x000fc60008000000 */
[----:B---3--:R-:W-:-:S04]  /*0180*/  IMAD.WIDE R8, R11, 0x4, R8 ;  /* 0x000000040b087825 */ /* 0x008fc800078e0208 */
[----:B------:R-:W-:Y:S01]  /*0190*/  IMAD.U32 R11, RZ, RZ, UR6 ;  /* 0x00000006ff0b7e24 */ /* 0x000fe2000f8e00ff */
[----:B------:R0:W5:Y:S01]  /*01a0*/  LDG.E R0, desc[UR8][R8.64] ;  /* 0x0000000808007981 */ /* 0x000162000c1e1900 */
[----:B------:R-:W-:Y:S01]  /*01b0*/  IMAD.MOV.U32 R14, RZ, RZ, 0x80000 ;  /* 0x00080000ff0e7424 */ /* 0x000fe200078e00ff */
[----:B------:R-:W-:Y:S01]  /*01c0*/  MOV R16, 0x80000 ;  /* 0x0008000000107802 */ /* 0x000fe20000000f00 */
[----:B------:R-:W-:Y:S01]  /*01d0*/  BSSY.RECONVERGENT B0, `(.L_x_8) ;  /* 0x0000036000007945 */ /* 0x000fe20003800200 */
[----:B0-----:R-:W-:Y:S01]  /*01e0*/  MOV R8, RZ ;  /* 0x000000ff00087202 */ /* 0x001fe20000000f00 */
[----:B----4-:R-:W-:Y:S01]  /*01f0*/  DSETP.MIN.AND P0, P1, R6, UR4, PT ;  /* 0x0000000406007e2a */ /* 0x010fe2000b900000 */
[----:B------:R-:W-:Y:S02]  /*0200*/  IMAD.MOV.U32 R10, RZ, RZ, R7 ;  /* 0x000000ffff0a7224 */ /* 0x000fe400078e0007 */
[----:B------:R-:W-:-:S03]  /*0210*/  IMAD.MOV.U32 R12, RZ, RZ, R3 ;  /* 0x000000ffff0c7224 */ /* 0x000fc600078e0003 */
[----:B------:R-:W-:Y:S02]  /*0220*/  FSEL R5, R10, UR6, P0 ;  /* 0x000000060a057c08 */ /* 0x000fe40008000000 */
[----:B------:R-:W-:Y:S01]  /*0230*/  SEL R4, R6, UR4, P0 ;  /* 0x0000000406047c07 */ /* 0x000fe20008000000 */
[----:B------:R-:W-:-:S05]  /*0240*/  IMAD.MOV.U32 R6, RZ, RZ, RZ ;  /* 0x000000ffff067224 */ /* 0x000fca00078e00ff */
[----:B------:R-:W-:Y:S02]  /*0250*/  @P1 LOP3.LUT R5, R11, 0x80000, RZ, 0xfc, !PT ;  /* 0x000800000b051812 */ /* 0x000fe400078efcff */
[----:B------:R-:W0:Y:S03]  /*0260*/  LDC.64 R10, c[0x0][0x388] ;  /* 0x0000e200ff0a7b82 */ /* 0x000e260000000a00 */
[----:B------:R-:W-:Y:S01]  /*0270*/  IMAD.MOV.U32 R7, RZ, RZ, R5 ;  /* 0x000000ffff077224 */ /* 0x000fe200078e0005 */
[----:B------:R-:W-:-:S06]  /*0280*/  DSETP.MAX.AND P0, P1, RZ, R4, PT ;  /* 0x00000004ff00722a */ /* 0x000fcc000390f000 */
[----:B------:R-:W-:Y:S01]  /*0290*/  FSEL R9, R6, R7, P0 ;  /* 0x0000000706097208 */ /* 0x000fe20000000000 */
[----:B------:R-:W-:Y:S01]  /*02a0*/  IMAD.MOV.U32 R6, RZ, RZ, 0x0 ;  /* 0x00000000ff067424 */ /* 0x000fe200078e00ff */
[----:B------:R-:W-:-:S06]  /*02b0*/  SEL R8, R8, R4, P0 ;  /* 0x0000000408087207 */ /* 0x000fcc0000000000 */
[----:B------:R-:W-:Y:S01]  /*02c0*/  @P1 LOP3.LUT R9, R7, 0x80000, RZ, 0xfc, !PT ;  /* 0x0008000007091812 */ /* 0x000fe200078efcff */
[----:B------:R-:W-:Y:S01]  /*02d0*/  DSETP.MIN.AND P0, P1, R2, 999, PT ;  /* 0x408f38000200742a */ /* 0x000fe20003900000 */
[----:B------:R-:W-:-:S04]  /*02e0*/  IMAD.MOV.U32 R7, RZ, RZ, 0x3fd80000 ;  /* 0x3fd80000ff077424 */ /* 0x000fc800078e00ff */
[----:B------:R-:W-:Y:S01]  /*02f0*/  DMUL R8, R8, 1000 ;  /* 0x408f400008087828 */ /* 0x000fe20000000000 */
[----:B------:R-:W-:-:S05]  /*0300*/  FSEL R13, R12, 4.4755859375, P0 ;  /* 0x408f38000c0d7808 */ /* 0x000fca0000000000 */
[----:B------:R-:W1:Y:S03]  /*0310*/  MUFU.RSQ64H R45, R9 ;  /* 0x00000009002d7308 */ /* 0x000e660000001c00 */
[----:B------:R-:W-:Y:S01]  /*0320*/  @P1 LOP3.LUT R13, R14, 0x408f3800, RZ, 0xfc, !PT ;  /* 0x408f38000e0d1812 */ /* 0x000fe200078efcff */
[----:B------:R-:W-:-:S06]  /*0330*/  VIADD R44, R9, 0xfcb00000 ;  /* 0xfcb00000092c7836 */ /* 0x000fcc0000000000 */
[----:B-1----:R-:W-:-:S08]  /*0340*/  DMUL R4, R44, R44 ;  /* 0x0000002c2c047228 */ /* 0x002fd00000000000 */
[----:B------:R-:W-:-:S08]  /*0350*/  DFMA R4, R8, -R4, 1 ;  /* 0x3ff000000804742b */ /* 0x000fd00000000804 */
[----:B------:R-:W-:Y:S02]  /*0360*/  DFMA R6, R4, R6, 0.5 ;  /* 0x3fe000000406742b */ /* 0x000fe40000000006 */
[----:B------:R-:W-:-:S08]  /*0370*/  DMUL R4, R44, R4 ;  /* 0x000000042c047228 */ /* 0x000fd00000000000 */
[----:B------:R-:W-:Y:S01]  /*0380*/  DFMA R6, R6, R4, R44 ;  /* 0x000000040606722b */ /* 0x000fe2000000002c */
[----:B------:R-:W-:Y:S01]  /*0390*/  SEL R4, R2, RZ, P0 ;  /* 0x000000ff02047207 */ /* 0x000fe20000000000 */
[----:B------:R-:W-:Y:S02]  /*03a0*/  IMAD.MOV.U32 R5, RZ, RZ, R13 ;  /* 0x000000ffff057224 */ /* 0x000fe400078e000d */
[----:B0-----:R-:W-:-:S04]  /*03b0*/  IMAD.WIDE R2, R38, 0x8, R10 ;  /* 0x0000000826027825 */ /* 0x001fc800078e020a */
[----:B------:R-:W-:Y:S01]  /*03c0*/  DMUL R12, R8, R6 ;  /* 0x00000006080c7228 */ /* 0x000fe20000000000 */
[----:B------:R-:W-:Y:S01]  /*03d0*/  IMAD.MOV.U32 R10, RZ, RZ, R5 ;  /* 0x000000ffff0a7224 */ /* 0x000fe200078e0005 */
[----:B------:R-:W-:Y:S01]  /*03e0*/  DSETP.MAX.AND P1, P0, R4, -2, PT ;  /* 0xc00000000400742a */ /* 0x000fe2000382f000 */
[----:B------:R-:W-:Y:S01]  /*03f0*/  VIADD R17, R7, 0xfff00000 ;  /* 0xfff0000007117836 */ /* 0x000fe20000000000 */
[----:B------:R0:W-:Y:S04]  /*0400*/  STG.E.64 desc[UR8][R2.64], RZ ;  /* 0x000000ff02007986 */ /* 0x0001e8000c101b08 */
[----:B------:R-:W-:Y:S01]  /*0410*/  FSEL R11, R10, -2, P1 ;  /* 0xc00000000a0b7808 */ /* 0x000fe20000800000 */
[----:B------:R-:W-:Y:S01]  /*0420*/  DFMA R14, R12, -R12, R8 ;  /* 0x8000000c0c0e722b */ /* 0x000fe20000000008 */
[----:B------:R-:W-:-:S06]  /*0430*/  SEL R10, R4, RZ, P1 ;  /* 0x000000ff040a7207 */ /* 0x000fcc0000800000 */
[----:B------:R-:W-:Y:S01]  /*0440*/  @P0 LOP3.LUT R11, R16, 0xc0000000, RZ, 0xfc, !PT ;  /* 0xc0000000100b0812 */ /* 0x000fe200078efcff */
[----:B------:R-:W-:Y:S01]  /*0450*/  IMAD.MOV.U32 R16, RZ, RZ, R6 ;  /* 0x000000ffff107224 */ /* 0x000fe200078e0006 */
[----:B------:R-:W-:-:S05]  /*0460*/  ISETP.GE.U32.AND P0, PT, R44, 0x7ca00000, PT ;  /* 0x7ca000002c00780c */ /* 0x000fca0003f06070 */
[----:B0-----:R-:W-:-:S08]  /*0470*/  DFMA R2, R14, R16, R12 ;  /* 0x000000100e02722b */ /* 0x001fd0000000000c */
[----:B------:R-:W-:Y:S05]  /*0480*/  @!P0 BRA `(.L_x_9) ;  /* 0x0000000000288947 */ /* 0x000fea0003800000 */
[----:B------:R-:W-:Y:S01]  /*0490*/  IMAD.MOV.U32 R2, RZ, RZ, R6 ;  /* 0x000000ffff027224 */ /* 0x000fe200078e0006 */
[----:B------:R-:W-:Y:S01]  /*04a0*/  MOV R4, R12 ;  /* 0x0000000c00047202 */ /* 0x000fe20000000f00 */
[----:B------:R-:W-:Y:S01]  /*04b0*/  IMAD.MOV.U32 R6, RZ, RZ, R14 ;  /* 0x000000ffff067224 */ /* 0x000fe200078e000e */
[----:B------:R-:W-:Y:S01]  /*04c0*/  MOV R40, 0x530 ;  /* 0x0000053000287802 */ /* 0x000fe20000000f00 */
[----:B------:R-:W-:Y:S02]  /*04d0*/  IMAD.MOV.U32 R7, RZ, RZ, R15 ;  /* 0x000000ffff077224 */ /* 0x000fe400078e000f */
[----:B------:R-:W-:Y:S02]  /*04e0*/  IMAD.MOV.U32 R5, RZ, RZ, R13 ;  /* 0x000000ffff057224 */ /* 0x000fe400078e000d */
[----:B------:R-:W-:Y:S02]  /*04f0*/  IMAD.MOV.U32 R3, RZ, RZ, R17 ;  /* 0x000000ffff037224 */ /* 0x000fe400078e0011 */
[----:B------:R-:W-:-:S02]  /*0500*/  IMAD.MOV.U32 R36, RZ, RZ, R8 ;  /* 0x000000ffff247224 */ /* 0x000fc400078e0008 */
[----:B------:R-:W-:-:S07]  /*0510*/  IMAD.MOV.U32 R37, RZ, RZ, R9 ;  /* 0x000000ffff257224 */ /* 0x000fce00078e0009 */
[----:B-----5:R-:W-:Y:S05]  /*0520*/  CALL.REL.NOINC `($__internal_2_$__cuda_sm20_dsqrt_rn_f64_mediumpath_v1) ;  /* 0x0000001c00187944 */ /* 0x020fea0003c00000 */
.L_x_9:
[----:B------:R-:W-:Y:S05]  /*0530*/  BSYNC.RECONVERGENT B0 ;  /* 0x0000000000007941 */ /* 0x000fea0003800200 */
.L_x_8:
[----:B------:R-:W0:Y:S01]  /*0540*/  LDC.64 R6, c[0x3][0x38] ;  /* 0x00c00e00ff067b82 */ /* 0x000e220000000a00 */
[----:B------:R-:W0:Y:S01]  /*0550*/  LDCU.128 UR4, c[0x3][0x40] ;  /* 0x00c00800ff0477ac */ /* 0x000e220008000c00 */
[----:B------:R-:W-:Y:S01]  /*0560*/  DMUL R4, R10, R10 ;  /* 0x0000000a0a047228 */ /* 0x000fe20000000000 */
[----:B------:R-:W-:Y:S01]  /*0570*/  IMAD.MOV.U32 R39, RZ, RZ, 0x1 ;  /* 0x00000001ff277424 */ /* 0x000fe200078e00ff */
[----:B------:R-:W1:Y:S04]  /*0580*/  LDCU.64 UR10, c[0x3][0x8e8] ;  /* 0x00c11d00ff0a77ac */ /* 0x000e680008000a00 */
[----:B------:R-:W2:Y:S01]  /*0590*/  LDC.64 R14, c[0x3][0x50] ;  /* 0x00c01400ff0e7b82 */ /* 0x000ea20000000a00 */
[----:B------:R-:W3:Y:S01]  /*05a0*/  LDCU.128 UR12, c[0x3][URZ] ;  /* 0x00c00000ff0c77ac */ /* 0x000ee20008000c00 */
[----:B------:R-:W4:Y:S06]  /*05b0*/  LDCU.128 UR16, c[0x3][0x10] ;  /* 0x00c00200ff1077ac */ /* 0x000f2c0008000c00 */
[----:B------:R-:W1:Y:S01]  /*05c0*/  LDC.64 R12, c[0x3][0x30] ;  /* 0x00c00c00ff0c7b82 */ /* 0x000e620000000a00 */
[----:B------:R-:W0:Y:S01]  /*05d0*/  LDCU.128 UR20, c[0x3][0x20] ;  /* 0x00c00400ff1477ac */ /* 0x000e220008000c00 */
[----:B------:R-:W0:Y:S02]  /*05e0*/  LDCU.128 UR24, c[0x3][0x40] ;  /* 0x00c00800ff1877ac */ /* 0x000e240008000c00 */
[----:B0-----:R-:W-:-:S02]  /*05f0*/  DFMA R6, R4, UR4, R6 ;  /* 0x0000000404067c2b */ /* 0x001fc40008000006 */
[----:B--2---:R-:W-:-:S06]  /*0600*/  DFMA R4, R4, R14, UR6 ;  /* 0x0000000604047e2b */ /* 0x004fcc000800000e */
[----:B-1----:R-:W-:-:S08]  /*0610*/  DFMA R6, R10, R6, R12 ;  /* 0x000000060a06722b */ /* 0x002fd0000000000c */
[----:B------:R-:W-:-:S08]  /*0620*/  DFMA R2, R4, R2, R6 ;  /* 0x000000020402722b */ /* 0x000fd00000000006 */
[----:B---34-:R-:W-:-:S11]  /*0630*/  DMUL R12, R8, R2 ;  /* 0x00000002080c7228 */ /* 0x018fd60000000000 */
.L_x_27:
[----:B------:R-:W-:Y:S01]  /*0640*/  IMAD.SHL.U32 R34, R39, 0x8, RZ ;  /* 0x0000000827227824 */ /* 0x000fe200078e00ff */
[----:B------:R-:W-:Y:S03]  /*0650*/  BSSY.RECONVERGENT B0, `(.L_x_10) ;  /* 0x000001f000007945 */ /* 0x000fe60003800200 */
[----:B0-----:R-:W0:Y:S08]  /*0660*/  LDC.64 R14, c[0x3][R34+0x6e8] ;  /* 0x00c1ba00220e7b82 */ /* 0x001e300000000a00 */
[----:B-1----:R-:W1:Y:S08]  /*0670*/  LDC.64 R16, c[0x3][R34+0x598] ;  /* 0x00c1660022107b82 */ /* 0x002e700000000a00 */
[----:B------:R-:W2:Y:S01]  /*0680*/  LDC.64 R18, c[0x3][R34+0x448] ;  /* 0x00c1120022127b82 */ /* 0x000ea20000000a00 */
[----:B0-----:R-:W-:-:S07]  /*0690*/  DFMA R2, R10, UR22, R14 ;  /* 0x000000160a027c2b */ /* 0x001fce000800000e */
[----:B------:R-:W0:Y:S01]  /*06a0*/  LDC.64 R20, c[0x3][R34+0x1a8] ;  /* 0x00c06a0022147b82 */ /* 0x000e220000000a00 */
[----:B------:R-:W-:-:S07]  /*06b0*/  DFMA R2, R10, R2, UR20 ;  /* 0x000000140a027e2b */ /* 0x000fce0008000002 */
[----:B------:R-:W3:Y:S01]  /*06c0*/  LDC.64 R22, c[0x3][R34+0x2f8] ;  /* 0x00c0be0022167b82 */ /* 0x000ee20000000a00 */
[----:B-1----:R-:W-:-:S07]  /*06d0*/  DFMA R2, R10, R2, R16 ;  /* 0x000000020a02722b */ /* 0x002fce0000000010 */
[----:B------:R-:W1:Y:S01]  /*06e0*/  LDC.64 R24, c[0x3][R34+0x58] ;  /* 0x00c0160022187b82 */ /* 0x000e620000000a00 */
[C---:B--2---:R-:W-:Y:S02]  /*06f0*/  DFMA R2, R10.reuse, R2, R18 ;  /* 0x000000020a02722b */ /* 0x044fe40000000012 */
[----:B0-----:R-:W-:-:S06]  /*0700*/  DFMA R6, R10, UR14, R20 ;  /* 0x0000000e0a067c2b */ /* 0x001fcc0008000014 */
[----:B------:R-:W-:Y:S02]  /*0710*/  DADD R2, R12, R2 ;  /* 0x000000000c027229 */ /* 0x000fe40000000002 */
[----:B------:R-:W-:-:S04]  /*0720*/  DFMA R6, R10, R6, UR12 ;  /* 0x0000000c0a067e2b */ /* 0x000fc80008000006 */
[----:B------:R-:W0:Y:S04]  /*0730*/  MUFU.RCP64H R5, R3 ;  /* 0x0000000300057308 */ /* 0x000e280000001800 */
[----:B------:R-:W-:Y:S01]  /*0740*/  IADD3 R4, PT, PT, R3, 0x300402, RZ ;  /* 0x0030040203047810 */ /* 0x000fe20007ffe0ff */
[----:B-1----:R-:W-:-:S03]  /*0750*/  DFMA R6, R10, R6, R24 ;  /* 0x000000060a06722b */ /* 0x002fc60000000018 */
[----:B------:R-:W-:Y:S02]  /*0760*/  FSETP.GEU.AND P0, PT, |R4|, 5.8789094863358348022e-39, PT ;  /* 0x004004020400780b */ /* 0x000fe40003f0e200 */
[----:B0-----:R-:W-:-:S08]  /*0770*/  DFMA R26, -R2, R4, 1 ;  /* 0x3ff00000021a742b */ /* 0x001fd00000000104 */
[----:B------:R-:W-:Y:S02]  /*0780*/  DFMA R28, R26, R26, R26 ;  /* 0x0000001a1a1c722b */ /* 0x000fe4000000001a */
[----:B---3--:R-:W-:-:S06]  /*0790*/  DFMA R26, R10, UR16, R22 ;  /* 0x000000100a1a7c2b */ /* 0x008fcc0008000016 */
[----:B------:R-:W-:Y:S02]  /*07a0*/  DFMA R28, R4, R28, R4 ;  /* 0x0000001c041c722b */ /* 0x000fe40000000004 */
[----:B------:R-:W-:-:S06]  /*07b0*/  DFMA R26, R8, UR18, R26 ;  /* 0x00000012081a7c2b */ /* 0x000fcc000800001a */
[----:B------:R-:W-:Y:S02]  /*07c0*/  DFMA R30, -R2, R28, 1 ;  /* 0x3ff00000021e742b */ /* 0x000fe4000000011c */
[----:B------:R-:W-:-:S06]  /*07d0*/  DFMA R32, R8, R26, R6 ;  /* 0x0000001a0820722b */ /* 0x000fcc0000000006 */
[----:B------:R-:W-:Y:S01]  /*07e0*/  DFMA R4, R28, R30, R28 ;  /* 0x0000001e1c04722b */ /* 0x000fe2000000001c */
[----:B------:R-:W-:Y:S10]  /*07f0*/  @P0 BRA `(.L_x_11) ;  /* 0x0000000000100947 */ /* 0x000ff40003800000 */
[----:B------:R-:W-:Y:S02]  /*0800*/  LOP3.LUT R6, R3, 0x7fffffff, RZ, 0xc0, !PT ;  /* 0x7fffffff03067812 */ /* 0x000fe400078ec0ff */
[----:B------:R-:W-:-:S03]  /*0810*/  MOV R30, 0x840 ;  /* 0x00000840001e7802 */ /* 0x000fc60000000f00 */
[----:B------:R-:W-:-:S07]  /*0820*/  VIADD R6, R6, 0xfff00000 ;  /* 0xfff0000006067836 */ /* 0x000fce0000000000 */
[----:B-----5:R-:W-:Y:S05]  /*0830*/  CALL.REL.NOINC `($__internal_0_$__cuda_sm20_dblrcp_rn_slowpath_v3) ;  /* 0x00000010003c7944 */ /* 0x020fea0003c00000 */
.L_x_11:
[----:B------:R-:W-:Y:S05]  /*0840*/  BSYNC.RECONVERGENT B0 ;  /* 0x0000000000007941 */ /* 0x000fea0003800200 */
.L_x_10:
[----:B------:R-:W0:Y:S01]  /*0850*/  LDC.64 R26, c[0x0][0x390] ;  /* 0x0000e400ff1a7b82 */ /* 0x000e220000000a00 */
[----:B------:R-:W-:-:S04]  /*0860*/  IMAD R41, R39, 0x1000, R38 ;  /* 0x0000100027297824 */ /* 0x000fc800078e0226 */
[----:B------:R-:W-:-:S04]  /*0870*/  VIADD R42, R41, 0xfffff000 ;  /* 0xfffff000292a7836 */ /* 0x000fc80000000000 */
[----:B0-----:R-:W-:-:S05]  /*0880*/  IMAD.WIDE R26, R42, 0x8, R26 ;  /* 0x000000082a1a7825 */ /* 0x001fca00078e021a */
[----:B------:R-:W2:Y:S04]  /*0890*/  LDG.E.64 R6, desc[UR8][R26.64+0x150000] ;  /* 0x150000081a067981 */ /* 0x000ea8000c1e1b00 */
[----:B------:R-:W3:Y:S01]  /*08a0*/  LDG.E.64 R2, desc[UR8][R26.64] ;  /* 0x000000081a027981 */ /* 0x000ee2000c1e1b00 */
[----:B------:R-:W-:Y:S01]  /*08b0*/  UMOV UR4, 0xd916872b ;  /* 0xd916872b00047882 */ /* 0x000fe20000000000 */
[----:B------:R-:W-:Y:S01]  /*08c0*/  UMOV UR5, 0x3feff7ce ;  /* 0x3feff7ce00057882 */ /* 0x000fe20000000000 */
[----:B------:R-:W-:Y:S01]  /*08d0*/  IMAD.MOV.U32 R34, RZ, RZ, 0x80000 ;  /* 0x00080000ff227424 */ /* 0x000fe200078e00ff */
[----:B------:R-:W-:Y:S01]  /*08e0*/  UMOV UR6, UR5 ;  /* 0x0000000500067c82 */ /* 0x000fe20008000000 */
[----:B------:R-:W-:Y:S01]  /*08f0*/  IMAD.MOV.U32 R36, RZ, RZ, 0x0 ;  /* 0x00000000ff247424 */ /* 0x000fe200078e00ff */
[----:B------:R-:W-:Y:S01]  /*0900*/  DMUL R32, R32, R4 ;  /* 0x0000000420207228 */ /* 0x000fe20000000000 */
[----:B------:R-:W-:Y:S01]  /*0910*/  IMAD.U32 R30, RZ, RZ, UR6 ;  /* 0x00000006ff1e7e24 */ /* 0x000fe2000f8e00ff */
[----:B------:R-:W-:Y:S01]  /*0920*/  BSSY.RECONVERGENT B0, `(.L_x_12) ;  /* 0x0000036000007945 */ /* 0x000fe20003800200 */
[----:B------:R-:W-:Y:S01]  /*0930*/  IMAD.MOV.U32 R37, RZ, RZ, 0x3fd80000 ;  /* 0x3fd80000ff257424 */ /* 0x000fe200078e00ff */
[----:B--2---:R-:W-:Y:S01]  /*0940*/  DSETP.MIN.AND P0, P1, R6, UR4, PT ;  /* 0x0000000406007e2a */ /* 0x004fe2000b900000 */
[----:B------:R-:W-:-:S05]  /*0950*/  IMAD.MOV.U32 R28, RZ, RZ, R7 ;  /* 0x000000ffff1c7224 */ /* 0x000fca00078e0007 */
[----:B------:R-:W-:Y:S01]  /*0960*/  FSEL R29, R28, UR6, P0 ;  /* 0x000000061c1d7c08 */ /* 0x000fe20008000000 */
[----:B------:R-:W-:Y:S01]  /*0970*/  IMAD.MOV.U32 R28, RZ, RZ, RZ ;  /* 0x000000ffff1c7224 */ /* 0x000fe200078e00ff */
[----:B------:R-:W-:-:S06]  /*0980*/  SEL R6, R6, UR4, P0 ;  /* 0x0000000406067c07 */ /* 0x000fcc0008000000 */
[----:B------:R-:W-:-:S04]  /*0990*/  @P1 LOP3.LUT R29, R30, 0x80000, RZ, 0xfc, !PT ;  /* 0x000800001e1d1812 */ /* 0x000fc800078efcff */
[----:B------:R-:W-:-:S05]  /*09a0*/  MOV R7, R29 ;  /* 0x0000001d00077202 */ /* 0x000fca0000000f00 */
[----:B------:R-:W-:Y:S01]  /*09b0*/  IMAD.MOV.U32 R29, RZ, RZ, R7 ;  /* 0x000000ffff1d7224 */ /* 0x000fe200078e0007 */
[----:B------:R-:W-:-:S06]  /*09c0*/  DSETP.MAX.AND P0, P1, RZ, R6, PT ;  /* 0x00000006ff00722a */ /* 0x000fcc000390f000 */
[C---:B------:R-:W-:Y:S02]  /*09d0*/  FSEL R31, R28.reuse, R29, P0 ;  /* 0x0000001d1c1f7208 */ /* 0x040fe40000000000 */
[----:B------:R-:W-:Y:S02]  /*09e0*/  SEL R28, R28, R6, P0 ;  /* 0x000000061c1c7207 */ /* 0x000fe40000000000 */
[----:B---3--:R-:W-:-:S04]  /*09f0*/  MOV R6, R3 ;  /* 0x0000000300067202 */ /* 0x008fc80000000f00 */
[----:B------:R-:W-:Y:S01]  /*0a00*/  @P1 LOP3.LUT R31, R29, 0x80000, RZ, 0xfc, !PT ;  /* 0x000800001d1f1812 */ /* 0x000fe200078efcff */
[----:B------:R-:W-:-:S04]  /*0a10*/  DSETP.MIN.AND P0, P1, R2, 999, PT ;  /* 0x408f38000200742a */ /* 0x000fc80003900000 */
[----:B------:R-:W-:Y:S02]  /*0a20*/  IMAD.MOV.U32 R29, RZ, RZ, R31 ;  /* 0x000000ffff1d7224 */ /* 0x000fe400078e001f */
[----:B------:R-:W-:Y:S02]  /*0a30*/  FSEL R7, R6, 4.4755859375, P0 ;  /* 0x408f380006077808 */ /* 0x000fe40000000000 */
[----:B------:R-:W-:Y:S02]  /*0a40*/  SEL R6, R2, RZ, P0 ;  /* 0x000000ff02067207 */ /* 0x000fe40000000000 */
[----:B------:R-:W-:-:S04]  /*0a50*/  DMUL R28, R28, 1000 ;  /* 0x408f40001c1c7828 */ /* 0x000fc80000000000 */
[----:B------:R-:W-:Y:S02]  /*0a60*/  @P1 LOP3.LUT R7, R34, 0x408f3800, RZ, 0xfc, !PT ;  /* 0x408f380022071812 */ /* 0x000fe400078efcff */
[----:B------:R-:W0:Y:S04]  /*0a70*/  MUFU.RSQ64H R45, R29 ;  /* 0x0000001d002d7308 */ /* 0x000e280000001c00 */
[----:B------:R-:W-:Y:S01]  /*0a80*/  VIADD R44, R29, 0xfcb00000 ;  /* 0xfcb000001d2c7836 */ /* 0x000fe20000000000 */
[----:B------:R-:W-:-:S05]  /*0a90*/  DSETP.MAX.AND P0, P1, R6, -2, PT ;  /* 0xc00000000600742a */ /* 0x000fca000390f000 */
[----:B0-----:R-:W-:-:S08]  /*0aa0*/  DMUL R30, R44, R44 ;  /* 0x0000002c2c1e7228 */ /* 0x001fd00000000000 */
[----:B------:R-:W-:Y:S01]  /*0ab0*/  DFMA R2, R28, -R30, 1 ;  /* 0x3ff000001c02742b */ /* 0x000fe2000000081e */
[----:B------:R-:W-:Y:S01]  /*0ac0*/  IMAD.MOV.U32 R30, RZ, RZ, R6 ;  /* 0x000000ffff1e7224 */ /* 0x000fe200078e0006 */
[----:B------:R-:W-:Y:S01]  /*0ad0*/  FSEL R31, R7, -2, P0 ;  /* 0xc0000000071f7808 */ /* 0x000fe20000000000 */
[----:B------:R-:W-:-:S03]  /*0ae0*/  IMAD.MOV.U32 R6, RZ, RZ, 0x80000 ;  /* 0x00080000ff067424 */ /* 0x000fc600078e00ff */
[----:B------:R-:W-:Y:S02]  /*0af0*/  SEL R30, R30, RZ, P0 ;  /* 0x000000ff1e1e7207 */ /* 0x000fe40000000000 */
[----:B------:R-:W-:Y:S01]  /*0b00*/  DFMA R36, R2, R36, 0.5 ;  /* 0x3fe000000224742b */ /* 0x000fe20000000024 */
[----:B------:R-:W-:Y:S01]  /*0b10*/  @P1 LOP3.LUT R31, R6, 0xc0000000, RZ, 0xfc, !PT ;  /* 0xc0000000061f1812 */ /* 0x000fe200078efcff */
[----:B------:R-:W-:Y:S01]  /*0b20*/  DMUL R2, R44, R2 ;  /* 0x000000022c027228 */ /* 0x000fe20000000000 */
[----:B------:R-:W-:-:S04]  /*0b30*/  ISETP.GE.U32.AND P0, PT, R44, 0x7ca00000, PT ;  /* 0x7ca000002c00780c */ /* 0x000fc80003f06070 */
[----:B------:R-:W-:-:S03]  /*0b40*/  DFMA R34, R30, UR16, R22 ;  /* 0x000000101e227c2b */ /* 0x000fc60008000016 */
[----:B------:R-:W-:Y:S02]  /*0b50*/  DFMA R36, R36, R2, R44 ;  /* 0x000000022424722b */ /* 0x000fe4000000002c */
[----:B------:R-:W-:-:S03]  /*0b60*/  DFMA R2, R30, UR14, R20 ;  /* 0x0000000e1e027c2b */ /* 0x000fc60008000014 */
[----:B------:R-:W-:-:S03]  /*0b70*/  DFMA R34, R28, UR18, R34 ;  /* 0x000000121c227c2b */ /* 0x000fc60008000022 */
[----:B------:R-:W-:Y:S02]  /*0b80*/  DMUL R4, R28, R36 ;  /* 0x000000241c047228 */ /* 0x000fe40000000000 */
[----:B------:R-:W-:-:S06]  /*0b90*/  DFMA R2, R30, R2, UR12 ;  /* 0x0000000c1e027e2b */ /* 0x000fcc0008000002 */
[----:B------:R-:W-:Y:S02]  /*0ba0*/  DFMA R6, R4, -R4, R28 ;  /* 0x800000040406722b */ /* 0x000fe4000000001c */
[----:B------:R-:W-:-:S08]  /*0bb0*/  DFMA R2, R30, R2, R24 ;  /* 0x000000021e02722b */ /* 0x000fd00000000018 */
[----:B------:R-:W-:Y:S01]  /*0bc0*/  DFMA R34, R28, R34, R2 ;  /* 0x000000221c22722b */ /* 0x000fe20000000002 */
[----:B------:R-:W-:Y:S01]  /*0bd0*/  VIADD R3, R37, 0xfff00000 ;  /* 0xfff0000025037836 */ /* 0x000fe20000000000 */
[----:B------:R-:W-:-:S06]  /*0be0*/  MOV R2, R36 ;  /* 0x0000002400027202 */ /* 0x000fcc0000000f00 */
[----:B------:R-:W-:Y:S01]  /*0bf0*/  DFMA R46, R6, R2, R4 ;  /* 0x00000002062e722b */ /* 0x000fe20000000004 */
[----:B------:R-:W-:Y:S10]  /*0c00*/  @!P0 BRA `(.L_x_13) ;  /* 0x00000000001c8947 */ /* 0x000ff40003800000 */
[----:B------:R-:W-:Y:S01]  /*0c10*/  IMAD.MOV.U32 R2, RZ, RZ, R36 ;  /* 0x000000ffff027224 */ /* 0x000fe200078e0024 */
[----:B------:R-:W-:Y:S01]  /*0c20*/  MOV R40, 0xc60 ;  /* 0x00000c6000287802 */ /* 0x000fe20000000f00 */
[----:B------:R-:W-:Y:S02]  /*0c30*/  IMAD.MOV.U32 R36, RZ, RZ, R28 ;  /* 0x000000ffff247224 */ /* 0x000fe400078e001c */
[----:B------:R-:W-:-:S07]  /*0c40*/  IMAD.MOV.U32 R37, RZ, RZ, R29 ;  /* 0x000000ffff257224 */ /* 0x000fce00078e001d */
[----:B-----5:R-:W-:Y:S05]  /*0c50*/  CALL.REL.NOINC `($__internal_2_$__cuda_sm20_dsqrt_rn_f64_mediumpath_v1) ;  /* 0x00000014004c7944 */ /* 0x020fea0003c00000 */
[----:B------:R-:W-:Y:S02]  /*0c60*/  IMAD.MOV.U32 R46, RZ, RZ, R2 ;  /* 0x000000ffff2e7224 */ /* 0x000fe400078e0002 */
[----:B------:R-:W-:-:S07]  /*0c70*/  IMAD.MOV.U32 R47, RZ, RZ, R3 ;  /* 0x000000ffff2f7224 */ /* 0x000fce00078e0003 */
.L_x_13:
[----:B------:R-:W-:Y:S05]  /*0c80*/  BSYNC.RECONVERGENT B0 ;  /* 0x0000000000007941 */ /* 0x000fea0003800200 */
.L_x_12:
[----:B------:R-:W0:Y:S01]  /*0c90*/  LDC.64 R4, c[0x3][0x38] ;  /* 0x00c00e00ff047b82 */ /* 0x000e220000000a00 */
[C---:B------:R-:W-:Y:S01]  /*0ca0*/  DMUL R6, R30.reuse, R30 ;  /* 0x0000001e1e067228 */ /* 0x040fe20000000000 */
[----:B------:R-:W-:Y:S01]  /*0cb0*/  BSSY.RECONVERGENT B0, `(.L_x_14) ;  /* 0x000001d000007945 */ /* 0x000fe20003800200 */
[----:B------:R-:W-:-:S05]  /*0cc0*/  DFMA R36, R30, UR22, R14 ;  /* 0x000000161e247c2b */ /* 0x000fca000800000e */
[----:B------:R-:W1:Y:S03]  /*0cd0*/  LDC.64 R2, c[0x3][0x30] ;  /* 0x00c00c00ff027b82 */ /* 0x000e660000000a00 */
[----:B------:R-:W-:-:S08]  /*0ce0*/  DFMA R36, R30, R36, UR20 ;  /* 0x000000141e247e2b */ /* 0x000fd00008000024 */
[----:B------:R-:W-:Y:S02]  /*0cf0*/  DFMA R36, R30, R36, R16 ;  /* 0x000000241e24722b */ /* 0x000fe40000000010 */
[----:B0-----:R-:W-:-:S06]  /*0d00*/  DFMA R4, R6, UR24, R4 ;  /* 0x0000001806047c2b */ /* 0x001fcc0008000004 */
[C---:B------:R-:W-:Y:S02]  /*0d10*/  DFMA R36, R30.reuse, R36, R18 ;  /* 0x000000241e24722b */ /* 0x040fe40000000012 */
[----:B-1----:R-:W-:Y:S01]  /*0d20*/  DFMA R4, R30, R4, R2 ;  /* 0x000000041e04722b */ /* 0x002fe20000000002 */
[----:B------:R-:W0:Y:S02]  /*0d30*/  LDC.64 R2, c[0x3][0x50] ;  /* 0x00c01400ff027b82 */ /* 0x000e240000000a00 */
[----:B0-----:R-:W-:-:S08]  /*0d40*/  DFMA R2, R6, R2, UR26 ;  /* 0x0000001a06027e2b */ /* 0x001fd00008000002 */
[----:B------:R-:W-:-:S08]  /*0d50*/  DFMA R2, R2, R46, R4 ;  /* 0x0000002e0202722b */ /* 0x000fd00000000004 */
[----:B------:R-:W-:-:S06]  /*0d60*/  DFMA R28, R28, R2, R36 ;  /* 0x000000021c1c722b */ /* 0x000fcc0000000024 */
[----:B------:R-:W0:Y:S04]  /*0d70*/  MUFU.RCP64H R3, R29 ;  /* 0x0000001d00037308 */ /* 0x000e280000001800 */
[----:B------:R-:W-:-:S04]  /*0d80*/  IADD3 R2, PT, PT, R29, 0x300402, RZ ;  /* 0x003004021d027810 */ /* 0x000fc80007ffe0ff */
[----:B------:R-:W-:Y:S02]  /*0d90*/  FSETP.GEU.AND P0, PT, |R2|, 5.8789094863358348022e-39, PT ;  /* 0x004004020200780b */ /* 0x000fe40003f0e200 */
[----:B0-----:R-:W-:-:S08]  /*0da0*/  DFMA R4, -R28, R2, 1 ;  /* 0x3ff000001c04742b */ /* 0x001fd00000000102 */
[----:B------:R-:W-:-:S08]  /*0db0*/  DFMA R4, R4, R4, R4 ;  /* 0x000000040404722b */ /* 0x000fd00000000004 */
[----:B------:R-:W-:-:S08]  /*0dc0*/  DFMA R4, R2, R4, R2 ;  /* 0x000000040204722b */ /* 0x000fd00000000002 */
[----:B------:R-:W-:-:S08]  /*0dd0*/  DFMA R36, -R28, R4, 1 ;  /* 0x3ff000001c24742b */ /* 0x000fd00000000104 */
[----:B------:R-:W-:Y:S01]  /*0de0*/  DFMA R36, R4, R36, R4 ;  /* 0x000000240424722b */ /* 0x000fe20000000004 */
[----:B------:R-:W-:Y:S10]  /*0df0*/  @P0 BRA `(.L_x_15) ;  /* 0x0000000000200947 */ /* 0x000ff40003800000 */
[----:B------:R-:W-:Y:S01]  /*0e00*/  LOP3.LUT R6, R29, 0x7fffffff, RZ, 0xc0, !PT ;  /* 0x7fffffff1d067812 */ /* 0x000fe200078ec0ff */
[----:B------:R-:W-:Y:S01]  /*0e10*/  IMAD.MOV.U32 R2, RZ, RZ, R28 ;  /* 0x000000ffff027224 */ /* 0x000fe200078e001c */
[----:B------:R-:W-:Y:S01]  /*0e20*/  MOV R30, 0xe60 ;  /* 0x00000e60001e7802 */ /* 0x000fe20000000f00 */
[----:B------:R-:W-:Y:S02]  /*0e30*/  IMAD.MOV.U32 R3, RZ, RZ, R29 ;  /* 0x000000ffff037224 */ /* 0x000fe400078e001d */
[----:B------:R-:W-:-:S07]  /*0e40*/  VIADD R6, R6, 0xfff00000 ;  /* 0xfff0000006067836 */ /* 0x000fce0000000000 */
[----:B-----5:R-:W-:Y:S05]  /*0e50*/  CALL.REL.NOINC `($__internal_0_$__cuda_sm20_dblrcp_rn_slowpath_v3) ;  /* 0x0000000800b47944 */ /* 0x020fea0003c00000 */
[----:B------:R-:W-:Y:S02]  /*0e60*/  IMAD.MOV.U32 R36, RZ, RZ, R4 ;  /* 0x000000ffff247224 */ /* 0x000fe400078e0004 */
[----:B------:R-:W-:-:S07]  /*0e70*/  IMAD.MOV.U32 R37, RZ, RZ, R5 ;  /* 0x000000ffff257224 */ /* 0x000fce00078e0005 */
.L_x_15:
[----:B------:R-:W-:Y:S05]  /*0e80*/  BSYNC.RECONVERGENT B0 ;  /* 0x0000000000007941 */ /* 0x000fea0003800200 */
.L_x_14:
[----:B------:R-:W2:Y:S04]  /*0e90*/  LDG.E.64 R4, desc[UR8][R26.64+0x158000] ;  /* 0x158000081a047981 */ /* 0x000ea8000c1e1b00 */
[----:B------:R0:W3:Y:S01]  /*0ea0*/  LDG.E.64 R2, desc[UR8][R26.64+0x8000] ;  /* 0x008000081a027981 */ /* 0x0000e2000c1e1b00 */
[----:B------:R-:W-:Y:S01]  /*0eb0*/  UMOV UR4, 0xd916872b ;  /* 0xd916872b00047882 */ /* 0x000fe20000000000 */
[----:B------:R-:W-:Y:S01]  /*0ec0*/  UMOV UR5, 0x3feff7ce ;  /* 0x3feff7ce00057882 */ /* 0x000fe20000000000 */
[----:B------:R-:W-:Y:S01]  /*0ed0*/  MOV R30, 0x0 ;  /* 0x00000000001e7802 */ /* 0x000fe20000000f00 */
[----:B------:R-:W-:Y:S01]  /*0ee0*/  UMOV UR6, UR5 ;  /* 0x0000000500067c82 */ /* 0x000fe20008000000 */
[----:B------:R-:W-:Y:S01]  /*0ef0*/  IMAD.MOV.U32 R31, RZ, RZ, 0x3fd80000 ;  /* 0x3fd80000ff1f7424 */ /* 0x000fe200078e00ff */
[----:B------:R-:W-:Y:S01]  /*0f00*/  BSSY.RECONVERGENT B0, `(.L_x_16) ;  /* 0x000003a000007945 */ /* 0x000fe20003800200 */
[----:B------:R-:W-:Y:S01]  /*0f10*/  IMAD.U32 R28, RZ, RZ, UR6 ;  /* 0x00000006ff1c7e24 */ /* 0x000fe2000f8e00ff */
[----:B------:R-:W-:Y:S01]  /*0f20*/  DMUL R34, R34, R36 ;  /* 0x0000002422227228 */ /* 0x000fe20000000000 */
[----:B0-----:R-:W-:Y:S01]  /*0f30*/  IMAD.MOV.U32 R26, RZ, RZ, RZ ;  /* 0x000000ffff1a7224 */ /* 0x001fe200078e00ff */
[----:B--2---:R-:W-:Y:S01]  /*0f40*/  DSETP.MIN.AND P0, P1, R4, UR4, PT ;  /* 0x0000000404007e2a */ /* 0x004fe2000b900000 */
[----:B------:R-:W-:-:S05]  /*0f50*/  MOV R6, R5 ;  /* 0x0000000500067202 */ /* 0x000fca0000000f00 */
[----:B------:R-:W-:Y:S01]  /*0f60*/  FSEL R7, R6, UR6, P0 ;  /* 0x0000000606077c08 */ /* 0x000fe20008000000 */
[----:B------:R-:W-:Y:S01]  /*0f70*/  IMAD.MOV.U32 R6, RZ, RZ, RZ ;  /* 0x000000ffff067224 */ /* 0x000fe200078e00ff */
[----:B------:R-:W-:-:S06]  /*0f80*/  SEL R4, R4, UR4, P0 ;  /* 0x0000000404047c07 */ /* 0x000fcc0008000000 */
[----:B------:R-:W-:-:S05]  /*0f90*/  @P1 LOP3.LUT R7, R28, 0x80000, RZ, 0xfc, !PT ;  /* 0x000800001c071812 */ /* 0x000fca00078efcff */
[----:B------:R-:W-:-:S04]  /*0fa0*/  IMAD.MOV.U32 R5, RZ, RZ, R7 ;  /* 0x000000ffff057224 */ /* 0x000fc800078e0007 */
[----:B------:R-:W-:Y:S02]  /*0fb0*/  IMAD.MOV.U32 R7, RZ, RZ, R5 ;  /* 0x000000ffff077224 */ /* 0x000fe400078e0005 */
[----:B------:R-:W-:Y:S01]  /*0fc0*/  DSETP.MAX.AND P0, P1, RZ, R4, PT ;  /* 0x00000004ff00722a */ /* 0x000fe2000390f000 */
[----:B------:R-:W-:-:S05]  /*0fd0*/  MOV R5, 0x80000 ;  /* 0x0008000000057802 */ /* 0x000fca0000000f00 */
[----:B------:R-:W-:Y:S02]  /*0fe0*/  FSEL R27, R6, R7, P0 ;  /* 0x00000007061b7208 */ /* 0x000fe40000000000 */
[----:B------:R-:W-:Y:S01]  /*0ff0*/  SEL R26, R26, R4, P0 ;  /* 0x000000041a1a7207 */ /* 0x000fe20000000000 */
[----:B---3--:R-:W-:-:S05]  /*1000*/  IMAD.MOV.U32 R4, RZ, RZ, R3 ;  /* 0x000000ffff047224 */ /* 0x008fca00078e0003 */
[----:B------:R-:W-:Y:S01]  /*1010*/  @P1 LOP3.LUT R27, R7, 0x80000, RZ, 0xfc, !PT ;  /* 0x00080000071b1812 */ /* 0x000fe200078efcff */
[----:B------:R-:W-:-:S05]  /*1020*/  DSETP.MIN.AND P0, P1, R2, 999, PT ;  /* 0x408f38000200742a */ /* 0x000fca0003900000 */
[----:B------:R-:W-:Y:S01]  /*1030*/  DMUL R26, R26, 1000 ;  /* 0x408f40001a1a7828 */ /* 0x000fe20000000000 */
[----:B------:R-:W-:Y:S02]  /*1040*/  FSEL R7, R4, 4.4755859375, P0 ;  /* 0x408f380004077808 */ /* 0x000fe40000000000 */
[----:B------:R-:W-:-:S03]  /*1050*/  SEL R2, R2, RZ, P0 ;  /* 0x000000ff02027207 */ /* 0x000fc60000000000 */
[----:B------:R-:W0:Y:S02]  /*1060*/  MUFU.RSQ64H R45, R27 ;  /* 0x0000001b002d7308 */ /* 0x000e240000001c00 */
[----:B------:R-:W-:Y:S01]  /*1070*/  IMAD.MOV.U32 R28, RZ, RZ, R2 ;  /* 0x000000ffff1c7224 */ /* 0x000fe200078e0002 */
[----:B------:R-:W-:Y:S01]  /*1080*/  @P1 LOP3.LUT R7, R5, 0x408f3800, RZ, 0xfc, !PT ;  /* 0x408f380005071812 */ /* 0x000fe200078efcff */
[----:B------:R-:W-:-:S04]  /*1090*/  VIADD R44, R27, 0xfcb00000 ;  /* 0xfcb000001b2c7836 */ /* 0x000fc80000000000 */
[----:B------:R-:W-:-:S04]  /*10a0*/  IMAD.MOV.U32 R3, RZ, RZ, R7 ;  /* 0x000000ffff037224 */ /* 0x000fc800078e0007 */
[----:B------:R-:W-:Y:S02]  /*10b0*/  IMAD.MOV.U32 R29, RZ, RZ, R3 ;  /* 0x000000ffff1d7224 */ /* 0x000fe400078e0003 */
[----:B------:R-:W-:Y:S02]  /*10c0*/  DSETP.MAX.AND P0, P1, R2, -2, PT ;  /* 0xc00000000200742a */ /* 0x000fe4000390f000 */
[----:B0-----:R-:W-:-:S04]  /*10d0*/  DMUL R4, R44, R44 ;  /* 0x0000002c2c047228 */ /* 0x001fc80000000000 */
[----:B------:R-:W-:Y:S02]  /*10e0*/  FSEL R29, R29, -2, P0 ;  /* 0xc00000001d1d7808 */ /* 0x000fe40000000000 */
[----:B------:R-:W-:Y:S02]  /*10f0*/  SEL R28, R28, RZ, P0 ;  /* 0x000000ff1c1c7207 */ /* 0x000fe40000000000 */
[----:B------:R-:W-:Y:S01]  /*1100*/  ISETP.GE.U32.AND P0, PT, R44, 0x7ca00000, PT ;  /* 0x7ca000002c00780c */ /* 0x000fe20003f06070 */
[----:B------:R-:W-:Y:S01]  /*1110*/  DFMA R2, R26, -R4, 1 ;  /* 0x3ff000001a02742b */ /* 0x000fe20000000804 */
[----:B------:R-:W-:-:S05]  /*1120*/  IMAD.MOV.U32 R4, RZ, RZ, 0x80000 ;  /* 0x00080000ff047424 */ /* 0x000fca00078e00ff */
[----:B------:R-:W-:Y:S02]  /*1130*/  @P1 LOP3.LUT R29, R4, 0xc0000000, RZ, 0xfc, !PT ;  /* 0xc0000000041d1812 */ /* 0x000fe400078efcff */
[----:B------:R-:W-:Y:S02]  /*1140*/  DFMA R30, R2, R30, 0.5 ;  /* 0x3fe00000021e742b */ /* 0x000fe4000000001e */
[----:B------:R-:W-:Y:S02]  /*1150*/  DMUL R2, R44, R2 ;  /* 0x000000022c027228 */ /* 0x000fe40000000000 */
[C---:B------:R-:W-:Y:S02]  /*1160*/  DFMA R20, R28.reuse, UR14, R20 ;  /* 0x0000000e1c147c2b */ /* 0x040fe40008000014 */
[----:B------:R-:W-:-:S04]  /*1170*/  DFMA R22, R28, UR16, R22 ;  /* 0x000000101c167c2b */ /* 0x000fc80008000016 */
[----:B------:R-:W-:Y:S02]  /*1180*/  DFMA R30, R30, R2, R44 ;  /* 0x000000021e1e722b */ /* 0x000fe4000000002c */
[----:B------:R-:W-:Y:S02]  /*1190*/  DFMA R2, R28, R20, UR12 ;  /* 0x0000000c1c027e2b */ /* 0x000fe40008000014 */
[----:B------:R-:W-:-:S04]  /*11a0*/  DFMA R20, R26, UR18, R22 ;  /* 0x000000121a147c2b */ /* 0x000fc80008000016 */
[----:B------:R-:W-:Y:S02]  /*11b0*/  DMUL R4, R26, R30 ;  /* 0x0000001e1a047228 */ /* 0x000fe40000000000 */
[----:B------:R-:W-:Y:S01]  /*11c0*/  DFMA R24, R28, R2, R24 ;  /* 0x000000021c18722b */ /* 0x000fe20000000018 */
[----:B------:R-:W-:Y:S02]  /*11d0*/  VIADD R3, R31, 0xfff00000 ;  /* 0xfff000001f037836 */ /* 0x000fe40000000000 */
[----:B------:R-:W-:-:S03]  /*11e0*/  IMAD.MOV.U32 R2, RZ, RZ, R30 ;  /* 0x000000ffff027224 */ /* 0x000fc600078e001e */
[----:B------:R-:W-:Y:S02]  /*11f0*/  DFMA R6, R4, -R4, R26 ;  /* 0x800000040406722b */ /* 0x000fe4000000001a */
[----:B------:R-:W-:-:S06]  /*1200*/  DFMA R20, R26, R20, R24 ;  /* 0x000000141a14722b */ /* 0x000fcc0000000018 */
[----:B------:R-:W-:Y:S01]  /*1210*/  DFMA R22, R6, R2, R4 ;  /* 0x000000020616722b */ /* 0x000fe20000000004 */
[----:B------:R-:W-:Y:S10]  /*1220*/  @!P0 BRA `(.L_x_17) ;  /* 0x00000000001c8947 */ /* 0x000ff40003800000 */
[----:B------:R-:W-:Y:S01]  /*1230*/  IMAD.MOV.U32 R2, RZ, RZ, R30 ;  /* 0x000000ffff027224 */ /* 0x000fe200078e001e */
[----:B------:R-:W-:Y:S01]  /*1240*/  MOV R36, R26 ;  /* 0x0000001a00247202 */ /* 0x000fe20000000f00 */
[----:B------:R-:W-:Y:S01]  /*1250*/  IMAD.MOV.U32 R37, RZ, RZ, R27 ;  /* 0x000000ffff257224 */ /* 0x000fe200078e001b */
[----:B------:R-:W-:-:S07]  /*1260*/  MOV R40, 0x1280 ;  /* 0x0000128000287802 */ /* 0x000fce0000000f00 */
[----:B-----5:R-:W-:Y:S05]  /*1270*/  CALL.REL.NOINC `($__internal_2_$__cuda_sm20_dsqrt_rn_f64_mediumpath_v1) ;  /* 0x0000000c00c47944 */ /* 0x020fea0003c00000 */
[----:B------:R-:W-:Y:S02]  /*1280*/  IMAD.MOV.U32 R22, RZ, RZ, R2 ;  /* 0x000000ffff167224 */ /* 0x000fe400078e0002 */
[----:B------:R-:W-:-:S07]  /*1290*/  IMAD.MOV.U32 R23, RZ, RZ, R3 ;  /* 0x000000ffff177224 */ /* 0x000fce00078e0003 */
.L_x_17:
[----:B------:R-:W-:Y:S05]  /*12a0*/  BSYNC.RECONVERGENT B0 ;  /* 0x0000000000007941 */ /* 0x000fea0003800200 */
.L_x_16:
[----:B------:R-:W0:Y:S01]  /*12b0*/  LDC.64 R24, c[0x3][0x38] ;  /* 0x00c00e00ff187b82 */ /* 0x000e220000000a00 */
[C---:B------:R-:W-:Y:S01]  /*12c0*/  DFMA R14, R28.reuse, UR22, R14 ;  /* 0x000000161c0e7c2b */ /* 0x040fe2000800000e */
[----:B------:R-:W-:Y:S01]  /*12d0*/  BSSY.RECONVERGENT B0, `(.L_x_18) ;  /* 0x000001d000007945 */ /* 0x000fe20003800200 */
[----:B------:R-:W-:-:S05]  /*12e0*/  DMUL R6, R28, R28 ;  /* 0x0000001c1c067228 */ /* 0x000fca0000000000 */
[----:B------:R-:W1:Y:S01]  /*12f0*/  LDC.64 R4, c[0x3][0x50] ;  /* 0x00c01400ff047b82 */ /* 0x000e620000000a00 */
[----:B------:R-:W-:-:S07]  /*1300*/  DFMA R14, R28, R14, UR20 ;  /* 0x000000141c0e7e2b */ /* 0x000fce000800000e */
[----:B------:R-:W2:Y:S01]  /*1310*/  LDC.64 R2, c[0x3][0x30] ;  /* 0x00c00c00ff027b82 */ /* 0x000ea20000000a00 */
[----:B------:R-:W-:Y:S02]  /*1320*/  DFMA R14, R28, R14, R16 ;  /* 0x0000000e1c0e722b */ /* 0x000fe40000000010 */
[----:B0-----:R-:W-:-:S06]  /*1330*/  DFMA R24, R6, UR24, R24 ;  /* 0x0000001806187c2b */ /* 0x001fcc0008000018 */
[----:B------:R-:W-:Y:S02]  /*1340*/  DFMA R14, R28, R14, R18 ;  /* 0x0000000e1c0e722b */ /* 0x000fe40000000012 */
[----:B-1----:R-:W-:Y:S02]  /*1350*/  DFMA R4, R6, R4, UR26 ;  /* 0x0000001a06047e2b */ /* 0x002fe40008000004 */
[----:B--2---:R-:W-:-:S08]  /*1360*/  DFMA R2, R28, R24, R2 ;  /* 0x000000181c02722b */ /* 0x004fd00000000002 */
[----:B------:R-:W-:-:S08]  /*1370*/  DFMA R2, R4, R22, R2 ;  /* 0x000000160402722b */ /* 0x000fd00000000002 */
[----:B------:R-:W-:-:S06]  /*1380*/  DFMA R14, R26, R2, R14 ;  /* 0x000000021a0e722b */ /* 0x000fcc000000000e */
[----:B------:R-:W0:Y:S04]  /*1390*/  MUFU.RCP64H R3, R15 ;  /* 0x0000000f00037308 */ /* 0x000e280000001800 */
[----:B------:R-:W-:-:S05]  /*13a0*/  VIADD R2, R15, 0x300402 ;  /* 0x003004020f027836 */ /* 0x000fca0000000000 */
[----:B------:R-:W-:Y:S01]  /*13b0*/  FSETP.GEU.AND P0, PT, |R2|, 5.8789094863358348022e-39, PT ;  /* 0x004004020200780b */ /* 0x000fe20003f0e200 */
        /* <DEDUP_REMOVED lines=8> */
[----:B------:R-:W-:Y:S02]  /*1440*/  MOV R3, R15 ;  /* 0x0000000f00037202 */ /* 0x000fe40000000f00 */
[----:B------:R-:W-:Y:S01]  /*1450*/  MOV R30, 0x1480 ;  /* 0x00001480001e7802 */ /* 0x000fe20000000f00 */
[----:B------:R-:W-:-:S07]  /*1460*/  VIADD R6, R6, 0xfff00000 ;  /* 0xfff0000006067836 */ /* 0x000fce0000000000 */
[----:B-----5:R-:W-:Y:S05]  /*1470*/  CALL.REL.NOINC `($__internal_0_$__cuda_sm20_dblrcp_rn_slowpath_v3) ;  /* 0x00000004002c7944 */ /* 0x020fea0003c00000 */
[----:B------:R-:W-:Y:S02]  /*1480*/  IMAD.MOV.U32 R6, RZ, RZ, R4 ;  /* 0x000000ffff067224 */ /* 0x000fe400078e0004 */
[----:B------:R-:W-:-:S07]  /*1490*/  IMAD.MOV.U32 R7, RZ, RZ, R5 ;  /* 0x000000ffff077224 */ /* 0x000fce00078e0005 */
.L_x_19:
[----:B------:R-:W-:Y:S05]  /*14a0*/  BSYNC.RECONVERGENT B0 ;  /* 0x0000000000007941 */ /* 0x000fea0003800200 */
.L_x_18:
[----:B------:R-:W0:Y:S01]  /*14b0*/  LDC.64 R2, c[0x0][0x380] ;  /* 0x0000e000ff027b82 */ /* 0x000e220000000a00 */
[----:B------:R-:W-:Y:S01]  /*14c0*/  DMUL R20, R20, R6 ;  /* 0x0000000614147228 */ /* 0x000fe20000000000 */
[----:B------:R-:W-:Y:S06]  /*14d0*/  BSSY.RECONVERGENT B0, `(.L_x_20) ;  /* 0x000003c000007945 */ /* 0x000fec0003800200 */
[----:B------:R-:W1:Y:S01]  /*14e0*/  LDC.64 R4, c[0x0][0x388] ;  /* 0x0000e200ff047b82 */ /* 0x000e620000000a00 */
[----:B------:R-:W-:Y:S01]  /*14f0*/  DSETP.NEU.AND P0, PT, R20, RZ, PT ;  /* 0x000000ff1400722a */ /* 0x000fe20003f0d000 */
[----:B0-----:R-:W-:-:S13]  /*1500*/  IMAD.WIDE R42, R42, 0x8, R2 ;  /* 0x000000082a2a7825 */ /* 0x001fda00078e0202 */
[----:B------:R-:W-:Y:S05]  /*1510*/  @!P0 BRA `(.L_x_21) ;  /* 0x0000000000d08947 */ /* 0x000fea0003800000 */
[----:B------:R-:W0:Y:S01]  /*1520*/  MUFU.RCP64H R3, R21 ;  /* 0x0000001500037308 */ /* 0x000e220000001800 */
[----:B------:R-:W-:Y:S01]  /*1530*/  IMAD.MOV.U32 R2, RZ, RZ, 0x1 ;  /* 0x00000001ff027424 */ /* 0x000fe200078e00ff */
[----:B------:R-:W-:Y:S01]  /*1540*/  FSETP.GEU.AND P1, PT, |R33|, 6.5827683646048100446e-37, PT ;  /* 0x036000002100780b */ /* 0x000fe20003f2e200 */
[----:B------:R-:W-:Y:S04]  /*1550*/  BSSY.RECONVERGENT B1, `(.L_x_22) ;  /* 0x0000012000017945 */ /* 0x000fe80003800200 */
[----:B0-----:R-:W-:-:S08]  /*1560*/  DFMA R6, -R20, R2, 1 ;  /* 0x3ff000001406742b */ /* 0x001fd00000000102 */
[----:B------:R-:W-:-:S08]  /*1570*/  DFMA R6, R6, R6, R6 ;  /* 0x000000060606722b */ /* 0x000fd00000000006 */
[----:B------:R-:W-:-:S08]  /*1580*/  DFMA R6, R2, R6, R2 ;  /* 0x000000060206722b */ /* 0x000fd00000000002 */
[----:B------:R-:W-:-:S08]  /*1590*/  DFMA R2, -R20, R6, 1 ;  /* 0x3ff000001402742b */ /* 0x000fd00000000106 */
[----:B------:R-:W-:-:S08]  /*15a0*/  DFMA R2, R6, R2, R6 ;  /* 0x000000020602722b */ /* 0x000fd00000000006 */
[----:B------:R-:W-:-:S08]  /*15b0*/  DMUL R6, R32, R2 ;  /* 0x0000000220067228 */ /* 0x000fd00000000000 */
[----:B------:R-:W-:-:S08]  /*15c0*/  DFMA R14, -R20, R6, R32 ;  /* 0x00000006140e722b */ /* 0x000fd00000000120 */
[----:B------:R-:W-:-:S10]  /*15d0*/  DFMA R2, R2, R14, R6 ;  /* 0x0000000e0202722b */ /* 0x000fd40000000006 */
[----:B------:R-:W-:-:S05]  /*15e0*/  FFMA R6, RZ, R21, R3 ;  /* 0x00000015ff067223 */ /* 0x000fca0000000003 */
[----:B------:R-:W-:-:S13]  /*15f0*/  FSETP.GT.AND P0, PT, |R6|, 1.469367938527859385e-39, PT ;  /* 0x001000000600780b */ /* 0x000fda0003f04200 */
[----:B------:R-:W-:Y:S05]  /*1600*/  @P0 BRA P1, `(.L_x_23) ;  /* 0x0000000000180947 */ /* 0x000fea0000800000 */
[----:B------:R-:W-:Y:S01]  /*1610*/  IMAD.MOV.U32 R16, RZ, RZ, R32 ;  /* 0x000000ffff107224 */ /* 0x000fe200078e0020 */
[----:B------:R-:W-:Y:S01]  /*1620*/  MOV R17, R33 ;  /* 0x0000002100117202 */ /* 0x000fe20000000f00 */
[----:B------:R-:W-:Y:S01]  /*1630*/  IMAD.MOV.U32 R14, RZ, RZ, R20 ;  /* 0x000000ffff0e7224 */ /* 0x000fe200078e0014 */
[----:B------:R-:W-:Y:S01]  /*1640*/  MOV R18, 0x1670 ;  /* 0x0000167000127802 */ /* 0x000fe20000000f00 */
[----:B------:R-:W-:-:S07]  /*1650*/  IMAD.MOV.U32 R15, RZ, RZ, R21 ;  /* 0x000000ffff0f7224 */ /* 0x000fce00078e0015 */
[----:B-1---5:R-:W-:Y:S05]  /*1660*/  CALL.REL.NOINC `($__internal_1_$__cuda_sm20_div_rn_f64_full) ;  /* 0x0000000400547944 */ /* 0x022fea0003c00000 */
.L_x_23:
[----:B------:R-:W-:Y:S05]  /*1670*/  BSYNC.RECONVERGENT B1 ;  /* 0x0000000000017941 */ /* 0x000fea0003800200 */
.L_x_22:
[----:B------:R-:W0:Y:S01]  /*1680*/  MUFU.RCP64H R7, R21 ;  /* 0x0000001500077308 */ /* 0x000e220000001800 */
[----:B------:R-:W-:Y:S01]  /*1690*/  IMAD.MOV.U32 R6, RZ, RZ, 0x1 ;  /* 0x00000001ff067424 */ /* 0x000fe200078e00ff */
[----:B------:R-:W-:Y:S01]  /*16a0*/  DADD R2, -R2, 1 ;  /* 0x3ff0000002027429 */ /* 0x000fe20000000100 */
[----:B-1----:R-:W-:Y:S01]  /*16b0*/  IMAD.WIDE R4, R41, 0x8, R4 ;  /* 0x0000000829047825 */ /* 0x002fe200078e0204 */
[----:B------:R-:W-:Y:S01]  /*16c0*/  FSETP.GEU.AND P1, PT, |R35|, 6.5827683646048100446e-37, PT ;  /* 0x036000002300780b */ /* 0x000fe20003f2e200 */
[----:B------:R-:W-:Y:S02]  /*16d0*/  BSSY.RECONVERGENT B1, `(.L_x_24) ;  /* 0x0000014000017945 */ /* 0x000fe40003800200 */
[----:B0-----:R-:W-:-:S08]  /*16e0*/  DFMA R14, -R20, R6, 1 ;  /* 0x3ff00000140e742b */ /* 0x001fd00000000106 */
[----:B------:R-:W-:-:S08]  /*16f0*/  DFMA R14, R14, R14, R14 ;  /* 0x0000000e0e0e722b */ /* 0x000fd0000000000e */
[----:B------:R-:W-:-:S08]  /*1700*/  DFMA R14, R6, R14, R6 ;  /* 0x0000000e060e722b */ /* 0x000fd00000000006 */
[----:B------:R-:W-:-:S08]  /*1710*/  DFMA R6, -R20, R14, 1 ;  /* 0x3ff000001406742b */ /* 0x000fd0000000010e */
[----:B------:R-:W-:Y:S02]  /*1720*/  DFMA R18, R14, R6, R14 ;  /* 0x000000060e12722b */ /* 0x000fe4000000000e */
[----:B------:R-:W-:-:S06]  /*1730*/  DMUL R6, R2, UR10 ;  /* 0x0000000a02067c28 */ /* 0x000fcc0008000000 */
[----:B------:R-:W-:Y:S01]  /*1740*/  DMUL R14, R34, R18 ;  /* 0x00000012220e7228 */ /* 0x000fe20000000000 */
[----:B------:R0:W-:Y:S07]  /*1750*/  STG.E.64 desc[UR8][R4.64], R6 ;  /* 0x0000000604007986 */ /* 0x0001ee000c101b08 */
[----:B------:R-:W-:-:S08]  /*1760*/  DFMA R16, -R20, R14, R34 ;  /* 0x0000000e1410722b */ /* 0x000fd00000000122 */
[----:B------:R-:W-:-:S10]  /*1770*/  DFMA R2, R18, R16, R14 ;  /* 0x000000101202722b */ /* 0x000fd4000000000e */
[----:B------:R-:W-:-:S05]  /*1780*/  FFMA R14, RZ, R21, R3 ;  /* 0x00000015ff0e7223 */ /* 0x000fca0000000003 */
[----:B------:R-:W-:-:S13]  /*1790*/  FSETP.GT.AND P0, PT, |R14|, 1.469367938527859385e-39, PT ;  /* 0x001000000e00780b */ /* 0x000fda0003f04200 */
[----:B0-----:R-:W-:Y:S05]  /*17a0*/  @P0 BRA P1, `(.L_x_25) ;  /* 0x0000000000180947 */ /* 0x001fea0000800000 */
[----:B------:R-:W-:Y:S01]  /*17b0*/  IMAD.MOV.U32 R16, RZ, RZ, R34 ;  /* 0x000000ffff107224 */ /* 0x000fe200078e0022 */
[----:B------:R-:W-:Y:S01]  /*17c0*/  MOV R14, R20 ;  /* 0x00000014000e7202 */ /* 0x000fe20000000f00 */
[----:B------:R-:W-:Y:S01]  /*17d0*/  IMAD.MOV.U32 R17, RZ, RZ, R35 ;  /* 0x000000ffff117224 */ /* 0x000fe200078e0023 */
[----:B------:R-:W-:Y:S01]  /*17e0*/  MOV R18, 0x1810 ;  /* 0x0000181000127802 */ /* 0x000fe20000000f00 */
[----:B------:R-:W-:-:S07]  /*17f0*/  IMAD.MOV.U32 R15, RZ, RZ, R21 ;  /* 0x000000ffff0f7224 */ /* 0x000fce00078e0015 */
[----:B-----5:R-:W-:Y:S05]  /*1800*/  CALL.REL.NOINC `($__internal_1_$__cuda_sm20_div_rn_f64_full) ;  /* 0x0000000000ec7944 */ /* 0x020fea0003c00000 */
.L_x_25:
[----:B------:R-:W-:Y:S05]  /*1810*/  BSYNC.RECONVERGENT B1 ;  /* 0x0000000000017941 */ /* 0x000fea0003800200 */
.L_x_24:
[----:B------:R-:W-:-:S08]  /*1820*/  DADD R2, -R2, 1 ;  /* 0x3ff0000002027429 */ /* 0x000fd00000000100 */
[----:B------:R-:W-:-:S07]  /*1830*/  DMUL R2, R2, UR10 ;  /* 0x0000000a02027c28 */ /* 0x000fce0008000000 */
[----:B------:R1:W-:Y:S01]  /*1840*/  STG.E.64 desc[UR8][R42.64], R2 ;  /* 0x000000022a007986 */ /* 0x0003e2000c101b08 */
[----:B------:R-:W-:Y:S05]  /*1850*/  BRA `(.L_x_26) ;  /* 0x00000000000c7947 */ /* 0x000fea0003800000 */
.L_x_21:
[----:B-1----:R-:W-:-:S05]  /*1860*/  IMAD.WIDE R4, R41, 0x8, R4 ;  /* 0x0000000829047825 */ /* 0x002fca00078e0204 */
[----:B------:R0:W-:Y:S04]  /*1870*/  STG.E.64 desc[UR8][R4.64], RZ ;  /* 0x000000ff04007986 */ /* 0x0001e8000c101b08 */
[----:B------:R0:W-:Y:S02]  /*1880*/  STG.E.64 desc[UR8][R42.64], RZ ;  /* 0x000000ff2a007986 */ /* 0x0001e4000c101b08 */
.L_x_26:
[----:B------:R-:W-:Y:S05]  /*1890*/  BSYNC.RECONVERGENT B0 ;  /* 0x0000000000007941 */ /* 0x000fea0003800200 */
.L_x_20:
[C---:B-----5:R-:W-:Y:S01]  /*18a0*/  ISETP.GE.AND P0, PT, R39.reuse, R0, PT ;  /* 0x000000002700720c */ /* 0x060fe20003f06270 */
[----:B------:R-:W-:-:S12]  /*18b0*/  VIADD R39, R39, 0x1 ;  /* 0x0000000127277836 */ /* 0x000fd80000000000 */
[----:B------:R2:W-:Y:S01]  /*18c0*/  @P0 STG.E.64 desc[UR8][R42.64], RZ ;  /* 0x000000ff2a000986 */ /* 0x0005e2000c101b08 */
[----:B------:R-:W-:-:S13]  /*18d0*/  ISETP.NE.AND P0, PT, R39, 0x2a, PT ;  /* 0x0000002a2700780c */ /* 0x000fda0003f05270 */
[----:B--2---:R-:W-:Y:S05]  /*18e0*/  @P0 BRA `(.L_x_27) ;  /* 0xffffffec00540947 */ /* 0x004fea000383ffff */
[----:B-1----:R-:W1:Y:S02]  /*18f0*/  LDC.64 R2, c[0x0][0x380] ;  /* 0x0000e000ff027b82 */ /* 0x002e640000000a00 */
[----:B-1----:R-:W-:-:S05]  /*1900*/  IMAD.WIDE R38, R38, 0x8, R2 ;  /* 0x0000000826267825 */ /* 0x002fca00078e0202 */
[----:B------:R-:W-:Y:S01]  /*1910*/  STG.E.64 desc[UR8][R38.64+0x148000], RZ ;  /* 0x148000ff26007986 */ /* 0x000fe2000c101b08 */
[----:B------:R-:W-:Y:S05]  /*1920*/  EXIT ;  /* 0x000000000000794d */ /* 0x000fea0003800000 */
        .weak           $__internal_0_$__cuda_sm20_dblrcp_rn_slowpath_v3
        .type           $__internal_0_$__cuda_sm20_dblrcp_rn_slowpath_v3,@function
        .size           $__internal_0_$__cuda_sm20_dblrcp_rn_slowpath_v3,($__internal_1_$__cuda_sm20_div_rn_f64_full - $__internal_0_$__cuda_sm20_dblrcp_rn_slowpath_v3)
$__internal_0_$__cuda_sm20_dblrcp_rn_slowpath_v3:
[----:B------:R-:W-:Y:S01]  /*1930*/  DSETP.GTU.AND P0, PT, |R2|, +INF , PT ;  /* 0x7ff000000200742a */ /* 0x000fe20003f0c200 */
[----:B------:R-:W-:-:S13]  /*1940*/  BSSY.RECONVERGENT B1, `(.L_x_28) ;  /* 0x0000023000017945 */ /* 0x000fda0003800200 */
[----:B------:R-:W-:Y:S05]  /*1950*/  @P0 BRA `(.L_x_29) ;  /* 0x00000000007c0947 */ /* 0x000fea0003800000 */
[----:B------:R-:W-:-:S05]  /*1960*/  LOP3.LUT R5, R3, 0x7fffffff, RZ, 0xc0, !PT ;  /* 0x7fffffff03057812 */ /* 0x000fca00078ec0ff */
[----:B------:R-:W-:-:S05]  /*1970*/  VIADD R4, R5, 0xffffffff ;  /* 0xffffffff05047836 */ /* 0x000fca0000000000 */
[----:B------:R-:W-:-:S13]  /*1980*/  ISETP.GE.U32.AND P0, PT, R4, 0x7fefffff, PT ;  /* 0x7fefffff0400780c */ /* 0x000fda0003f06070 */
[----:B------:R-:W-:Y:S01]  /*1990*/  @P0 LOP3.LUT R29, R3, 0x7ff00000, RZ, 0x3c, !PT ;  /* 0x7ff00000031d0812 */ /* 0x000fe200078e3cff */
[----:B------:R-:W-:Y:S01]  /*19a0*/  @P0 IMAD.MOV.U32 R28, RZ, RZ, RZ ;  /* 0x000000ffff1c0224 */ /* 0x000fe200078e00ff */
[----:B------:R-:W-:Y:S06]  /*19b0*/  @P0 BRA `(.L_x_30) ;  /* 0x00000000006c0947 */ /* 0x000fec0003800000 */
[----:B------:R-:W-:-:S13]  /*19c0*/  ISETP.GE.U32.AND P0, PT, R5, 0x1000001, PT ;  /* 0x010000010500780c */ /* 0x000fda0003f06070 */
[----:B------:R-:W-:Y:S05]  /*19d0*/  @!P0 BRA `(.L_x_31) ;  /* 0x0000000000348947 */ /* 0x000fea0003800000 */
[----:B------:R-:W-:Y:S01]  /*19e0*/  VIADD R29, R3, 0xc0200000 ;  /* 0xc0200000031d7836 */ /* 0x000fe20000000000 */
[----:B------:R-:W-:-:S03]  /*19f0*/  MOV R28, R2 ;  /* 0x00000002001c7202 */ /* 0x000fc60000000f00 */
[----:B------:R-:W0:Y:S03]  /*1a00*/  MUFU.RCP64H R7, R29 ;  /* 0x0000001d00077308 */ /* 0x000e260000001800 */
[----:B0-----:R-:W-:-:S08]  /*1a10*/  DFMA R4, -R28, R6, 1 ;  /* 0x3ff000001c04742b */ /* 0x001fd00000000106 */
[----:B------:R-:W-:-:S08]  /*1a20*/  DFMA R4, R4, R4, R4 ;  /* 0x000000040404722b */ /* 0x000fd00000000004 */
[----:B------:R-:W-:-:S08]  /*1a30*/  DFMA R4, R6, R4, R6 ;  /* 0x000000040604722b */ /* 0x000fd00000000006 */
[----:B------:R-:W-:-:S08]  /*1a40*/  DFMA R6, -R28, R4, 1 ;  /* 0x3ff000001c06742b */ /* 0x000fd00000000104 */
[----:B------:R-:W-:-:S08]  /*1a50*/  DFMA R4, R4, R6, R4 ;  /* 0x000000060404722b */ /* 0x000fd00000000004 */
[----:B------:R-:W-:-:S08]  /*1a60*/  DMUL R4, R4, 2.2250738585072013831e-308 ;  /* 0x0010000004047828 */ /* 0x000fd00000000000 */
[----:B------:R-:W-:-:S08]  /*1a70*/  DFMA R2, -R2, R4, 1 ;  /* 0x3ff000000202742b */ /* 0x000fd00000000104 */
[----:B------:R-:W-:-:S08]  /*1a80*/  DFMA R2, R2, R2, R2 ;  /* 0x000000020202722b */ /* 0x000fd00000000002 */
[----:B------:R-:W-:Y:S01]  /*1a90*/  DFMA R28, R4, R2, R4 ;  /* 0x00000002041c722b */ /* 0x000fe20000000004 */
[----:B------:R-:W-:Y:S10]  /*1aa0*/  BRA `(.L_x_30) ;  /* 0x0000000000307947 */ /* 0x000ff40003800000 */
.L_x_31:
[----:B------:R-:W-:Y:S01]  /*1ab0*/  DMUL R4, R2, 8.11296384146066816958e+31 ;  /* 0x4690000002047828 */ /* 0x000fe20000000000 */
[----:B------:R-:W-:-:S05]  /*1ac0*/  IMAD.MOV.U32 R2, RZ, RZ, R6 ;  /* 0x000000ffff027224 */ /* 0x000fca00078e0006 */
[----:B------:R-:W0:Y:S02]  /*1ad0*/  MUFU.RCP64H R3, R5 ;  /* 0x0000000500037308 */ /* 0x000e240000001800 */
[----:B0-----:R-:W-:-:S08]  /*1ae0*/  DFMA R6, -R4, R2, 1 ;  /* 0x3ff000000406742b */ /* 0x001fd00000000102 */
[----:B------:R-:W-:-:S08]  /*1af0*/  DFMA R6, R6, R6, R6 ;  /* 0x000000060606722b */ /* 0x000fd00000000006 */
[----:B------:R-:W-:-:S08]  /*1b00*/  DFMA R6, R2, R6, R2 ;  /* 0x000000060206722b */ /* 0x000fd00000000002 */
[----:B------:R-:W-:-:S08]  /*1b10*/  DFMA R2, -R4, R6, 1 ;  /* 0x3ff000000402742b */ /* 0x000fd00000000106 */
[----:B------:R-:W-:-:S08]  /*1b20*/  DFMA R2, R6, R2, R6 ;  /* 0x000000020602722b */ /* 0x000fd00000000006 */
[----:B------:R-:W-:Y:S01]  /*1b30*/  DMUL R28, R2, 8.11296384146066816958e+31 ;  /* 0x46900000021c7828 */ /* 0x000fe20000000000 */
[----:B------:R-:W-:Y:S10]  /*1b40*/  BRA `(.L_x_30) ;  /* 0x0000000000087947 */ /* 0x000ff40003800000 */
.L_x_29:
[----:B------:R-:W-:Y:S01]  /*1b50*/  LOP3.LUT R29, R3, 0x80000, RZ, 0xfc, !PT ;  /* 0x00080000031d7812 */ /* 0x000fe200078efcff */
[----:B------:R-:W-:-:S07]  /*1b60*/  IMAD.MOV.U32 R28, RZ, RZ, R2 ;  /* 0x000000ffff1c7224 */ /* 0x000fce00078e0002 */
.L_x_30:
[----:B------:R-:W-:Y:S05]  /*1b70*/  BSYNC.RECONVERGENT B1 ;  /* 0x0000000000017941 */ /* 0x000fea0003800200 */
.L_x_28:
[----:B------:R-:W-:Y:S02]  /*1b80*/  IMAD.MOV.U32 R31, RZ, RZ, 0x0 ;  /* 0x00000000ff1f7424 */ /* 0x000fe400078e00ff */
[----:B------:R-:W-:Y:S02]  /*1b90*/  IMAD.MOV.U32 R4, RZ, RZ, R28 ;  /* 0x000000ffff047224 */ /* 0x000fe400078e001c */
[----:B------:R-:W-:Y:S01]  /*1ba0*/  IMAD.MOV.U32 R5, RZ, RZ, R29 ;  /* 0x000000ffff057224 */ /* 0x000fe200078e001d */
[----:B------:R-:W-:Y:S06]  /*1bb0*/  RET.REL.NODEC R30 `(buoydiff_kernel) ;  /* 0xffffffe41e107950 */ /* 0x000fec0003c3ffff */
        .weak           $__internal_1_$__cuda_sm20_div_rn_f64_full
        .type           $__internal_1_$__cuda_sm20_div_rn_f64_full,@function
        .size           $__internal_1_$__cuda_sm20_div_rn_f64_full,($__internal_2_$__cuda_sm20_dsqrt_rn_f64_mediumpath_v1 - $__internal_1_$__cuda_sm20_div_rn_f64_full)
$__internal_1_$__cuda_sm20_div_rn_f64_full:
[C---:B------:R-:W-:Y:S01]  /*1bc0*/  FSETP.GEU.AND P0, PT, |R15|.reuse, 1.469367938527859385e-39, PT ;  /* 0x001000000f00780b */ /* 0x040fe20003f0e200 */
[----:B------:R-:W-:Y:S01]  /*1bd0*/  IMAD.MOV.U32 R24, RZ, RZ, 0x1 ;  /* 0x00000001ff187424 */ /* 0x000fe200078e00ff */
[----:B------:R-:W-:Y:S01]  /*1be0*/  LOP3.LUT R6, R15, 0x800fffff, RZ, 0xc0, !PT ;  /* 0x800fffff0f067812 */ /* 0x000fe200078ec0ff */
[----:B------:R-:W-:Y:S01]  /*1bf0*/  BSSY.RECONVERGENT B2, `(.L_x_32) ;  /* 0x0000055000027945 */ /* 0x000fe20003800200 */
[C---:B------:R-:W-:Y:S02]  /*1c00*/  FSETP.GEU.AND P2, PT, |R17|.reuse, 1.469367938527859385e-39, PT ;  /* 0x001000001100780b */ /* 0x040fe40003f4e200 */
[----:B------:R-:W-:Y:S02]  /*1c10*/  LOP3.LUT R7, R6, 0x3ff00000, RZ, 0xfc, !PT ;  /* 0x3ff0000006077812 */ /* 0x000fe400078efcff */
[----:B------:R-:W-:Y:S02]  /*1c20*/  MOV R6, R14 ;  /* 0x0000000e00067202 */ /* 0x000fe40000000f00 */
[----:B------:R-:W-:-:S02]  /*1c30*/  LOP3.LUT R19, R17, 0x7ff00000, RZ, 0xc0, !PT ;  /* 0x7ff0000011137812 */ /* 0x000fc400078ec0ff */
[----:B------:R-:W-:Y:S01]  /*1c40*/  LOP3.LUT R28, R15, 0x7ff00000, RZ, 0xc0, !PT ;  /* 0x7ff000000f1c7812 */ /* 0x000fe200078ec0ff */
[----:B------:R-:W-:-:S03]  /*1c50*/  @!P0 DMUL R6, R14, 8.98846567431157953865e+307 ;  /* 0x7fe000000e068828 */ /* 0x000fc60000000000 */
[----:B------:R-:W-:Y:S01]  /*1c60*/  ISETP.GE.U32.AND P1, PT, R19, R28, PT ;  /* 0x0000001c1300720c */ /* 0x000fe20003f26070 */
[----:B------:R-:W-:Y:S01]  /*1c70*/  @!P2 IMAD.MOV.U32 R30, RZ, RZ, RZ ;  /* 0x000000ffff1ea224 */ /* 0x000fe200078e00ff */
[----:B------:R-:W-:Y:S01]  /*1c80*/  @!P2 LOP3.LUT R22, R15, 0x7ff00000, RZ, 0xc0, !PT ;  /* 0x7ff000000f16a812 */ /* 0x000fe200078ec0ff */
[----:B------:R-:W0:Y:S03]  /*1c90*/  MUFU.RCP64H R25, R7 ;  /* 0x0000000700197308 */ /* 0x000e260000001800 */
[----:B------:R-:W-:Y:S01]  /*1ca0*/  @!P2 ISETP.GE.U32.AND P3, PT, R19, R22, PT ;  /* 0x000000161300a20c */ /* 0x000fe20003f66070 */
[----:B------:R-:W-:-:S05]  /*1cb0*/  IMAD.MOV.U32 R22, RZ, RZ, 0x1ca00000 ;  /* 0x1ca00000ff167424 */ /* 0x000fca00078e00ff */
[----:B------:R-:W-:-:S04]  /*1cc0*/  @!P2 SEL R23, R22, 0x63400000, !P3 ;  /* 0x634000001617a807 */ /* 0x000fc80005800000 */
[----:B------:R-:W-:Y:S01]  /*1cd0*/  @!P2 LOP3.LUT R23, R23, 0x80000000, R17, 0xf8, !PT ;  /* 0x800000001717a812 */ /* 0x000fe200078ef811 */
[----:B0-----:R-:W-:-:S03]  /*1ce0*/  DFMA R2, R24, -R6, 1 ;  /* 0x3ff000001802742b */ /* 0x001fc60000000806 */
[----:B------:R-:W-:-:S05]  /*1cf0*/  @!P2 LOP3.LUT R31, R23, 0x100000, RZ, 0xfc, !PT ;  /* 0x00100000171fa812 */ /* 0x000fca00078efcff */
[----:B------:R-:W-:-:S08]  /*1d00*/  DFMA R2, R2, R2, R2 ;  /* 0x000000020202722b */ /* 0x000fd00000000002 */
[----:B------:R-:W-:Y:S01]  /*1d10*/  DFMA R24, R24, R2, R24 ;  /* 0x000000021818722b */ /* 0x000fe20000000018 */
[----:B------:R-:W-:Y:S01]  /*1d20*/  SEL R3, R22, 0x63400000, !P1 ;  /* 0x6340000016037807 */ /* 0x000fe20004800000 */
[----:B------:R-:W-:-:S03]  /*1d30*/  IMAD.MOV.U32 R2, RZ, RZ, R16 ;  /* 0x000000ffff027224 */ /* 0x000fc600078e0010 */
[----:B------:R-:W-:-:S03]  /*1d40*/  LOP3.LUT R3, R3, 0x800fffff, R17, 0xf8, !PT ;  /* 0x800fffff03037812 */ /* 0x000fc600078ef811 */
[----:B------:R-:W-:-:S03]  /*1d50*/  DFMA R26, R24, -R6, 1 ;  /* 0x3ff00000181a742b */ /* 0x000fc60000000806 */
[----:B------:R-:W-:Y:S01]  /*1d60*/  @!P2 DFMA R2, R2, 2, -R30 ;  /* 0x400000000202a82b */ /* 0x000fe2000000081e */
[----:B------:R-:W-:Y:S01]  /*1d70*/  IMAD.MOV.U32 R31, RZ, RZ, R19 ;  /* 0x000000ffff1f7224 */ /* 0x000fe200078e0013 */
[----:B------:R-:W-:-:S03]  /*1d80*/  MOV R30, R28 ;  /* 0x0000001c001e7202 */ /* 0x000fc60000000f00 */
[----:B------:R-:W-:Y:S01]  /*1d90*/  DFMA R24, R24, R26, R24 ;  /* 0x0000001a1818722b */ /* 0x000fe20000000018 */
[----:B------:R-:W-:-:S04]  /*1da0*/  @!P0 LOP3.LUT R30, R7, 0x7ff00000, RZ, 0xc0, !PT ;  /* 0x7ff00000071e8812 */ /* 0x000fc800078ec0ff */
[----:B------:R-:W-:Y:S01]  /*1db0*/  @!P2 LOP3.LUT R31, R3, 0x7ff00000, RZ, 0xc0, !PT ;  /* 0x7ff00000031fa812 */ /* 0x000fe200078ec0ff */
[----:B------:R-:W-:Y:S02]  /*1dc0*/  VIADD R32, R30, 0xffffffff ;  /* 0xffffffff1e207836 */ /* 0x000fe40000000000 */
[----:B------:R-:W-:Y:S02]  /*1dd0*/  DMUL R26, R24, R2 ;  /* 0x00000002181a7228 */ /* 0x000fe40000000000 */
[----:B------:R-:W-:-:S05]  /*1de0*/  VIADD R23, R31, 0xffffffff ;  /* 0xffffffff1f177836 */ /* 0x000fca0000000000 */
[----:B------:R-:W-:Y:S01]  /*1df0*/  ISETP.GT.U32.AND P0, PT, R23, 0x7feffffe, PT ;  /* 0x7feffffe1700780c */ /* 0x000fe20003f04070 */
[----:B------:R-:W-:-:S03]  /*1e00*/  DFMA R28, R26, -R6, R2 ;  /* 0x800000061a1c722b */ /* 0x000fc60000000002 */
[----:B------:R-:W-:-:S05]  /*1e10*/  ISETP.GT.U32.OR P0, PT, R32, 0x7feffffe, P0 ;  /* 0x7feffffe2000780c */ /* 0x000fca0000704470 */
[----:B------:R-:W-:-:S08]  /*1e20*/  DFMA R24, R24, R28, R26 ;  /* 0x0000001c1818722b */ /* 0x000fd0000000001a */
[----:B------:R-:W-:Y:S05]  /*1e30*/  @P0 BRA `(.L_x_33) ;  /* 0x00000000006c0947 */ /* 0x000fea0003800000 */
[----:B------:R-:W-:-:S04]  /*1e40*/  LOP3.LUT R26, R15, 0x7ff00000, RZ, 0xc0, !PT ;  /* 0x7ff000000f1a7812 */ /* 0x000fc800078ec0ff */
[CC--:B------:R-:W-:Y:S02]  /*1e50*/  VIADDMNMX R16, R19.reuse, -R26.reuse, 0xb9600000, !PT ;  /* 0xb960000013107446 */ /* 0x0c0fe4000780091a */
[----:B------:R-:W-:Y:S02]  /*1e60*/  ISETP.GE.U32.AND P0, PT, R19, R26, PT ;  /* 0x0000001a1300720c */ /* 0x000fe40003f06070 */
[----:B------:R-:W-:Y:S02]  /*1e70*/  VIMNMX R16, PT, PT, R16, 0x46a00000, PT ;  /* 0x46a0000010107848 */ /* 0x000fe40003fe0100 */
[----:B------:R-:W-:-:S05]  /*1e80*/  SEL R19, R22, 0x63400000, !P0 ;  /* 0x6340000016137807 */ /* 0x000fca0004000000 */
[----:B------:R-:W-:Y:S02]  /*1e90*/  IMAD.IADD R19, R16, 0x1, -R19 ;  /* 0x0000000110137824 */ /* 0x000fe400078e0a13 */
[----:B------:R-:W-:Y:S02]  /*1ea0*/  IMAD.MOV.U32 R16, RZ, RZ, RZ ;  /* 0x000000ffff107224 */ /* 0x000fe400078e00ff */
[----:B------:R-:W-:-:S06]  /*1eb0*/  VIADD R17, R19, 0x7fe00000 ;  /* 0x7fe0000013117836 */ /* 0x000fcc0000000000 */
[----:B------:R-:W-:-:S10]  /*1ec0*/  DMUL R22, R24, R16 ;  /* 0x0000001018167228 */ /* 0x000fd40000000000 */
[----:B------:R-:W-:-:S13]  /*1ed0*/  FSETP.GTU.AND P0, PT, |R23|, 1.469367938527859385e-39, PT ;  /* 0x001000001700780b */ /* 0x000fda0003f0c200 */
[----:B------:R-:W-:Y:S05]  /*1ee0*/  @P0 BRA `(.L_x_34) ;  /* 0x0000000000940947 */ /* 0x000fea0003800000 */
[----:B------:R-:W-:Y:S01]  /*1ef0*/  DFMA R2, R24, -R6, R2 ;  /* 0x800000061802722b */ /* 0x000fe20000000002 */
[----:B------:R-:W-:-:S09]  /*1f00*/  MOV R16, RZ ;  /* 0x000000ff00107202 */ /* 0x000fd20000000f00 */
[C---:B------:R-:W-:Y:S02]  /*1f10*/  FSETP.NEU.AND P0, PT, R3.reuse, RZ, PT ;  /* 0x000000ff0300720b */ /* 0x040fe40003f0d000 */
[----:B------:R-:W-:-:S04]  /*1f20*/  LOP3.LUT R15, R3, 0x80000000, R15, 0x48, !PT ;  /* 0x80000000030f7812 */ /* 0x000fc800078e480f */
[----:B------:R-:W-:-:S07]  /*1f30*/  LOP3.LUT R17, R15, R17, RZ, 0xfc, !PT ;  /* 0x000000110f117212 */ /* 0x000fce00078efcff */
[----:B------:R-:W-:Y:S05]  /*1f40*/  @!P0 BRA `(.L_x_34) ;  /* 0x00000000007c8947 */ /* 0x000fea0003800000 */
[----:B------:R-:W-:Y:S01]  /*1f50*/  IMAD.MOV R3, RZ, RZ, -R19 ;  /* 0x000000ffff037224 */ /* 0x000fe200078e0a13 */
[----:B------:R-:W-:Y:S01]  /*1f60*/  DMUL.RP R16, R24, R16 ;  /* 0x0000001018107228 */ /* 0x000fe20000008000 */
[----:B------:R-:W-:-:S06]  /*1f70*/  IMAD.MOV.U32 R2, RZ, RZ, RZ ;  /* 0x000000ffff027224 */ /* 0x000fcc00078e00ff */
[----:B------:R-:W-:-:S03]  /*1f80*/  DFMA R2, R22, -R2, R24 ;  /* 0x800000021602722b */ /* 0x000fc60000000018 */
[----:B------:R-:W-:-:S03]  /*1f90*/  LOP3.LUT R15, R17, R15, RZ, 0x3c, !PT ;  /* 0x0000000f110f7212 */ /* 0x000fc600078e3cff */
[----:B------:R-:W-:-:S04]  /*1fa0*/  IADD3 R2, PT, PT, -R19, -0x43300000, RZ ;  /* 0xbcd0000013027810 */ /* 0x000fc80007ffe1ff */
[----:B------:R-:W-:-:S04]  /*1fb0*/  FSETP.NEU.AND P0, PT, |R3|, R2, PT ;  /* 0x000000020300720b */ /* 0x000fc80003f0d200 */
[----:B------:R-:W-:Y:S02]  /*1fc0*/  FSEL R22, R16, R22, !P0 ;  /* 0x0000001610167208 */ /* 0x000fe40004000000 */
[----:B------:R-:W-:Y:S01]  /*1fd0*/  FSEL R23, R15, R23, !P0 ;  /* 0x000000170f177208 */ /* 0x000fe20004000000 */
[----:B------:R-:W-:Y:S06]  /*1fe0*/  BRA `(.L_x_34) ;  /* 0x0000000000547947 */ /* 0x000fec0003800000 */
.L_x_33:
[----:B------:R-:W-:-:S14]  /*1ff0*/  DSETP.NAN.AND P0, PT, R16, R16, PT ;  /* 0x000000101000722a */ /* 0x000fdc0003f08000 */
[----:B------:R-:W-:Y:S05]  /*2000*/  @P0 BRA `(.L_x_35) ;  /* 0x0000000000440947 */ /* 0x000fea0003800000 */
[----:B------:R-:W-:-:S14]  /*2010*/  DSETP.NAN.AND P0, PT, R14, R14, PT ;  /* 0x0000000e0e00722a */ /* 0x000fdc0003f08000 */
[----:B------:R-:W-:Y:S05]  /*2020*/  @P0 BRA `(.L_x_36) ;  /* 0x0000000000300947 */ /* 0x000fea0003800000 */
[----:B------:R-:W-:Y:S01]  /*2030*/  ISETP.NE.AND P0, PT, R31, R30, PT ;  /* 0x0000001e1f00720c */ /* 0x000fe20003f05270 */
[----:B------:R-:W-:Y:S02]  /*2040*/  IMAD.MOV.U32 R22, RZ, RZ, 0x0 ;  /* 0x00000000ff167424 */ /* 0x000fe400078e00ff */
[----:B------:R-:W-:-:S10]  /*2050*/  IMAD.MOV.U32 R23, RZ, RZ, -0x80000 ;  /* 0xfff80000ff177424 */ /* 0x000fd400078e00ff */
[----:B------:R-:W-:Y:S05]  /*2060*/  @!P0 BRA `(.L_x_34) ;  /* 0x0000000000348947 */ /* 0x000fea0003800000 */
[----:B------:R-:W-:Y:S02]  /*2070*/  ISETP.NE.AND P0, PT, R31, 0x7ff00000, PT ;  /* 0x7ff000001f00780c */ /* 0x000fe40003f05270 */
[----:B------:R-:W-:Y:S02]  /*2080*/  LOP3.LUT R23, R17, 0x80000000, R15, 0x48, !PT ;  /* 0x8000000011177812 */ /* 0x000fe400078e480f */
[----:B------:R-:W-:-:S13]  /*2090*/  ISETP.EQ.OR P0, PT, R30, RZ, !P0 ;  /* 0x000000ff1e00720c */ /* 0x000fda0004702670 */
[----:B------:R-:W-:Y:S01]  /*20a0*/  @P0 LOP3.LUT R2, R23, 0x7ff00000, RZ, 0xfc, !PT ;  /* 0x7ff0000017020812 */ /* 0x000fe200078efcff */
[----:B------:R-:W-:Y:S01]  /*20b0*/  @!P0 IMAD.MOV.U32 R22, RZ, RZ, RZ ;  /* 0x000000ffff168224 */ /* 0x000fe200078e00ff */
[----:B------:R-:W-:-:S03]  /*20c0*/  @P0 MOV R22, RZ ;  /* 0x000000ff00160202 */ /* 0x000fc60000000f00 */
[----:B------:R-:W-:Y:S01]  /*20d0*/  @P0 IMAD.MOV.U32 R23, RZ, RZ, R2 ;  /* 0x000000ffff170224 */ /* 0x000fe200078e0002 */
[----:B------:R-:W-:Y:S06]  /*20e0*/  BRA `(.L_x_34) ;  /* 0x0000000000147947 */ /* 0x000fec0003800000 */
.L_x_36:
[----:B------:R-:W-:Y:S01]  /*20f0*/  LOP3.LUT R23, R15, 0x80000, RZ, 0xfc, !PT ;  /* 0x000800000f177812 */ /* 0x000fe200078efcff */
[----:B------:R-:W-:Y:S01]  /*2100*/  IMAD.MOV.U32 R22, RZ, RZ, R14 ;  /* 0x000000ffff167224 */ /* 0x000fe200078e000e */
[----:B------:R-:W-:Y:S06]  /*2110*/  BRA `(.L_x_34) ;  /* 0x0000000000087947 */ /* 0x000fec0003800000 */
.L_x_35:
[----:B------:R-:W-:Y:S01]  /*2120*/  LOP3.LUT R23, R17, 0x80000, RZ, 0xfc, !PT ;  /* 0x0008000011177812 */ /* 0x000fe200078efcff */
[----:B------:R-:W-:-:S07]  /*2130*/  IMAD.MOV.U32 R22, RZ, RZ, R16 ;  /* 0x000000ffff167224 */ /* 0x000fce00078e0010 */
.L_x_34:
[----:B------:R-:W-:Y:S05]  /*2140*/  BSYNC.RECONVERGENT B2 ;  /* 0x0000000000027941 */ /* 0x000fea0003800200 */
.L_x_32:
[----:B------:R-:W-:Y:S02]  /*2150*/  HFMA2 R19, -RZ, RZ, 0, 0 ;  /* 0x00000000ff137431 */ /* 0x000fe400000001ff */
[----:B------:R-:W-:Y:S02]  /*2160*/  IMAD.MOV.U32 R2, RZ, RZ, R22 ;  /* 0x000000ffff027224 */ /* 0x000fe400078e0016 */
[----:B------:R-:W-:Y:S01]  /*2170*/  IMAD.MOV.U32 R3, RZ, RZ, R23 ;  /* 0x000000ffff037224 */ /* 0x000fe200078e0017 */
[----:B------:R-:W-:Y:S06]  /*2180*/  RET.REL.NODEC R18 `(buoydiff_kernel) ;  /* 0xffffffdc129c7950 */ /* 0x000fec0003c3ffff */
        .weak           $__internal_2_$__cuda_sm20_dsqrt_rn_f64_mediumpath_v1
        .type           $__internal_2_$__cuda_sm20_dsqrt_rn_f64_mediumpath_v1,@function
        .size           $__internal_2_$__cuda_sm20_dsqrt_rn_f64_mediumpath_v1,(.L_x_517 - $__internal_2_$__cuda_sm20_dsqrt_rn_f64_mediumpath_v1)
$__internal_2_$__cuda_sm20_dsqrt_rn_f64_mediumpath_v1:
[----:B------:R-:W-:Y:S01]  /*2190*/  ISETP.GE.U32.AND P0, PT, R44, -0x3400000, PT ;  /* 0xfcc000002c00780c */ /* 0x000fe20003f06070 */
[----:B------:R-:W-:-:S12]  /*21a0*/  BSSY.RECONVERGENT B1, `(.L_x_37) ;  /* 0x0000023000017945 */ /* 0x000fd80003800200 */
[----:B------:R-:W-:Y:S05]  /*21b0*/  @!P0 BRA `(.L_x_38) ;  /* 0x0000000000208947 */ /* 0x000fea0003800000 */
[----:B------:R-:W-:-:S10]  /*21c0*/  DFMA.RM R4, R6, R2, R4 ;  /* 0x000000020604722b */ /* 0x000fd40000004004 */
[----:B------:R-:W-:-:S05]  /*21d0*/  IADD3 R2, P0, PT, R4, 0x1, RZ ;  /* 0x0000000104027810 */ /* 0x000fca0007f1e0ff */
[----:B------:R-:W-:-:S06]  /*21e0*/  IMAD.X R3, RZ, RZ, R5, P0 ;  /* 0x000000ffff037224 */ /* 0x000fcc00000e0605 */
[----:B------:R-:W-:-:S08]  /*21f0*/  DFMA.RP R36, -R4, R2, R36 ;  /* 0x000000020424722b */ /* 0x000fd00000008124 */
[----:B------:R-:W-:-:S06]  /*2200*/  DSETP.GT.AND P0, PT, R36, RZ, PT ;  /* 0x000000ff2400722a */ /* 0x000fcc0003f04000 */
[----:B------:R-:W-:Y:S02]  /*2210*/  FSEL R2, R2, R4, P0 ;  /* 0x0000000402027208 */ /* 0x000fe40000000000 */
[----:B------:R-:W-:Y:S01]  /*2220*/  FSEL R3, R3, R5, P0 ;  /* 0x0000000503037208 */ /* 0x000fe20000000000 */
[----:B------:R-:W-:Y:S06]  /*2230*/  BRA `(.L_x_39) ;  /* 0x0000000000647947 */ /* 0x000fec0003800000 */
.L_x_38:
[----:B------:R-:W-:-:S14]  /*2240*/  DSETP.NE.AND P0, PT, R36, RZ, PT ;  /* 0x000000ff2400722a */ /* 0x000fdc0003f05000 */
[----:B------:R-:W-:Y:S05]  /*2250*/  @!P0 BRA `(.L_x_40) ;  /* 0x0000000000588947 */ /* 0x000fea0003800000 */
[----:B------:R-:W-:-:S13]  /*2260*/  ISETP.GE.AND P0, PT, R37, RZ, PT ;  /* 0x000000ff2500720c */ /* 0x000fda0003f06270 */
[----:B------:R-:W-:Y:S02]  /*2270*/  @!P0 IMAD.MOV.U32 R2, RZ, RZ, 0x0 ;  /* 0x00000000ff028424 */ /* 0x000fe400078e00ff */
[----:B------:R-:W-:Y:S01]  /*2280*/  @!P0 IMAD.MOV.U32 R3, RZ, RZ, -0x80000 ;  /* 0xfff80000ff038424 */ /* 0x000fe200078e00ff */
[----:B------:R-:W-:Y:S06]  /*2290*/  @!P0 BRA `(.L_x_39) ;  /* 0x00000000004c8947 */ /* 0x000fec0003800000 */
[----:B------:R-:W-:-:S13]  /*22a0*/  ISETP.GT.AND P0, PT, R37, 0x7fefffff, PT ;  /* 0x7fefffff2500780c */ /* 0x000fda0003f04270 */
[----:B------:R-:W-:Y:S05]  /*22b0*/  @P0 BRA `(.L_x_40) ;  /* 0x0000000000400947 */ /* 0x000fea0003800000 */
[----:B------:R-:W-:Y:S01]  /*22c0*/  DMUL R36, R36, 8.11296384146066816958e+31 ;  /* 0x4690000024247828 */ /* 0x000fe20000000000 */
[----:B------:R-:W-:Y:S01]  /*22d0*/  IMAD.MOV.U32 R6, RZ, RZ, RZ ;  /* 0x000000ffff067224 */ /* 0x000fe200078e00ff */
[----:B------:R-:W-:Y:S01]  /*22e0*/  MOV R3, 0x3fd80000 ;  /* 0x3fd8000000037802 */ /* 0x000fe20000000f00 */
[----:B------:R-:W-:-:S03]  /*22f0*/  IMAD.MOV.U32 R2, RZ, RZ, 0x0 ;  /* 0x00000000ff027424 */ /* 0x000fc600078e00ff */
[----:B------:R-:W0:Y:S02]  /*2300*/  MUFU.RSQ64H R7, R37 ;  /* 0x0000002500077308 */ /* 0x000e240000001c00 */
[----:B0-----:R-:W-:-:S08]  /*2310*/  DMUL R4, R6, R6 ;  /* 0x0000000606047228 */ /* 0x001fd00000000000 */
[----:B------:R-:W-:-:S08]  /*2320*/  DFMA R4, R36, -R4, 1 ;  /* 0x3ff000002404742b */ /* 0x000fd00000000804 */
[----:B------:R-:W-:Y:S02]  /*2330*/  DFMA R2, R4, R2, 0.5 ;  /* 0x3fe000000402742b */ /* 0x000fe40000000002 */
[----:B------:R-:W-:-:S08]  /*2340*/  DMUL R4, R6, R4 ;  /* 0x0000000406047228 */ /* 0x000fd00000000000 */
[----:B------:R-:W-:-:S08]  /*2350*/  DFMA R4, R2, R4, R6 ;  /* 0x000000040204722b */ /* 0x000fd00000000006 */
[----:B------:R-:W-:Y:S02]  /*2360*/  DMUL R2, R36, R4 ;  /* 0x0000000424027228 */ /* 0x000fe40000000000 */
[----:B------:R-:W-:-:S06]  /*2370*/  VIADD R5, R5, 0xfff00000 ;  /* 0xfff0000005057836 */ /* 0x000fcc0000000000 */
[----:B------:R-:W-:-:S08]  /*2380*/  DFMA R6, R2, -R2, R36 ;  /* 0x800000020206722b */ /* 0x000fd00000000024 */
[----:B------:R-:W-:-:S10]  /*2390*/  DFMA R2, R4, R6, R2 ;  /* 0x000000060402722b */ /* 0x000fd40000000002 */
[----:B------:R-:W-:Y:S01]  /*23a0*/  VIADD R3, R3, 0xfcb00000 ;  /* 0xfcb0000003037836 */ /* 0x000fe20000000000 */
[----:B------:R-:W-:Y:S06]  /*23b0*/  BRA `(.L_x_39) ;  /* 0x0000000000047947 */ /* 0x000fec0003800000 */
.L_x_40:
[----:B------:R-:W-:-:S11]  /*23c0*/  DADD R2, R36, R36 ;  /* 0x0000000024027229 */ /* 0x000fd60000000024 */
.L_x_39:
[----:B------:R-:W-:Y:S05]  /*23d0*/  BSYNC.RECONVERGENT B1 ;  /* 0x0000000000017941 */ /* 0x000fea0003800200 */
.L_x_37:
[----:B------:R-:W-:Y:S02]  /*23e0*/  IMAD.MOV.U32 R4, RZ, RZ, R40 ;  /* 0x000000ffff047224 */ /* 0x000fe400078e0028 */
[----:B------:R-:W-:-:S04]  /*23f0*/  IMAD.MOV.U32 R5, RZ, RZ, 0x0 ;  /* 0x00000000ff057424 */ /* 0x000fc800078e00ff */
[----:B------:R-:W-:Y:S05]  /*2400*/  RET.REL.NODEC R4 `(buoydiff_kernel) ;  /* 0xffffffd804fc7950 */ /* 0x000fea0003c3ffff */
.L_x_41:
        /* <DEDUP_REMOVED lines=15> */
.L_x_517:


//--------------------- .text.ddmix_kernel        --------------------------
	.section	.text.ddmix_kernel,"ax",@progbits
	.align	128
        .global         ddmix_kernel
        .type           ddmix_kernel,@function
        .size           ddmix_kernel,(.L_x_520 - ddmix_kernel)
        .other          ddmix_kernel,@"STO_CUDA_ENTRY STV_DEFAULT"
ddmix_kernel:
.text.ddmix_kernel:
        /* <DEDUP_REMOVED lines=15> */
[----:B0-----:R-:W-:-:S05]  /*00f0*/  IMAD.WIDE R4, R2, 0x8, R4 ;  /* 0x0000000802047825 */ /* 0x001fca00078e0204 */
[----:B-1----:R-:W2:Y:S04]  /*0100*/  LDG.E.64 R8, desc[UR10][R4.64+0x150000] ;  /* 0x1500000a04087981 */ /* 0x002ea8000c1e1b00 */
[----:B------:R-:W3:Y:S01]  /*0110*/  LDG.E.64 R10, desc[UR10][R4.64] ;  /* 0x0000000a040a7981 */ /* 0x000ee2000c1e1b00 */
[----:B------:R-:W-:Y:S01]  /*0120*/  UMOV UR4, 0xd916872b ;  /* 0xd916872b00047882 */ /* 0x000fe20000000000 */
[----:B------:R-:W-:Y:S01]  /*0130*/  UMOV UR5, 0x3feff7ce ;  /* 0x3feff7ce00057882 */ /* 0x000fe20000000000 */
[----:B------:R-:W-:Y:S01]  /*0140*/  IMAD.MOV.U32 R14, RZ, RZ, RZ ;  /* 0x000000ffff0e7224 */ /* 0x000fe200078e00ff */
[----:B------:R-:W-:Y:S01]  /*0150*/  UMOV UR6, UR5 ;  /* 0x0000000500067c82 */ /* 0x000fe20008000000 */
[----:B------:R-:W-:Y:S01]  /*0160*/  IMAD.MOV.U32 R12, RZ, RZ, 0x0 ;  /* 0x00000000ff0c7424 */ /* 0x000fe200078e00ff */
[----:B------:R-:W-:Y:S01]  /*0170*/  MOV R13, 0x3fd80000 ;  /* 0x3fd80000000d7802 */ /* 0x000fe20000000f00 */
[----:B------:R-:W-:Y:S01]  /*0180*/  IMAD.U32 R3, RZ, RZ, UR6 ;  /* 0x00000006ff037e24 */ /* 0x000fe2000f8e00ff */
[----:B------:R-:W-:Y:S01]  /*0190*/  BSSY.RECONVERGENT B0, `(.L_x_42) ;  /* 0x0000033000007945 */ /* 0x000fe20003800200 */
[----:B------:R-:W-:Y:S01]  /*01a0*/  IMAD.MOV.U32 R16, RZ, RZ, 0x80000 ;  /* 0x00080000ff107424 */ /* 0x000fe200078e00ff */
[----:B--2---:R-:W-:Y:S01]  /*01b0*/  DSETP.MIN.AND P0, P1, R8, UR4, PT ;  /* 0x0000000408007e2a */ /* 0x004fe2000b900000 */
[----:B------:R-:W-:-:S05]  /*01c0*/  IMAD.MOV.U32 R0, RZ, RZ, R9 ;  /* 0x000000ffff007224 */ /* 0x000fca00078e0009 */
[----:B------:R-:W-:Y:S01]  /*01d0*/  FSEL R7, R0, UR6, P0 ;  /* 0x0000000600077c08 */ /* 0x000fe20008000000 */
[----:B------:R-:W-:-:S05]  /*01e0*/  IMAD.MOV.U32 R0, RZ, RZ, R8 ;  /* 0x000000ffff007224 */ /* 0x000fca00078e0008 */
[----:B------:R-:W-:Y:S02]  /*01f0*/  SEL R6, R0, UR4, P0 ;  /* 0x0000000400067c07 */ /* 0x000fe40008000000 */
[----:B------:R-:W-:Y:S02]  /*0200*/  @P1 LOP3.LUT R7, R3, 0x80000, RZ, 0xfc, !PT ;  /* 0x0008000003071812 */ /* 0x000fe400078efcff */
[----:B------:R-:W-:-:S03]  /*0210*/  MOV R0, RZ ;  /* 0x000000ff00007202 */ /* 0x000fc60000000f00 */
[----:B------:R-:W-:Y:S01]  /*0220*/  IMAD.MOV.U32 R3, RZ, RZ, R7 ;  /* 0x000000ffff037224 */ /* 0x000fe200078e0007 */
[----:B------:R-:W-:-:S06]  /*0230*/  DSETP.MAX.AND P0, P1, RZ, R6, PT ;  /* 0x00000006ff00722a */ /* 0x000fcc000390f000 */
[----:B------:R-:W-:Y:S01]  /*0240*/  FSEL R15, R0, R3, P0 ;  /* 0x00000003000f7208 */ /* 0x000fe20000000000 */
[----:B---3--:R-:W-:Y:S01]  /*0250*/  IMAD.MOV.U32 R0, RZ, RZ, R11 ;  /* 0x000000ffff007224 */ /* 0x008fe200078e000b */
[----:B------:R-:W-:-:S06]  /*0260*/  SEL R14, R14, R6, P0 ;  /* 0x000000060e0e7207 */ /* 0x000fcc0000000000 */
[----:B------:R-:W-:Y:S01]  /*0270*/  @P1 LOP3.LUT R15, R3, 0x80000, RZ, 0xfc, !PT ;  /* 0x00080000030f1812 */ /* 0x000fe200078efcff */
[----:B------:R-:W-:-:S05]  /*0280*/  DSETP.MIN.AND P0, P1, R10, 999, PT ;  /* 0x408f38000a00742a */ /* 0x000fca0003900000 */
[----:B------:R-:W-:Y:S01]  /*0290*/  DMUL R14, R14, 1000 ;  /* 0x408f40000e0e7828 */ /* 0x000fe20000000000 */
[----:B------:R-:W-:Y:S01]  /*02a0*/  FSEL R3, R0, 4.4755859375, P0 ;  /* 0x408f380000037808 */ /* 0x000fe20000000000 */
[----:B------:R-:W-:-:S04]  /*02b0*/  IMAD.MOV.U32 R0, RZ, RZ, R10 ;  /* 0x000000ffff007224 */ /* 0x000fc800078e000a */
[----:B------:R-:W0:Y:S03]  /*02c0*/  MUFU.RSQ64H R5, R15 ;  /* 0x0000000f00057308 */ /* 0x000e260000001c00 */
[----:B------:R-:W-:Y:S01]  /*02d0*/  @P1 LOP3.LUT R3, R16, 0x408f3800, RZ, 0xfc, !PT ;  /* 0x408f380010031812 */ /* 0x000fe200078efcff */
[----:B------:R-:W-:-:S06]  /*02e0*/  VIADD R4, R15, 0xfcb00000 ;  /* 0xfcb000000f047836 */ /* 0x000fcc0000000000 */
[----:B0-----:R-:W-:-:S08]  /*02f0*/  DMUL R6, R4, R4 ;  /* 0x0000000404067228 */ /* 0x001fd00000000000 */
[----:B------:R-:W-:-:S08]  /*0300*/  DFMA R6, R14, -R6, 1 ;  /* 0x3ff000000e06742b */ /* 0x000fd00000000806 */
[----:B------:R-:W-:Y:S02]  /*0310*/  DFMA R12, R6, R12, 0.5 ;  /* 0x3fe00000060c742b */ /* 0x000fe4000000000c */
[----:B------:R-:W-:-:S08]  /*0320*/  DMUL R6, R4, R6 ;  /* 0x0000000604067228 */ /* 0x000fd00000000000 */
[----:B------:R-:W-:Y:S01]  /*0330*/  DFMA R26, R12, R6, R4 ;  /* 0x000000060c1a722b */ /* 0x000fe20000000004 */
[----:B------:R-:W-:Y:S01]  /*0340*/  SEL R6, R0, RZ, P0 ;  /* 0x000000ff00067207 */ /* 0x000fe20000000000 */
[----:B------:R-:W-:Y:S01]  /*0350*/  IMAD.MOV.U32 R7, RZ, RZ, R3 ;  /* 0x000000ffff077224 */ /* 0x000fe200078e0003 */
[----:B------:R-:W-:-:S03]  /*0360*/  MOV R3, 0x80000 ;  /* 0x0008000000037802 */ /* 0x000fc60000000f00 */
[----:B------:R-:W-:Y:S02]  /*0370*/  IMAD.MOV.U32 R0, RZ, RZ, R7 ;  /* 0x000000ffff007224 */ /* 0x000fe400078e0007 */
[----:B------:R-:W-:Y:S02]  /*0380*/  DMUL R30, R14, R26 ;  /* 0x0000001a0e1e7228 */ /* 0x000fe40000000000 */
[----:B------:R-:W-:Y:S01]  /*0390*/  DSETP.MAX.AND P1, P0, R6, -2, PT ;  /* 0xc00000000600742a */ /* 0x000fe2000382f000 */
[----:B------:R-:W-:Y:S02]  /*03a0*/  VIADD R17, R27, 0xfff00000 ;  /* 0xfff000001b117836 */ /* 0x000fe40000000000 */
[----:B------:R-:W-:-:S03]  /*03b0*/  IMAD.MOV.U32 R16, RZ, RZ, R26 ;  /* 0x000000ffff107224 */ /* 0x000fc600078e001a */
[----:B------:R-:W-:Y:S01]  /*03c0*/  FSEL R25, R0, -2, P1 ;  /* 0xc000000000197808 */ /* 0x000fe20000800000 */
[----:B------:R-:W-:Y:S01]  /*03d0*/  DFMA R32, R30, -R30, R14 ;  /* 0x8000001e1e20722b */ /* 0x000fe2000000000e */
[----:B------:R-:W-:-:S06]  /*03e0*/  SEL R24, R6, RZ, P1 ;  /* 0x000000ff06187207 */ /* 0x000fcc0000800000 */
[----:B------:R-:W-:Y:S01]  /*03f0*/  @P0 LOP3.LUT R25, R3, 0xc0000000, RZ, 0xfc, !PT ;  /* 0xc000000003190812 */ /* 0x000fe200078efcff */
[----:B------:R-:W-:Y:S01]  /*0400*/  DFMA R12, R32, R16, R30 ;  /* 0x00000010200c722b */ /* 0x000fe2000000001e */
[----:B------:R-:W-:-:S13]  /*0410*/  ISETP.GE.U32.AND P0, PT, R4, 0x7ca00000, PT ;  /* 0x7ca000000400780c */ /* 0x000fda0003f06070 */
[----:B------:R-:W-:Y:S05]  /*0420*/  @!P0 BRA `(.L_x_43) ;  /* 0x0000000000248947 */ /* 0x000fea0003800000 */
[----:B------:R-:W-:Y:S01]  /*0430*/  IMAD.MOV.U32 R35, RZ, RZ, R31 ;  /* 0x000000ffff237224 */ /* 0x000fe200078e001f */
[----:B------:R-:W-:Y:S01]  /*0440*/  MOV R27, R4 ;  /* 0x00000004001b7202 */ /* 0x000fe20000000f00 */
[----:B------:R-:W-:Y:S01]  /*0450*/  IMAD.MOV.U32 R31, RZ, RZ, R17 ;  /* 0x000000ffff1f7224 */ /* 0x000fe200078e0011 */
[----:B------:R-:W-:Y:S01]  /*0460*/  MOV R0, 0x4a0 ;  /* 0x000004a000007802 */ /* 0x000fe20000000f00 */
[----:B------:R-:W-:Y:S02]  /*0470*/  IMAD.MOV.U32 R6, RZ, RZ, R14 ;  /* 0x000000ffff067224 */ /* 0x000fe400078e000e */
[----:B------:R-:W-:-:S07]  /*0480*/  IMAD.MOV.U32 R7, RZ, RZ, R15 ;  /* 0x000000ffff077224 */ /* 0x000fce00078e000f */
[----:B------:R-:W-:Y:S05]  /*0490*/  CALL.REL.NOINC `($__internal_5_$__cuda_sm20_dsqrt_rn_f64_mediumpath_v1) ;  /* 0x0000002800747944 */ /* 0x000fea0003c00000 */
[----:B------:R-:W-:Y:S01]  /*04a0*/  IMAD.MOV.U32 R12, RZ, RZ, R26 ;  /* 0x000000ffff0c7224 */ /* 0x000fe200078e001a */
[----:B------:R-:W-:-:S07]  /*04b0*/  MOV R13, R27 ;  /* 0x0000001b000d7202 */ /* 0x000fce0000000f00 */
.L_x_43:
[----:B------:R-:W-:Y:S05]  /*04c0*/  BSYNC.RECONVERGENT B0 ;  /* 0x0000000000007941 */ /* 0x000fea0003800200 */
.L_x_42:
[----:B------:R-:W0:Y:S01]  /*04d0*/  LDC.64 R4, c[0x3][0x6e8] ;  /* 0x00c1ba00ff047b82 */ /* 0x000e220000000a00 */
[----:B------:R-:W0:Y:S01]  /*04e0*/  LDCU.128 UR4, c[0x3][0x20] ;  /* 0x00c00400ff0477ac */ /* 0x000e220008000c00 */
[C---:B------:R-:W-:Y:S01]  /*04f0*/  DMUL R16, R24.reuse, R24 ;  /* 0x0000001818107228 */ /* 0x040fe20000000000 */
[----:B------:R-:W-:Y:S01]  /*0500*/  BSSY.RECONVERGENT B0, `(.L_x_44) ;  /* 0x0000028000007945 */ /* 0x000fe20003800200 */
[----:B------:R-:W1:Y:S04]  /*0510*/  LDCU.128 UR12, c[0x3][0x30] ;  /* 0x00c00600ff0c77ac */ /* 0x000e680008000c00 */
[----:B------:R-:W1:Y:S01]  /*0520*/  LDC.64 R18, c[0x3][0x40] ;  /* 0x00c01000ff127b82 */ /* 0x000e620000000a00 */
[----:B------:R-:W2:Y:S01]  /*0530*/  LDCU.128 UR16, c[0x3][0x50] ;  /* 0x00c00a00ff1077ac */ /* 0x000ea20008000c00 */
[----:B------:R-:W3:Y:S06]  /*0540*/  LDCU.64 UR8, c[0x3][0x598] ;  /* 0x00c0b300ff0877ac */ /* 0x000eec0008000a00 */
[----:B------:R-:W2:Y:S01]  /*0550*/  LDC.64 R6, c[0x3][0x48] ;  /* 0x00c01200ff067b82 */ /* 0x000ea20000000a00 */
[----:B0-----:R-:W-:Y:S01]  /*0560*/  DFMA R4, R24, UR6, R4 ;  /* 0x0000000618047c2b */ /* 0x001fe20008000004 */
[----:B------:R-:W0:Y:S06]  /*0570*/  LDCU.64 UR6, c[0x3][0x448] ;  /* 0x00c08900ff0677ac */ /* 0x000e2c0008000a00 */
[----:B------:R-:W4:Y:S01]  /*0580*/  LDC.64 R26, c[0x3][0x2f8] ;  /* 0x00c0be00ff1a7b82 */ /* 0x000f220000000a00 */
[----:B-1----:R-:W-:-:S02]  /*0590*/  DFMA R18, R16, R18, UR14 ;  /* 0x0000000e10127e2b */ /* 0x002fc40008000012 */
[----:B------:R-:W-:Y:S02]  /*05a0*/  DFMA R4, R24, R4, UR4 ;  /* 0x0000000418047e2b */ /* 0x000fe40008000004 */
[----:B--2---:R-:W-:-:S04]  /*05b0*/  DFMA R16, R16, UR16, R6 ;  /* 0x0000001010107c2b */ /* 0x004fc80008000006 */
[C---:B------:R-:W-:Y:S01]  /*05c0*/  DFMA R18, R24.reuse, R18, UR12 ;  /* 0x0000000c18127e2b */ /* 0x040fe20008000012 */
[----:B------:R-:W4:Y:S01]  /*05d0*/  LDCU.128 UR12, c[0x3][0x10] ;  /* 0x00c00200ff0c77ac */ /* 0x000f220008000c00 */
[----:B---3--:R-:W-:-:S06]  /*05e0*/  DFMA R4, R24, R4, UR8 ;  /* 0x0000000818047e2b */ /* 0x008fcc0008000004 */
[----:B------:R-:W-:Y:S02]  /*05f0*/  DFMA R6, R16, R12, R18 ;  /* 0x0000000c1006722b */ /* 0x000fe40000000012 */
[----:B0-----:R-:W-:Y:S01]  /*0600*/  DFMA R4, R24, R4, UR6 ;  /* 0x0000000618047e2b */ /* 0x001fe20008000004 */
[----:B------:R-:W0:Y:S07]  /*0610*/  LDCU.128 UR4, c[0x3][URZ] ;  /* 0x00c00000ff0477ac */ /* 0x000e2e0008000c00 */
[----:B------:R-:W-:-:S02]  /*0620*/  DFMA R40, R14, R6, R4 ;  /* 0x000000060e28722b */ /* 0x000fc40000000004 */
[----:B------:R-:W0:Y:S04]  /*0630*/  LDC.64 R4, c[0x3][0x1a8] ;  /* 0x00c06a00ff047b82 */ /* 0x000e280000000a00 */
[----:B------:R-:W1:Y:S04]  /*0640*/  MUFU.RCP64H R7, R41 ;  /* 0x0000002900077308 */ /* 0x000e680000001800 */
[----:B------:R-:W-:-:S05]  /*0650*/  VIADD R6, R41, 0x300402 ;  /* 0x0030040229067836 */ /* 0x000fca0000000000 */
[----:B------:R-:W-:Y:S01]  /*0660*/  FSETP.GEU.AND P0, PT, |R6|, 5.8789094863358348022e-39, PT ;  /* 0x004004020600780b */ /* 0x000fe20003f0e200 */
[----:B-1----:R-:W-:Y:S02]  /*0670*/  DFMA R20, -R40, R6, 1 ;  /* 0x3ff000002814742b */ /* 0x002fe40000000106 */
[----:B0-----:R-:W-:-:S06]  /*0680*/  DFMA R4, R24, UR6, R4 ;  /* 0x0000000618047c2b */ /* 0x001fcc0008000004 */
[----:B------:R-:W-:Y:S02]  /*0690*/  DFMA R22, R20, R20, R20 ;  /* 0x000000141416722b */ /* 0x000fe40000000014 */
[C---:B----4-:R-:W-:Y:S02]  /*06a0*/  DFMA R20, R24.reuse, UR12, R26 ;  /* 0x0000000c18147c2b */ /* 0x050fe4000800001a */
[----:B------:R-:W-:-:S04]  /*06b0*/  DFMA R4, R24, R4, UR4 ;  /* 0x0000000418047e2b */ /* 0x000fc80008000004 */
[----:B------:R-:W-:Y:S02]  /*06c0*/  DFMA R42, R6, R22, R6 ;  /* 0x00000016062a722b */ /* 0x000fe40000000006 */
[----:B------:R-:W-:Y:S02]  /*06d0*/  DFMA R22, R14, UR14, R20 ;  /* 0x0000000e0e167c2b */ /* 0x000fe40008000014 */
[----:B------:R-:W-:-:S04]  /*06e0*/  DFMA R4, R24, R4, UR18 ;  /* 0x0000001218047e2b */ /* 0x000fc80008000004 */
[----:B------:R-:W-:-:S04]  /*06f0*/  DFMA R26, -R40, R42, 1 ;  /* 0x3ff00000281a742b */ /* 0x000fc8000000012a */
[----:B------:R-:W-:-:S04]  /*0700*/  DFMA R22, R14, R22, R4 ;  /* 0x000000160e16722b */ /* 0x000fc80000000004 */
[----:B------:R-:W-:Y:S01]  /*0710*/  DFMA R42, R42, R26, R42 ;  /* 0x0000001a2a2a722b */ /* 0x000fe2000000002a */
[----:B------:R-:W-:Y:S10]  /*0720*/  @P0 BRA `(.L_x_45) ;  /* 0x0000000000140947 */ /* 0x000ff40003800000 */
[----:B------:R-:W-:Y:S01]  /*0730*/  LOP3.LUT R6, R41, 0x7fffffff, RZ, 0xc0, !PT ;  /* 0x7fffffff29067812 */ /* 0x000fe200078ec0ff */
[----:B------:R-:W-:Y:S01]  /*0740*/  IMAD.MOV.U32 R5, RZ, RZ, R41 ;  /* 0x000000ffff057224 */ /* 0x000fe200078e0029 */
[----:B------:R-:W-:-:S03]  /*0750*/  MOV R0, 0x780 ;  /* 0x0000078000007802 */ /* 0x000fc60000000f00 */
[----:B------:R-:W-:-:S07]  /*0760*/  VIADD R6, R6, 0xfff00000 ;  /* 0xfff0000006067836 */ /* 0x000fce0000000000 */
[----:B------:R-:W-:Y:S05]  /*0770*/  CALL.REL.NOINC `($__internal_3_$__cuda_sm20_dblrcp_rn_slowpath_v3) ;  /* 0x0000001c00b07944 */ /* 0x000fea0003c00000 */
.L_x_45:
[----:B------:R-:W-:Y:S05]  /*0780*/  BSYNC.RECONVERGENT B0 ;  /* 0x0000000000007941 */ /* 0x000fea0003800200 */
.L_x_44:
[----:B------:R-:W0:Y:S01]  /*0790*/  LDC.64 R4, c[0x3][0x6e8] ;  /* 0x00c1ba00ff047b82 */ /* 0x000e220000000a00 */
[----:B------:R-:W0:Y:S01]  /*07a0*/  LDCU.64 UR4, c[0x3][0x40] ;  /* 0x00c00800ff0477ac */ /* 0x000e220008000a00 */
[----:B------:R-:W-:Y:S01]  /*07b0*/  DMUL R38, R24, 4 ;  /* 0x4010000018267828 */ /* 0x000fe20000000000 */
[----:B------:R-:W-:Y:S01]  /*07c0*/  VIADD R3, R2, 0x1000 ;  /* 0x0000100002037836 */ /* 0x000fe20000000000 */
[----:B------:R-:W-:Y:S01]  /*07d0*/  DMUL R36, R14, R12 ;  /* 0x0000000c0e247228 */ /* 0x000fe20000000000 */
[----:B------:R-:W1:Y:S01]  /*07e0*/  LDCU.64 UR6, c[0x3][0x50] ;  /* 0x00c00a00ff0677ac */ /* 0x000e620008000a00 */
[----:B------:R-:W-:Y:S02]  /*07f0*/  DMUL R12, R12, 1.5 ;  /* 0x3ff800000c0c7828 */ /* 0x000fe40000000000 */
[----:B------:R-:W2:Y:S01]  /*0800*/  LDC.64 R34, c[0x3][0x8] ;  /* 0x00c00200ff227b82 */ /* 0x000ea20000000a00 */
[----:B------:R-:W-:Y:S01]  /*0810*/  DMUL R22, R22, R42 ;  /* 0x0000002a16167228 */ /* 0x000fe20000000000 */
[----:B------:R-:W3:Y:S04]  /*0820*/  LDCU.64 UR20, c[0x3][0x850] ;  /* 0x00c10a00ff1477ac */ /* 0x000ee80008000a00 */
[----:B------:R-:W-:Y:S01]  /*0830*/  DFMA R12, R16, R12, R18 ;  /* 0x0000000c100c722b */ /* 0x000fe20000000012 */
[----:B------:R-:W4:Y:S01]  /*0840*/  LDCU.64 UR40, c[0x3][0x50] ;  /* 0x00c00a00ff2877ac */ /* 0x000f220008000a00 */
[----:B------:R-:W5:Y:S01]  /*0850*/  LDC.64 R40, c[0x3][0x28] ;  /* 0x00c00a00ff287b82 */ /* 0x000f620000000a00 */
[----:B------:R-:W0:Y:S01]  /*0860*/  LDCU.64 UR30, c[0x3][0x8b0] ;  /* 0x00c11600ff1e77ac */ /* 0x000e220008000a00 */
[----:B------:R-:W0:Y:S02]  /*0870*/  LDCU.64 UR32, c[0x3][0x848] ;  /* 0x00c10900ff2077ac */ /* 0x000e240008000a00 */
[----:B0-----:R-:W-:-:S04]  /*0880*/  DFMA R4, R14, UR4, R4 ;  /* 0x000000040e047c2b */ /* 0x001fc80008000004 */
[----:B------:R-:W1:Y:S01]  /*0890*/  LDC.64 R32, c[0x3][0x20] ;  /* 0x00c00800ff207b82 */ /* 0x000e620000000a00 */
[----:B------:R-:W0:Y:S01]  /*08a0*/  LDCU.64 UR4, c[0x3][0x38] ;  /* 0x00c00700ff0477ac */ /* 0x000e220008000a00 */
[----:B------:R-:W0:Y:S02]  /*08b0*/  LDCU.64 UR34, c[0x3][0x12a8] ;  /* 0x00c25500ff2277ac */ /* 0x000e240008000a00 */
[----:B------:R-:W-:-:S04]  /*08c0*/  DMUL R26, R4, 3 ;  /* 0x40080000041a7828 */ /* 0x000fc80000000000 */
[----:B------:R-:W3:Y:S01]  /*08d0*/  LDC.64 R30, c[0x3][0x1a8] ;  /* 0x00c06a00ff1e7b82 */ /* 0x000ee20000000a00 */
[----:B--2---:R-:W-:Y:S01]  /*08e0*/  DMUL R34, R34, 3 ;  /* 0x4008000022227828 */ /* 0x004fe20000000000 */
[----:B------:R-:W2:Y:S01]  /*08f0*/  LDCU.128 UR16, c[0x3][URZ] ;  /* 0x00c00000ff1077ac */ /* 0x000ea20008000c00 */
[----:B------:R-:W0:Y:S01]  /*0900*/  LDCU.128 UR12, c[0x3][0x40] ;  /* 0x00c00800ff0c77ac */ /* 0x000e220008000c00 */
[----:B-----5:R-:W-:-:S04]  /*0910*/  DFMA R38, R38, R40, R26 ;  /* 0x000000282626722b */ /* 0x020fc8000000001a */
[----:B------:R-:W5:Y:S01]  /*0920*/  LDC.64 R6, c[0x3][0x18] ;  /* 0x00c00600ff067b82 */ /* 0x000f620000000a00 */
[C---:B------:R-:W-:Y:S01]  /*0930*/  DMUL R34, R24.reuse, R34 ;  /* 0x0000002218227228 */ /* 0x040fe20000000000 */
[----:B------:R-:W-:Y:S01]  /*0940*/  UMOV UR29, 0x60 ;  /* 0x00000060001d7882 */ /* 0x000fe20000000000 */
[----:B------:R-:W-:Y:S01]  /*0950*/  UMOV UR28, 0x300 ;  /* 0x00000300001c7882 */ /* 0x000fe20000000000 */
[----:B------:R-:W-:Y:S01]  /*0960*/  UMOV UR27, 0x450 ;  /* 0x00000450001b7882 */ /* 0x000fe20000000000 */
[----:B------:R-:W-:Y:S01]  /*0970*/  UMOV UR26, 0x5a0 ;  /* 0x000005a0001a7882 */ /* 0x000fe20000000000 */
[----:B------:R-:W-:Y:S01]  /*0980*/  UMOV UR23, 0x6f0 ;  /* 0x000006f000177882 */ /* 0x000fe20000000000 */
[----:B------:R-:W-:Y:S01]  /*0990*/  DMUL R38, R24, R38 ;  /* 0x0000002618267228 */ /* 0x000fe20000000000 */
[----:B------:R-:W0:Y:S01]  /*09a0*/  LDC.64 R28, c[0x3][0x598] ;  /* 0x00c16600ff1c7b82 */ /* 0x000e220000000a00 */
[----:B-1----:R-:W-:Y:S01]  /*09b0*/  DFMA R32, R36, UR6, R32 ;  /* 0x0000000624207c2b */ /* 0x002fe20008000020 */
[----:B------:R-:W-:Y:S01]  /*09c0*/  UMOV UR9, 0x148 ;  /* 0x0000014800097882 */ /* 0x000fe20000000000 */
[----:B------:R-:W-:-:S05]  /*09d0*/  UMOV UR22, 0xffffffd6 ;  /* 0xffffffd600167882 */ /* 0x000fca0000000000 */
[----:B------:R-:W1:Y:S01]  /*09e0*/  LDC.64 R4, c[0x3][RZ] ;  /* 0x00c00000ff047b82 */ /* 0x000e620000000a00 */
[----:B---3--:R-:W-:Y:S02]  /*09f0*/  DFMA R30, R30, 2, R34 ;  /* 0x400000001e1e782b */ /* 0x008fe40000000022 */
[----:B------:R-:W-:-:S05]  /*0a00*/  DFMA R32, R32, 2, R38 ;  /* 0x400000002020782b */ /* 0x000fca0000000026 */
[----:B------:R-:W3:Y:S01]  /*0a10*/  LDC.64 R26, c[0x3][0x10] ;  /* 0x00c00400ff1a7b82 */ /* 0x000ee20000000a00 */
[----:B-----5:R-:W-:Y:S02]  /*0a20*/  DADD R6, R6, R6 ;  /* 0x0000000006067229 */ /* 0x020fe40000000006 */
[C---:B0-----:R-:W-:Y:S01]  /*0a30*/  DFMA R28, R14.reuse, UR4, R28 ;  /* 0x000000040e1c7c2b */ /* 0x041fe2000800001c */
[----:B------:R-:W0:Y:S05]  /*0a40*/  LDCU.64 UR4, c[0x3][0x12a0] ;  /* 0x00c25400ff0477ac */ /* 0x000e2a0008000a00 */
[----:B------:R-:W-:Y:S02]  /*0a50*/  DFMA R6, R14, R6, R20 ;  /* 0x000000060e06722b */ /* 0x000fe40000000014 */
[----:B-1----:R-:W-:-:S02]  /*0a60*/  DFMA R4, R24, R30, R4 ;  /* 0x0000001e1804722b */ /* 0x002fc40000000004 */
[----:B------:R-:W-:-:S04]  /*0a70*/  DFMA R28, R24, R32, R28 ;  /* 0x00000020181c722b */ /* 0x000fc8000000001c */
[----:B------:R-:W-:Y:S02]  /*0a80*/  DFMA R6, -R22, R12, R6 ;  /* 0x0000000c1606722b */ /* 0x000fe40000000106 */
[----:B---3--:R-:W-:-:S06]  /*0a90*/  DFMA R4, R14, R26, R4 ;  /* 0x0000001a0e04722b */ /* 0x008fcc0000000004 */
[----:B------:R-:W-:Y:S02]  /*0aa0*/  DMUL R6, R6, R42 ;  /* 0x0000002a06067228 */ /* 0x000fe40000000000 */
[----:B------:R-:W-:-:S06]  /*0ab0*/  DFMA R4, R28, -R22, R4 ;  /* 0x800000161c04722b */ /* 0x000fcc0000000004 */
[----:B------:R-:W-:Y:S02]  /*0ac0*/  DMUL R14, R6, 1000 ;  /* 0x408f4000060e7828 */ /* 0x000fe40000000000 */
[----:B------:R-:W-:Y:S01]  /*0ad0*/  DMUL R12, R4, R42 ;  /* 0x0000002a040c7228 */ /* 0x000fe20000000000 */
[----:B0-2-4-:R-:W-:-:S10]  /*0ae0*/  HFMA2 R4, -RZ, RZ, 0, 2.574920654296875e-05 ;  /* 0x000001b0ff047431 */ /* 0x015fd400000001ff */
.L_x_67:
[----:B0-----:R-:W0:Y:S02]  /*0af0*/  LDC.64 R6, c[0x0][0x380] ;  /* 0x0000e000ff067b82 */ /* 0x001e240000000a00 */
[----:B0-----:R-:W-:-:S05]  /*0b00*/  IMAD.WIDE R6, R2, 0x8, R6 ;  /* 0x0000000802067825 */ /* 0x001fca00078e0206 */
[----:B------:R0:W5:Y:S04]  /*0b10*/  LDG.E.64 R16, desc[UR10][R6.64] ;  /* 0x0000000a06107981 */ /* 0x000168000c1e1b00 */
[----:B------:R0:W5:Y:S01]  /*0b20*/  LDG.E.64 R18, desc[UR10][R6.64+0x158000] ;  /* 0x1580000a06127981 */ /* 0x000162000c1e1b00 */
[----:B------:R-:W1:Y:S01]  /*0b30*/  LDCU.64 UR6, c[0x3][0x848] ;  /* 0x00c10900ff0677ac */ /* 0x000e620008000a00 */
[----:B------:R-:W-:-:S04]  /*0b40*/  UIADD3 UR22, UPT, UPT, UR22, 0x1, URZ ;  /* 0x0000000116167890 */ /* 0x000fc8000fffe0ff */
[----:B------:R-:W-:Y:S01]  /*0b50*/  UISETP.NE.AND UP0, UPT, UR22, URZ, UPT ;  /* 0x000000ff1600728c */ /* 0x000fe2000bf05270 */
[----:B-1----:R-:W-:Y:S02]  /*0b60*/  IMAD.U32 R26, RZ, RZ, UR6 ;  /* 0x00000006ff1a7e24 */ /* 0x002fe4000f8e00ff */
[----:B------:R-:W-:Y:S02]  /*0b70*/  IMAD.U32 R27, RZ, RZ, UR7 ;  /* 0x00000007ff1b7e24 */ /* 0x000fe4000f8e00ff */
[----:B------:R-:W-:Y:S02]  /*0b80*/  IMAD.U32 R24, RZ, RZ, UR6 ;  /* 0x00000006ff187e24 */ /* 0x000fe4000f8e00ff */
[----:B------:R-:W-:Y:S02]  /*0b90*/  IMAD.U32 R25, RZ, RZ, UR7 ;  /* 0x00000007ff197e24 */ /* 0x000fe4000f8e00ff */
[----:B0-----:R-:W-:Y:S05]  /*0ba0*/  BRA.U !UP0, `(.L_x_46) ;  /* 0x0000000908807547 */ /* 0x001fea000b800000 */
[----:B------:R-:W0:Y:S02]  /*0bb0*/  LDC.64 R6, c[0x0][0x388] ;  /* 0x0000e200ff067b82 */ /* 0x000e240000000a00 */
[----:B0-----:R-:W-:-:S05]  /*0bc0*/  IMAD.WIDE R6, R3, 0x8, R6 ;  /* 0x0000000803067825 */ /* 0x001fca00078e0206 */
[----:B------:R-:W2:Y:S04]  /*0bd0*/  LDG.E.64 R20, desc[UR10][R6.64+0x150000] ;  /* 0x1500000a06147981 */ /* 0x000ea8000c1e1b00 */
[----:B------:R0:W3:Y:S01]  /*0be0*/  LDG.E.64 R22, desc[UR10][R6.64] ;  /* 0x0000000a06167981 */ /* 0x0000e2000c1e1b00 */
[----:B------:R-:W-:Y:S01]  /*0bf0*/  UMOV UR6, 0xd916872b ;  /* 0xd916872b00067882 */ /* 0x000fe20000000000 */
[----:B------:R-:W-:Y:S01]  /*0c00*/  UMOV UR7, 0x3feff7ce ;  /* 0x3feff7ce00077882 */ /* 0x000fe20000000000 */
[----:B------:R-:W-:Y:S01]  /*0c10*/  IMAD.MOV.U32 R32, RZ, RZ, 0x0 ;  /* 0x00000000ff207424 */ /* 0x000fe200078e00ff */
[----:B------:R-:W-:Y:S01]  /*0c20*/  UMOV UR8, UR7 ;  /* 0x0000000700087c82 */ /* 0x000fe20008000000 */
[----:B------:R-:W-:Y:S01]  /*0c30*/  MOV R33, 0x3fd80000 ;  /* 0x3fd8000000217802 */ /* 0x000fe20000000f00 */
[----:B------:R-:W-:Y:S01]  /*0c40*/  IMAD.MOV.U32 R28, RZ, RZ, 0x80000 ;  /* 0x00080000ff1c7424 */ /* 0x000fe200078e00ff */
[----:B------:R-:W-:Y:S01]  /*0c50*/  MOV R5, UR8 ;  /* 0x0000000800057c02 */ /* 0x000fe20008000f00 */
[----:B------:R-:W-:Y:S01]  /*0c60*/  BSSY.RECONVERGENT B0, `(.L_x_47) ;  /* 0x0000036000007945 */ /* 0x000fe20003800200 */
[----:B--2---:R-:W-:Y:S01]  /*0c70*/  DSETP.MIN.AND P0, P1, R20, UR6, PT ;  /* 0x0000000614007e2a */ /* 0x004fe2000b900000 */
[----:B------:R-:W-:-:S05]  /*0c80*/  IMAD.MOV.U32 R0, RZ, RZ, R21 ;  /* 0x000000ffff007224 */ /* 0x000fca00078e0015 */
[----:B------:R-:W-:Y:S01]  /*0c90*/  FSEL R25, R0, UR8, P0 ;  /* 0x0000000800197c08 */ /* 0x000fe20008000000 */
[----:B------:R-:W-:-:S05]  /*0ca0*/  IMAD.MOV.U32 R0, RZ, RZ, R20 ;  /* 0x000000ffff007224 */ /* 0x000fca00078e0014 */
[----:B------:R-:W-:Y:S01]  /*0cb0*/  SEL R24, R0, UR6, P0 ;  /* 0x0000000600187c07 */ /* 0x000fe20008000000 */
[----:B------:R-:W-:Y:S01]  /*0cc0*/  IMAD.MOV.U32 R0, RZ, RZ, RZ ;  /* 0x000000ffff007224 */ /* 0x000fe200078e00ff */
[----:B------:R-:W-:Y:S02]  /*0cd0*/  @P1 LOP3.LUT R25, R5, 0x80000, RZ, 0xfc, !PT ;  /* 0x0008000005191812 */ /* 0x000fe400078efcff */
[----:B------:R-:W-:-:S03]  /*0ce0*/  MOV R5, R24 ;  /* 0x0000001800057202 */ /* 0x000fc60000000f00 */
[----:B0-----:R-:W-:Y:S01]  /*0cf0*/  IMAD.MOV.U32 R7, RZ, RZ, R25 ;  /* 0x000000ffff077224 */ /* 0x001fe200078e0019 */
[----:B------:R-:W-:Y:S01]  /*0d00*/  DSETP.MAX.AND P0, P1, RZ, R24, PT ;  /* 0x00000018ff00722a */ /* 0x000fe2000390f000 */
[----:B------:R-:W-:-:S05]  /*0d10*/  IMAD.MOV.U32 R24, RZ, RZ, RZ ;  /* 0x000000ffff187224 */ /* 0x000fca00078e00ff */
[----:B------:R-:W-:Y:S01]  /*0d20*/  FSEL R27, R0, R7, P0 ;  /* 0x00000007001b7208 */ /* 0x000fe20000000000 */
[----:B---3--:R-:W-:Y:S01]  /*0d30*/  IMAD.MOV.U32 R0, RZ, RZ, R23 ;  /* 0x000000ffff007224 */ /* 0x008fe200078e0017 */
[----:B------:R-:W-:-:S06]  /*0d40*/  SEL R24, R24, R5, P0 ;  /* 0x0000000518187207 */ /* 0x000fcc0000000000 */
[----:B------:R-:W-:Y:S01]  /*0d50*/  @P1 LOP3.LUT R27, R7, 0x80000, RZ, 0xfc, !PT ;  /* 0x00080000071b1812 */ /* 0x000fe200078efcff */
[----:B------:R-:W-:-:S04]  /*0d60*/  DSETP.MIN.AND P0, P1, R22, 999, PT ;  /* 0x408f38001600742a */ /* 0x000fc80003900000 */
[----:B------:R-:W-:Y:S02]  /*0d70*/  IMAD.MOV.U32 R25, RZ, RZ, R27 ;  /* 0x000000ffff197224 */ /* 0x000fe400078e001b */
[----:B------:R-:W-:Y:S01]  /*0d80*/  FSEL R5, R0, 4.4755859375, P0 ;  /* 0x408f380000057808 */ /* 0x000fe20000000000 */
[----:B------:R-:W-:-:S03]  /*0d90*/  IMAD.MOV.U32 R0, RZ, RZ, R22 ;  /* 0x000000ffff007224 */ /* 0x000fc600078e0016 */
[----:B------:R-:W-:-:S04]  /*0da0*/  DMUL R24, R24, 1000 ;  /* 0x408f400018187828 */ /* 0x000fc80000000000 */
[----:B------:R-:W-:Y:S02]  /*0db0*/  @P1 LOP3.LUT R5, R28, 0x408f3800, RZ, 0xfc, !PT ;  /* 0x408f38001c051812 */ /* 0x000fe400078efcff */
[----:B------:R-:W0:Y:S04]  /*0dc0*/  MUFU.RSQ64H R7, R25 ;  /* 0x0000001900077308 */ /* 0x000e280000001c00 */
        /* <DEDUP_REMOVED lines=10> */
[----:B------:R-:W-:Y:S01]  /*0e70*/  DMUL R34, R24, R32 ;  /* 0x0000002018227228 */ /* 0x000fe20000000000 */
[----:B------:R-:W-:Y:S01]  /*0e80*/  IMAD.MOV.U32 R28, RZ, RZ, R26 ;  /* 0x000000ffff1c7224 */ /* 0x000fe200078e001a */
        /* <DEDUP_REMOVED lines=10> */
[----:B------:R-:W-:Y:S01]  /*0f30*/  MOV R26, R32 ;  /* 0x00000020001a7202 */ /* 0x000fe20000000f00 */
[----:B------:R-:W-:Y:S01]  /*0f40*/  IMAD.MOV.U32 R27, RZ, RZ, R6 ;  /* 0x000000ffff1b7224 */ /* 0x000fe200078e0006 */
[----:B------:R-:W-:Y:S01]  /*0f50*/  MOV R6, R24 ;  /* 0x0000001800067202 */ /* 0x000fe20000000f00 */
[----:B------:R-:W-:Y:S01]  /*0f60*/  IMAD.MOV.U32 R32, RZ, RZ, R36 ;  /* 0x000000ffff207224 */ /* 0x000fe200078e0024 */
[----:B------:R-:W-:Y:S01]  /*0f70*/  MOV R0, 0xfc0 ;  /* 0x00000fc000007802 */ /* 0x000fe20000000f00 */
[----:B------:R-:W-:Y:S02]  /*0f80*/  IMAD.MOV.U32 R33, RZ, RZ, R37 ;  /* 0x000000ffff217224 */ /* 0x000fe400078e0025 */
[----:B------:R-:W-:Y:S02]  /*0f90*/  IMAD.MOV.U32 R30, RZ, RZ, R34 ;  /* 0x000000ffff1e7224 */ /* 0x000fe400078e0022 */
[----:B------:R-:W-:-:S07]  /*0fa0*/  IMAD.MOV.U32 R7, RZ, RZ, R25 ;  /* 0x000000ffff077224 */ /* 0x000fce00078e0019 */
[----:B-----5:R-:W-:Y:S05]  /*0fb0*/  CALL.REL.NOINC `($__internal_5_$__cuda_sm20_dsqrt_rn_f64_mediumpath_v1) ;  /* 0x0000001c00ac7944 */ /* 0x020fea0003c00000 */
.L_x_48:
[----:B------:R-:W-:Y:S05]  /*0fc0*/  BSYNC.RECONVERGENT B0 ;  /* 0x0000000000007941 */ /* 0x000fea0003800200 */
.L_x_47:
[----:B------:R-:W0:Y:S01]  /*0fd0*/  LDC.64 R6, c[0x3][0x28] ;  /* 0x00c00a00ff067b82 */ /* 0x000e220000000a00 */
[----:B------:R-:W0:Y:S01]  /*0fe0*/  LDCU.64 UR38, c[0x3][UR23] ;  /* 0x00c00000172677ac */ /* 0x000e220008000a00 */
[C---:B------:R-:W-:Y:S01]  /*0ff0*/  DMUL R32, R28.reuse, R28 ;  /* 0x0000001c1c207228 */ /* 0x040fe20000000000 */
[----:B------:R-:W-:Y:S01]  /*1000*/  BSSY.RECONVERGENT B0, `(.L_x_49) ;  /* 0x0000029000007945 */ /* 0x000fe20003800200 */
[----:B------:R-:W1:Y:S04]  /*1010*/  LDCU.64 UR36, c[0x3][UR26] ;  /* 0x00c000001a2477ac */ /* 0x000e680008000a00 */
[----:B------:R-:W2:Y:S01]  /*1020*/  LDC.64 R30, c[0x3][0x38] ;  /* 0x00c00e00ff1e7b82 */ /* 0x000ea20000000a00 */
[----:B------:R-:W3:Y:S01]  /*1030*/  LDCU.64 UR6, c[0x3][UR27] ;  /* 0x00c000001b0677ac */ /* 0x000ee20008000a00 */
[----:B------:R-:W4:Y:S06]  /*1040*/  LDCU.64 UR24, c[0x3][UR28] ;  /* 0x00c000001c1877ac */ /* 0x000f2c0008000a00 */
[----:B------:R-:W1:Y:S08]  /*1050*/  LDC.64 R34, c[0x3][0x20] ;  /* 0x00c00800ff227b82 */ /* 0x000e700000000a00 */
[----:B------:R-:W3:Y:S01]  /*1060*/  LDC.64 R36, c[0x3][0x30] ;  /* 0x00c00c00ff247b82 */ /* 0x000ee20000000a00 */
[----:B0-----:R-:W-:-:S07]  /*1070*/  DFMA R6, R28, R6, UR38 ;  /* 0x000000261c067e2b */ /* 0x001fce0008000006 */
[----:B------:R-:W0:Y:S01]  /*1080*/  LDC.64 R38, c[0x3][0x50] ;  /* 0x00c01400ff267b82 */ /* 0x000e220000000a00 */
[----:B--2---:R-:W-:Y:S02]  /*1090*/  DFMA R30, R32, UR12, R30 ;  /* 0x0000000c201e7c2b */ /* 0x004fe4000800001e */
[----:B-1----:R-:W-:-:S05]  /*10a0*/  DFMA R6, R28, R6, R34 ;  /* 0x000000061c06722b */ /* 0x002fca0000000022 */
[----:B------:R-:W4:Y:S01]  /*10b0*/  LDC.64 R44, c[0x3][0x10] ;  /* 0x00c00400ff2c7b82 */ /* 0x000f220000000a00 */
[----:B---3--:R-:W-:-:S07]  /*10c0*/  DFMA R30, R28, R30, R36 ;  /* 0x0000001e1c1e722b */ /* 0x008fce0000000024 */
[----:B------:R-:W1:Y:S01]  /*10d0*/  LDC.64 R34, c[0x3][R4] ;  /* 0x00c0000004227b82 */ /* 0x000e620000000a00 */
[----:B------:R-:W-:Y:S02]  /*10e0*/  DFMA R6, R28, R6, UR36 ;  /* 0x000000241c067e2b */ /* 0x000fe40008000006 */
[----:B0-----:R-:W-:-:S06]  /*10f0*/  DFMA R32, R32, R38, UR14 ;  /* 0x0000000e20207e2b */ /* 0x001fcc0008000026 */
[----:B------:R-:W-:Y:S01]  /*1100*/  DFMA R6, R28, R6, UR6 ;  /* 0x000000061c067e2b */ /* 0x000fe20008000006 */
[----:B------:R-:W0:Y:S01]  /*1110*/  LDC.64 R38, c[0x3][0x18] ;  /* 0x00c00600ff267b82 */ /* 0x000e220000000a00 */
[----:B------:R-:W2:Y:S01]  /*1120*/  LDCU.64 UR6, c[0x3][UR29] ;  /* 0x00c000001d0677ac */ /* 0x000ea20008000a00 */
[----:B------:R-:W-:-:S08]  /*1130*/  DFMA R40, R32, R26, R30 ;  /* 0x0000001a2028722b */ /* 0x000fd0000000001e */
[----:B------:R-:W-:Y:S02]  /*1140*/  DFMA R40, R24, R40, R6 ;  /* 0x000000281828722b */ /* 0x000fe40000000006 */
[----:B-1----:R-:W-:-:S04]  /*1150*/  DFMA R42, R28, UR18, R34 ;  /* 0x000000121c2a7c2b */ /* 0x002fc80008000022 */
[----:B------:R-:W1:Y:S04]  /*1160*/  MUFU.RCP64H R7, R41 ;  /* 0x0000002900077308 */ /* 0x000e680000001800 */
[----:B------:R-:W-:-:S05]  /*1170*/  VIADD R6, R41, 0x300402 ;  /* 0x0030040229067836 */ /* 0x000fca0000000000 */
[----:B------:R-:W-:Y:S01]  /*1180*/  FSETP.GEU.AND P0, PT, |R6|, 5.8789094863358348022e-39, PT ;  /* 0x004004020600780b */ /* 0x000fe20003f0e200 */
[----:B-1----:R-:W-:-:S08]  /*1190*/  DFMA R36, -R40, R6, 1 ;  /* 0x3ff000002824742b */ /* 0x002fd00000000106 */
[----:B------:R-:W-:Y:S02]  /*11a0*/  DFMA R46, R36, R36, R36 ;  /* 0x00000024242e722b */ /* 0x000fe40000000024 */
[C---:B----4-:R-:W-:Y:S02]  /*11b0*/  DFMA R36, R28.reuse, R44, UR24 ;  /* 0x000000181c247e2b */ /* 0x050fe4000800002c */
[----:B------:R-:W-:-:S04]  /*11c0*/  DFMA R44, R28, R42, UR16 ;  /* 0x000000101c2c7e2b */ /* 0x000fc8000800002a */
[----:B------:R-:W-:Y:S02]  /*11d0*/  DFMA R42, R6, R46, R6 ;  /* 0x0000002e062a722b */ /* 0x000fe40000000006 */
[----:B0-----:R-:W-:Y:S02]  /*11e0*/  DFMA R46, R24, R38, R36 ;  /* 0x00000026182e722b */ /* 0x001fe40000000024 */
[----:B--2---:R-:W-:-:S04]  /*11f0*/  DFMA R38, R28, R44, UR6 ;  /* 0x000000061c267e2b */ /* 0x004fc8000800002c */
        /* <DEDUP_REMOVED lines=8> */
[----:B-----5:R-:W-:Y:S05]  /*1280*/  CALL.REL.NOINC `($__internal_3_$__cuda_sm20_dblrcp_rn_slowpath_v3) ;  /* 0x0000001000ec7944 */ /* 0x020fea0003c00000 */
.L_x_50:
[----:B------:R-:W-:Y:S05]  /*1290*/  BSYNC.RECONVERGENT B0 ;  /* 0x0000000000007941 */ /* 0x000fea0003800200 */
.L_x_49:
[----:B------:R-:W0:Y:S01]  /*12a0*/  LDC.64 R44, c[0x3][0x40] ;  /* 0x00c01000ff2c7b82 */ /* 0x000e220000000a00 */
[----:B------:R-:W-:Y:S02]  /*12b0*/  DMUL R48, R28, 4 ;  /* 0x401000001c307828 */ /* 0x000fe40000000000 */
[----:B------:R-:W-:-:S05]  /*12c0*/  DMUL R38, R38, R42 ;  /* 0x0000002a26267228 */ /* 0x000fca0000000000 */
[----:B------:R-:W1:Y:S08]  /*12d0*/  LDC.64 R40, c[0x3][0x28] ;  /* 0x00c00a00ff287b82 */ /* 0x000e700000000a00 */
[----:B------:R-:W2:Y:S01]  /*12e0*/  LDC.64 R6, c[0x3][0x20] ;  /* 0x00c00800ff067b82 */ /* 0x000ea20000000a00 */
[----:B0-----:R-:W-:-:S07]  /*12f0*/  DFMA R44, R24, R44, UR38 ;  /* 0x00000026182c7e2b */ /* 0x001fce000800002c */
[----:B------:R-:W0:Y:S01]  /*1300*/  LDC.64 R46, c[0x3][0x8] ;  /* 0x00c00200ff2e7b82 */ /* 0x000e220000000a00 */
[----:B------:R-:W-:-:S08]  /*1310*/  DMUL R44, R44, 3 ;  /* 0x400800002c2c7828 */ /* 0x000fd00000000000 */
[----:B-1----:R-:W-:Y:S02]  /*1320*/  DFMA R40, R48, R40, R44 ;  /* 0x000000283028722b */ /* 0x002fe4000000002c */
[----:B------:R-:W-:Y:S01]  /*1330*/  DMUL R48, R26, 1.5 ;  /* 0x3ff800001a307828 */ /* 0x000fe20000000000 */
[----:B------:R-:W1:Y:S01]  /*1340*/  LDC.64 R44, c[0x3][0x18] ;  /* 0x00c00600ff2c7b82 */ /* 0x000e620000000a00 */
[----:B------:R-:W-:-:S04]  /*1350*/  DMUL R26, R24, R26 ;  /* 0x0000001a181a7228 */ /* 0x000fc80000000000 */
[----:B------:R-:W-:Y:S02]  /*1360*/  DMUL R40, R28, R40 ;  /* 0x000000281c287228 */ /* 0x000fe40000000000 */
[----:B------:R-:W-:Y:S02]  /*1370*/  DFMA R48, R32, R48, R30 ;  /* 0x000000302030722b */ /* 0x000fe4000000001e */
[----:B--2---:R-:W-:Y:S01]  /*1380*/  DFMA R32, R26, UR40, R6 ;  /* 0x000000281a207c2b */ /* 0x004fe20008000006 */
[----:B------:R-:W2:Y:S01]  /*1390*/  LDC.64 R30, c[0x3][RZ] ;  /* 0x00c00000ff1e7b82 */ /* 0x000ea20000000a00 */
[----:B0-----:R-:W-:-:S06]  /*13a0*/  DMUL R46, R46, 3 ;  /* 0x400800002e2e7828 */ /* 0x001fcc0000000000 */
[----:B------:R-:W-:Y:S01]  /*13b0*/  DFMA R32, R32, 2, R40 ;  /* 0x400000002020782b */ /* 0x000fe20000000028 */
[----:B------:R-:W0:Y:S01]  /*13c0*/  LDC.64 R6, c[0x3][0x38] ;  /* 0x00c00e00ff067b82 */ /* 0x000e220000000a00 */
[----:B------:R-:W-:Y:S02]  /*13d0*/  DMUL R46, R46, R28 ;  /* 0x0000001c2e2e7228 */ /* 0x000fe40000000000 */
[----:B-1----:R-:W-:-:S05]  /*13e0*/  DADD R44, R44, R44 ;  /* 0x000000002c2c7229 */ /* 0x002fca000000002c */
[----:B------:R-:W1:Y:S01]  /*13f0*/  LDC.64 R26, c[0x3][0x10] ;  /* 0x00c00400ff1a7b82 */ /* 0x000e620000000a00 */
[----:B------:R-:W-:Y:S02]  /*1400*/  DFMA R34, R34, 2, R46 ;  /* 0x400000002222782b */ /* 0x000fe4000000002e */
[----:B------:R-:W-:-:S06]  /*1410*/  DFMA R36, R44, R24, R36 ;  /* 0x000000182c24722b */ /* 0x000fcc0000000024 */
[----:B--2---:R-:W-:Y:S02]  /*1420*/  DFMA R30, R28, R34, R30 ;  /* 0x000000221c1e722b */ /* 0x004fe4000000001e */
[----:B------:R-:W-:Y:S02]  /*1430*/  DFMA R36, -R38, R48, R36 ;  /* 0x000000302624722b */ /* 0x000fe40000000124 */
[----:B0-----:R-:W-:-:S06]  /*1440*/  DFMA R6, R24, R6, UR36 ;  /* 0x0000002418067e2b */ /* 0x001fcc0008000006 */
[----:B------:R-:W-:Y:S02]  /*1450*/  DMUL R36, R36, R42 ;  /* 0x0000002a24247228 */ /* 0x000fe40000000000 */
[----:B-1----:R-:W-:Y:S02]  /*1460*/  DFMA R26, R24, R26, R30 ;  /* 0x0000001a181a722b */ /* 0x002fe4000000001e */
[----:B------:R-:W-:Y:S02]  /*1470*/  DFMA R6, R28, R32, R6 ;  /* 0x000000201c06722b */ /* 0x000fe40000000006 */
[----:B------:R-:W-:Y:S02]  /*1480*/  DADD R24, R8, -R20 ;  /* 0x0000000008187229 */ /* 0x000fe40000000814 */
[----:B------:R-:W-:Y:S01]  /*1490*/  DMUL R36, R36, 1000 ;  /* 0x408f400024247828 */ /* 0x000fe20000000000 */
[----:B------:R-:W-:Y:S02]  /*14a0*/  IMAD.MOV.U32 R8, RZ, RZ, R20 ;  /* 0x000000ffff087224 */ /* 0x000fe400078e0014 */
[----:B------:R-:W-:Y:S01]  /*14b0*/  IMAD.MOV.U32 R9, RZ, RZ, R21 ;  /* 0x000000ffff097224 */ /* 0x000fe200078e0015 */
[----:B------:R-:W-:-:S02]  /*14c0*/  DFMA R6, R6, -R38, R26 ;  /* 0x800000260606722b */ /* 0x000fc4000000001a */
[----:B------:R-:W-:Y:S02]  /*14d0*/  DADD R26, R10, -R22 ;  /* 0x000000000a1a7229 */ /* 0x000fe40000000816 */
[----:B------:R-:W-:Y:S01]  /*14e0*/  DADD R14, R14, R36 ;  /* 0x000000000e0e7229 */ /* 0x000fe20000000024 */
[----:B------:R-:W-:Y:S01]  /*14f0*/  MOV R10, R22 ;  /* 0x00000016000a7202 */ /* 0x000fe20000000f00 */
[----:B------:R-:W-:Y:S02]  /*1500*/  IMAD.MOV.U32 R11, RZ, RZ, R23 ;  /* 0x000000ffff0b7224 */ /* 0x000fe400078e0017 */
[----:B------:R-:W-:-:S04]  /*1510*/  DMUL R6, R6, R42 ;  /* 0x0000002a06067228 */ /* 0x000fc80000000000 */
[----:B------:R-:W-:-:S04]  /*1520*/  DMUL R14, R14, UR30 ;  /* 0x0000001e0e0e7c28 */ /* 0x000fc80008000000 */
[----:B------:R-:W-:-:S04]  /*1530*/  DADD R12, R12, R6 ;  /* 0x000000000c0c7229 */ /* 0x000fc80000000006 */
[----:B------:R-:W-:Y:S01]  /*1540*/  DMUL R24, R14, R24 ;  /* 0x000000180e187228 */ /* 0x000fe20000000000 */
[----:B------:R-:W-:Y:S01]  /*1550*/  IMAD.MOV.U32 R14, RZ, RZ, R36 ;  /* 0x000000ffff0e7224 */ /* 0x000fe200078e0024 */
[----:B------:R-:W-:Y:S02]  /*1560*/  MOV R15, R37 ;  /* 0x00000025000f7202 */ /* 0x000fe40000000f00 */
[----:B------:R-:W-:-:S08]  /*1570*/  DMUL R12, R12, -UR30 ;  /* 0x8000001e0c0c7c28 */ /* 0x000fd00008000000 */
[----:B------:R-:W-:Y:S01]  /*1580*/  DMUL R26, R12, R26 ;  /* 0x0000001a0c1a7228 */ /* 0x000fe20000000000 */
[----:B------:R-:W-:Y:S02]  /*1590*/  IMAD.MOV.U32 R12, RZ, RZ, R6 ;  /* 0x000000ffff0c7224 */ /* 0x000fe400078e0006 */
[----:B------:R-:W-:-:S08]  /*15a0*/  IMAD.MOV.U32 R13, RZ, RZ, R7 ;  /* 0x000000ffff0d7224 */ /* 0x000fd000078e0007 */
.L_x_46:
[----:B------:R-:W-:Y:S01]  /*15b0*/  DSETP.GT.AND P0, PT, R24, UR32, PT ;  /* 0x0000002018007e2a */ /* 0x000fe2000bf04000 */
[----:B------:R-:W-:Y:S05]  /*15c0*/  BSSY.RECONVERGENT B0, `(.L_x_51) ;  /* 0x0000044000007945 */ /* 0x000fea0003800200 */
[----:B------:R-:W-:-:S14]  /*15d0*/  DSETP.LEU.OR P0, PT, R26, R24, !P0 ;  /* 0x000000181a00722a */ /* 0x000fdc000470b400 */
[----:B------:R-:W-:Y:S05]  /*15e0*/  @P0 BRA `(.L_x_52) ;  /* 0x0000000400040947 */ /* 0x000fea0003800000 */
[----:B------:R-:W0:Y:S01]  /*15f0*/  MUFU.RCP64H R7, R25 ;  /* 0x0000001900077308 */ /* 0x000e220000001800 */
[----:B------:R-:W-:Y:S01]  /*1600*/  IMAD.MOV.U32 R6, RZ, RZ, 0x1 ;  /* 0x00000001ff067424 */ /* 0x000fe200078e00ff */
[----:B------:R-:W-:Y:S01]  /*1610*/  FSETP.GEU.AND P1, PT, |R27|, 6.5827683646048100446e-37, PT ;  /* 0x036000001b00780b */ /* 0x000fe20003f2e200 */
[----:B------:R-:W-:Y:S04]  /*1620*/  BSSY.RECONVERGENT B1, `(.L_x_53) ;  /* 0x0000014000017945 */ /* 0x000fe80003800200 */
[----:B0-----:R-:W-:-:S08]  /*1630*/  DFMA R20, R6, -R24, 1 ;  /* 0x3ff000000614742b */ /* 0x001fd00000000818 */
[----:B------:R-:W-:-:S08]  /*1640*/  DFMA R20, R20, R20, R20 ;  /* 0x000000141414722b */ /* 0x000fd00000000014 */
[----:B------:R-:W-:-:S08]  /*1650*/  DFMA R20, R6, R20, R6 ;  /* 0x000000140614722b */ /* 0x000fd00000000006 */
[----:B------:R-:W-:-:S08]  /*1660*/  DFMA R6, R20, -R24, 1 ;  /* 0x3ff000001406742b */ /* 0x000fd00000000818 */
[----:B------:R-:W-:-:S08]  /*1670*/  DFMA R6, R20, R6, R20 ;  /* 0x000000061406722b */ /* 0x000fd00000000014 */
[----:B------:R-:W-:-:S08]  /*1680*/  DMUL R20, R6, R26 ;  /* 0x0000001a06147228 */ /* 0x000fd00000000000 */
[----:B------:R-:W-:-:S08]  /*1690*/  DFMA R22, R20, -R24, R26 ;  /* 0x800000181416722b */ /* 0x000fd0000000001a */
        /* <DEDUP_REMOVED lines=9> */
[----:B-----5:R-:W-:Y:S05]  /*1730*/  CALL.REL.NOINC `($__internal_4_$__cuda_sm20_div_rn_f64_full) ;  /* 0x0000001000607944 */ /* 0x020fea0003c00000 */
[----:B------:R-:W-:Y:S02]  /*1740*/  IMAD.MOV.U32 R6, RZ, RZ, R32 ;  /* 0x000000ffff067224 */ /* 0x000fe400078e0020 */
[----:B------:R-:W-:-:S07]  /*1750*/  IMAD.MOV.U32 R7, RZ, RZ, R33 ;  /* 0x000000ffff077224 */ /* 0x000fce00078e0021 */
.L_x_54:
[----:B------:R-:W-:Y:S05]  /*1760*/  BSYNC.RECONVERGENT B1 ;  /* 0x0000000000017941 */ /* 0x000fea0003800200 */
.L_x_53:
[----:B------:R-:W0:Y:S01]  /*1770*/  LDC.64 R30, c[0x3][0x850] ;  /* 0x00c21400ff1e7b82 */ /* 0x000e220000000a00 */
[----:B------:R-:W-:Y:S01]  /*1780*/  MOV R22, 0x1 ;  /* 0x0000000100167802 */ /* 0x000fe20000000f00 */
[----:B------:R-:W-:Y:S01]  /*1790*/  DSETP.MIN.AND P0, P1, R6, UR4, PT ;  /* 0x0000000406007e2a */ /* 0x000fe2000b900000 */
[----:B------:R-:W-:Y:S01]  /*17a0*/  UMOV UR6, UR5 ;  /* 0x0000000500067c82 */ /* 0x000fe20008000000 */
[----:B------:R-:W-:Y:S01]  /*17b0*/  IMAD.MOV.U32 R0, RZ, RZ, R6 ;  /* 0x000000ffff007224 */ /* 0x000fe200078e0006 */
[----:B------:R-:W-:Y:S01]  /*17c0*/  BSSY.RECONVERGENT B1, `(.L_x_55) ;  /* 0x000001b000017945 */ /* 0x000fe20003800200 */
[----:B------:R-:W-:Y:S02]  /*17d0*/  IMAD.U32 R5, RZ, RZ, UR6 ;  /* 0x00000006ff057e24 */ /* 0x000fe4000f8e00ff */
[----:B------:R-:W-:Y:S01]  /*17e0*/  FSEL R7, R7, UR6, P0 ;  /* 0x0000000607077c08 */ /* 0x000fe20008000000 */
[----:B------:R-:W-:Y:S02]  /*17f0*/  UMOV UR6, UR4 ;  /* 0x0000000400067c82 */ /* 0x000fe40008000000 */
[----:B------:R-:W-:-:S05]  /*1800*/  SEL R6, R0, UR6, P0 ;  /* 0x0000000600067c07 */ /* 0x000fca0008000000 */
[----:B------:R-:W-:Y:S01]  /*1810*/  @P1 LOP3.LUT R7, R5, 0x80000, RZ, 0xfc, !PT ;  /* 0x0008000005071812 */ /* 0x000fe200078efcff */
[----:B0-----:R-:W-:-:S05]  /*1820*/  DADD R20, -R30, UR4 ;  /* 0x000000041e147e29 */ /* 0x001fca0008000100 */
[----:B------:R-:W-:Y:S01]  /*1830*/  DADD R30, R6, -R30 ;  /* 0x00000000061e7229 */ /* 0x000fe2000000081e */
[----:B------:R-:W0:Y:S09]  /*1840*/  MUFU.RCP64H R23, R21 ;  /* 0x0000001500177308 */ /* 0x000e320000001800 */
[----:B------:R-:W-:Y:S01]  /*1850*/  FSETP.GEU.AND P1, PT, |R31|, 6.5827683646048100446e-37, PT ;  /* 0x036000001f00780b */ /* 0x000fe20003f2e200 */
        /* <DEDUP_REMOVED lines=12> */
[----:B------:R-:W-:Y:S01]  /*1920*/  MOV R0, 0x1950 ;  /* 0x0000195000007802 */ /* 0x000fe20000000f00 */
[----:B------:R-:W-:-:S07]  /*1930*/  IMAD.MOV.U32 R23, RZ, RZ, R31 ;  /* 0x000000ffff177224 */ /* 0x000fce00078e001f */
[----:B-----5:R-:W-:Y:S05]  /*1940*/  CALL.REL.NOINC `($__internal_4_$__cuda_sm20_div_rn_f64_full) ;  /* 0x0000000c00dc7944 */ /* 0x020fea0003c00000 */
[----:B------:R-:W-:Y:S01]  /*1950*/  MOV R6, R32 ;  /* 0x0000002000067202 */ /* 0x000fe20000000f00 */
[----:B------:R-:W-:-:S07]  /*1960*/  IMAD.MOV.U32 R7, RZ, RZ, R33 ;  /* 0x000000ffff077224 */ /* 0x000fce00078e0021 */
.L_x_56:
[----:B------:R-:W-:Y:S05]  /*1970*/  BSYNC.RECONVERGENT B1 ;  /* 0x0000000000017941 */ /* 0x000fea0003800200 */
.L_x_55:
[----:B------:R-:W-:Y:S01]  /*1980*/  DADD R6, -R6, UR20 ;  /* 0x0000001406067e29 */ /* 0x000fe20008000100 */
[----:B------:R-:W-:Y:S01]  /*1990*/  UMOV UR6, 0x66666666 ;  /* 0x6666666600067882 */ /* 0x000fe20000000000 */
[----:B------:R-:W-:-:S06]  /*19a0*/  UMOV UR7, 0x3fe66666 ;  /* 0x3fe6666600077882 */ /* 0x000fcc0000000000 */
[----:B------:R-:W-:-:S08]  /*19b0*/  DMUL R20, R6, R6 ;  /* 0x0000000606147228 */ /* 0x000fd00000000000 */
[----:B------:R-:W-:-:S08]  /*19c0*/  DMUL R20, R6, R20 ;  /* 0x0000001406147228 */ /* 0x000fd00000000000 */
[----:B------:R-:W-:-:S08]  /*19d0*/  DMUL R20, R20, UR34 ;  /* 0x0000002214147c28 */ /* 0x000fd00008000000 */
[----:B-----5:R-:W-:Y:S02]  /*19e0*/  DFMA R16, R20, UR6, R16 ;  /* 0x0000000614107c2b */ /* 0x020fe40008000010 */
[----:B------:R-:W-:-:S11]  /*19f0*/  DADD R18, R18, R20 ;  /* 0x0000000012127229 */ /* 0x000fd60000000014 */
.L_x_52:
[----:B------:R-:W-:Y:S05]  /*1a00*/  BSYNC.RECONVERGENT B0 ;  /* 0x0000000000007941 */ /* 0x000fea0003800200 */
.L_x_51:
[----:B------:R-:W-:Y:S01]  /*1a10*/  DSETP.GEU.AND P0, PT, R24, UR32, PT ;  /* 0x0000002018007e2a */ /* 0x000fe2000bf0e000 */
[----:B------:R-:W0:Y:S01]  /*1a20*/  LDCU.64 UR6, c[0x3][0x848] ;  /* 0x00c10900ff0677ac */ /* 0x000e220008000a00 */
[----:B------:R-:W-:Y:S04]  /*1a30*/  BSSY.RECONVERGENT B0, `(.L_x_57) ;  /* 0x00000a6000007945 */ /* 0x000fe80003800200 */
[----:B------:R-:W-:-:S06]  /*1a40*/  DSETP.GEU.OR P0, PT, R26, UR32, P0 ;  /* 0x000000201a007e2a */ /* 0x000fcc000870e400 */
[----:B------:R-:W-:Y:S01]  /*1a50*/  DSETP.LEU.OR P0, PT, R26, R24, P0 ;  /* 0x000000181a00722a */ /* 0x000fe2000070b400 */
[----:B0-----:R-:W-:Y:S01]  /*1a60*/  IMAD.U32 R52, RZ, RZ, UR6 ;  /* 0x00000006ff347e24 */ /* 0x001fe2000f8e00ff */
[----:B------:R-:W-:Y:S01]  /*1a70*/  MOV R6, UR6 ;  /* 0x0000000600067c02 */ /* 0x000fe20008000f00 */
[----:B------:R-:W-:Y:S02]  /*1a80*/  IMAD.U32 R53, RZ, RZ, UR7 ;  /* 0x00000007ff357e24 */ /* 0x000fe4000f8e00ff */
[----:B------:R-:W-:Y:S02]  /*1a90*/  IMAD.U32 R7, RZ, RZ, UR7 ;  /* 0x00000007ff077e24 */ /* 0x000fe4000f8e00ff */
[----:B------:R-:W-:Y:S02]  /*1aa0*/  IMAD.U32 R20, RZ, RZ, UR6 ;  /* 0x00000006ff147e24 */ /* 0x000fe4000f8e00ff */
[----:B------:R-:W-:-:S05]  /*1ab0*/  IMAD.U32 R21, RZ, RZ, UR7 ;  /* 0x00000007ff157e24 */ /* 0x000fca000f8e00ff */
[----:B------:R-:W-:Y:S05]  /*1ac0*/  @P0 BRA `(.L_x_58) ;  /* 0x0000000800700947 */ /* 0x000fea0003800000 */
[----:B------:R-:W0:Y:S01]  /*1ad0*/  MUFU.RCP64H R7, R25 ;  /* 0x0000001900077308 */ /* 0x000e220000001800 */
[----:B------:R-:W-:Y:S01]  /*1ae0*/  MOV R6, 0x1 ;  /* 0x0000000100067802 */ /* 0x000fe20000000f00 */
[----:B------:R-:W-:Y:S01]  /*1af0*/  BSSY.RECONVERGENT B1, `(.L_x_59) ;  /* 0x0000015000017945 */ /* 0x000fe20003800200 */
[----:B------:R-:W-:-:S04]  /*1b00*/  FSETP.GEU.AND P1, PT, |R27|, 6.5827683646048100446e-37, PT ;  /* 0x036000001b00780b */ /* 0x000fc80003f2e200 */
        /* <DEDUP_REMOVED lines=19> */
.L_x_60:
[----:B------:R-:W-:Y:S05]  /*1c40*/  BSYNC.RECONVERGENT B1 ;  /* 0x0000000000017941 */ /* 0x000fea0003800200 */
.L_x_59:
[----:B------:R-:W0:Y:S01]  /*1c50*/  MUFU.RCP64H R7, R53 ;  /* 0x0000003500077308 */ /* 0x000e220000001800 */
[----:B------:R-:W-:Y:S01]  /*1c60*/  IMAD.MOV.U32 R6, RZ, RZ, 0x1 ;  /* 0x00000001ff067424 */ /* 0x000fe200078e00ff */
[----:B------:R-:W1:Y:S01]  /*1c70*/  LDC R0, c[0x3][0x854] ;  /* 0x00c21500ff007b82 */ /* 0x000e620000000800 */
[----:B------:R-:W-:Y:S04]  /*1c80*/  BSSY.RECONVERGENT B1, `(.L_x_61) ;  /* 0x0000016000017945 */ /* 0x000fe80003800200 */
[----:B0-----:R-:W-:-:S08]  /*1c90*/  DFMA R20, R6, -R52, 1 ;  /* 0x3ff000000614742b */ /* 0x001fd00000000834 */
[----:B------:R-:W-:Y:S01]  /*1ca0*/  DFMA R20, R20, R20, R20 ;  /* 0x000000141414722b */ /* 0x000fe20000000014 */
[----:B-1----:R-:W-:-:S07]  /*1cb0*/  FSETP.GEU.AND P1, PT, |R0|, 6.5827683646048100446e-37, PT ;  /* 0x036000000000780b */ /* 0x002fce0003f2e200 */
[----:B------:R-:W-:-:S08]  /*1cc0*/  DFMA R20, R6, R20, R6 ;  /* 0x000000140614722b */ /* 0x000fd00000000006 */
[----:B------:R-:W-:-:S08]  /*1cd0*/  DFMA R6, R20, -R52, 1 ;  /* 0x3ff000001406742b */ /* 0x000fd00000000834 */
[----:B------:R-:W-:-:S08]  /*1ce0*/  DFMA R6, R20, R6, R20 ;  /* 0x000000061406722b */ /* 0x000fd00000000014 */
[----:B------:R-:W-:-:S08]  /*1cf0*/  DMUL R20, R6, UR20 ;  /* 0x0000001406147c28 */ /* 0x000fd00008000000 */
[----:B------:R-:W-:-:S08]  /*1d00*/  DFMA R22, R20, -R52, UR20 ;  /* 0x0000001414167e2b */ /* 0x000fd00008000834 */
[----:B------:R-:W-:-:S10]  /*1d10*/  DFMA R6, R6, R22, R20 ;  /* 0x000000160606722b */ /* 0x000fd40000000014 */
[----:B------:R-:W-:-:S05]  /*1d20*/  FFMA R5, RZ, R53, R7 ;  /* 0x00000035ff057223 */ /* 0x000fca0000000007 */
[----:B------:R-:W-:-:S13]  /*1d30*/  FSETP.GT.AND P0, PT, |R5|, 1.469367938527859385e-39, PT ;  /* 0x001000000500780b */ /* 0x000fda0003f04200 */
[----:B------:R-:W-:Y:S05]  /*1d40*/  @P0 BRA P1, `(.L_x_62) ;  /* 0x0000000000240947 */ /* 0x000fea0000800000 */
[----:B------:R-:W0:Y:S01]  /*1d50*/  LDCU.64 UR6, c[0x3][0x850] ;  /* 0x00c10a00ff0677ac */ /* 0x000e220008000a00 */
[----:B------:R-:W-:Y:S01]  /*1d60*/  MOV R20, R52 ;  /* 0x0000003400147202 */ /* 0x000fe20000000f00 */
[----:B------:R-:W-:Y:S01]  /*1d70*/  IMAD.MOV.U32 R21, RZ, RZ, R53 ;  /* 0x000000ffff157224 */ /* 0x000fe200078e0035 */
[----:B------:R-:W-:Y:S01]  /*1d80*/  MOV R0, 0x1dc0 ;  /* 0x00001dc000007802 */ /* 0x000fe20000000f00 */
[----:B0-----:R-:W-:Y:S02]  /*1d90*/  IMAD.U32 R22, RZ, RZ, UR6 ;  /* 0x00000006ff167e24 */ /* 0x001fe4000f8e00ff */
[----:B------:R-:W-:-:S07]  /*1da0*/  IMAD.U32 R23, RZ, RZ, UR7 ;  /* 0x00000007ff177e24 */ /* 0x000fce000f8e00ff */
[----:B-----5:R-:W-:Y:S05]  /*1db0*/  CALL.REL.NOINC `($__internal_4_$__cuda_sm20_div_rn_f64_full) ;  /* 0x0000000800c07944 */ /* 0x020fea0003c00000 */
[----:B------:R-:W-:Y:S01]  /*1dc0*/  MOV R6, R32 ;  /* 0x0000002000067202 */ /* 0x000fe20000000f00 */
[----:B------:R-:W-:-:S07]  /*1dd0*/  IMAD.MOV.U32 R7, RZ, RZ, R33 ;  /* 0x000000ffff077224 */ /* 0x000fce00078e0021 */
.L_x_62:
[----:B------:R-:W-:Y:S05]  /*1de0*/  BSYNC.RECONVERGENT B1 ;  /* 0x0000000000017941 */ /* 0x000fea0003800200 */
.L_x_61:
[----:B------:R-:W-:Y:S01]  /*1df0*/  DADD R6, R6, -UR20 ;  /* 0x8000001406067e29 */ /* 0x000fe20008000000 */
[----:B------:R-:W-:Y:S01]  /*1e00*/  UMOV UR6, 0x147ae148 ;  /* 0x147ae14800067882 */ /* 0x000fe20000000000 */
[----:B------:R-:W-:Y:S01]  /*1e10*/  UMOV UR7, 0x3fe147ae ;  /* 0x3fe147ae00077882 */ /* 0x000fe20000000000 */
[----:B------:R-:W-:Y:S01]  /*1e20*/  IMAD.MOV.U32 R20, RZ, RZ, 0x652b82fe ;  /* 0x652b82feff147424 */ /* 0x000fe200078e00ff */
[----:B------:R-:W-:Y:S01]  /*1e30*/  MOV R24, 0xfefa39ef ;  /* 0xfefa39ef00187802 */ /* 0x000fe20000000f00 */
[----:B------:R-:W-:Y:S01]  /*1e40*/  IMAD.MOV.U32 R21, RZ, RZ, 0x3ff71547 ;  /* 0x3ff71547ff157424 */ /* 0x000fe200078e00ff */
[----:B------:R-:W-:Y:S01]  /*1e50*/  MOV R32, 0x62401315 ;  /* 0x6240131500207802 */ /* 0x000fe20000000f00 */
[----:B------:R-:W-:Y:S01]  /*1e60*/  IMAD.MOV.U32 R25, RZ, RZ, 0x3fe62e42 ;  /* 0x3fe62e42ff197424 */ /* 0x000fe200078e00ff */
[----:B------:R-:W-:Y:S01]  /*1e70*/  DMUL R6, R6, -UR6 ;  /* 0x8000000606067c28 */ /* 0x000fe20008000000 */
[----:B------:R-:W-:Y:S01]  /*1e80*/  IMAD.MOV.U32 R26, RZ, RZ, 0x3b39803f ;  /* 0x3b39803fff1a7424 */ /* 0x000fe200078e00ff */
[----:B------:R-:W-:Y:S01]  /*1e90*/  BSSY.RECONVERGENT B1, `(.L_x_63) ;  /* 0x0000034000017945 */ /* 0x000fe20003800200 */
[----:B------:R-:W-:-:S02]  /*1ea0*/  IMAD.MOV.U32 R27, RZ, RZ, 0x3c7abc9e ;  /* 0x3c7abc9eff1b7424 */ /* 0x000fc400078e00ff */
[----:B------:R-:W-:Y:S02]  /*1eb0*/  IMAD.MOV.U32 R30, RZ, RZ, -0x35dec16 ;  /* 0xfca213eaff1e7424 */ /* 0x000fe400078e00ff */
[----:B------:R-:W-:Y:S01]  /*1ec0*/  IMAD.MOV.U32 R31, RZ, RZ, 0x3e928af3 ;  /* 0x3e928af3ff1f7424 */ /* 0x000fe200078e00ff */
[----:B------:R-:W-:Y:S01]  /*1ed0*/  DFMA R22, R6, R20, 6.75539944105574400000e+15 ;  /* 0x433800000616742b */ /* 0x000fe20000000014 */
[----:B------:R-:W-:Y:S01]  /*1ee0*/  IMAD.MOV.U32 R33, RZ, RZ, 0x3ec71dee ;  /* 0x3ec71deeff217424 */ /* 0x000fe200078e00ff */
[----:B------:R-:W-:Y:S01]  /*1ef0*/  FSETP.GEU.AND P0, PT, |R7|, 4.1917929649353027344, PT ;  /* 0x4086232b0700780b */ /* 0x000fe20003f0e200 */
[----:B------:R-:W-:Y:S02]  /*1f00*/  IMAD.MOV.U32 R46, RZ, RZ, 0xb ;  /* 0x0000000bff2e7424 */ /* 0x000fe400078e00ff */
[----:B------:R-:W-:-:S03]  /*1f10*/  IMAD.MOV.U32 R47, RZ, RZ, 0x3fe00000 ;  /* 0x3fe00000ff2f7424 */ /* 0x000fc600078e00ff */
[----:B------:R-:W-:-:S08]  /*1f20*/  DADD R50, R22, -6.75539944105574400000e+15 ;  /* 0xc338000016327429 */ /* 0x000fd00000000000 */
[----:B------:R-:W-:-:S08]  /*1f30*/  DFMA R28, R50, -R24, R6 ;  /* 0x80000018321c722b */ /* 0x000fd00000000006 */
[----:B------:R-:W-:Y:S01]  /*1f40*/  DFMA R50, R50, -R26, R28 ;  /* 0x8000001a3232722b */ /* 0x000fe2000000001c */
[----:B------:R-:W-:Y:S01]  /*1f50*/  MOV R28, 0x69ce2bdf ;  /* 0x69ce2bdf001c7802 */ /* 0x000fe20000000f00 */
[----:B------:R-:W-:-:S06]  /*1f60*/  IMAD.MOV.U32 R29, RZ, RZ, 0x3e5ade15 ;  /* 0x3e5ade15ff1d7424 */ /* 0x000fcc00078e00ff */
[----:B------:R-:W-:-:S08]  /*1f70*/  DFMA R34, R50, R28, R30 ;  /* 0x0000001c3222722b */ /* 0x000fd0000000001e */
[----:B------:R-:W-:Y:S01]  /*1f80*/  DFMA R36, R50, R34, R32 ;  /* 0x000000223224722b */ /* 0x000fe20000000020 */
[----:B------:R-:W-:Y:S02]  /*1f90*/  IMAD.MOV.U32 R34, RZ, RZ, 0x7c89eb71 ;  /* 0x7c89eb71ff227424 */ /* 0x000fe400078e00ff */
[----:B------:R-:W-:-:S06]  /*1fa0*/  IMAD.MOV.U32 R35, RZ, RZ, 0x3efa0199 ;  /* 0x3efa0199ff237424 */ /* 0x000fcc00078e00ff */
[----:B------:R-:W-:Y:S01]  /*1fb0*/  DFMA R38, R50, R36, R34 ;  /* 0x000000243226722b */ /* 0x000fe20000000022 */
[----:B------:R-:W-:Y:S01]  /*1fc0*/  MOV R36, 0x14761f65 ;  /* 0x14761f6500247802 */ /* 0x000fe20000000f00 */
[----:B------:R-:W-:-:S06]  /*1fd0*/  IMAD.MOV.U32 R37, RZ, RZ, 0x3f2a01a0 ;  /* 0x3f2a01a0ff257424 */ /* 0x000fcc00078e00ff */
        /* <DEDUP_REMOVED lines=12> */
[----:B------:R-:W-:-:S08]  /*20a0*/  DFMA R48, R50, R48, R44 ;  /* 0x000000303230722b */ /* 0x000fd0000000002c */
[----:B------:R-:W-:-:S08]  /*20b0*/  DFMA R48, R50, R48, R46 ;  /* 0x000000303230722b */ /* 0x000fd0000000002e */
[----:B------:R-:W-:-:S08]  /*20c0*/  DFMA R48, R50, R48, 1 ;  /* 0x3ff000003230742b */ /* 0x000fd00000000030 */
[----:B------:R-:W-:-:S10]  /*20d0*/  DFMA R48, R50, R48, 1 ;  /* 0x3ff000003230742b */ /* 0x000fd40000000030 */
[----:B------:R-:W-:Y:S01]  /*20e0*/  LEA R51, R22, R49, 0x14 ;  /* 0x0000003116337211 */ /* 0x000fe200078ea0ff */
[----:B------:R-:W-:Y:S01]  /*20f0*/  IMAD.MOV.U32 R50, RZ, RZ, R48 ;  /* 0x000000ffff327224 */ /* 0x000fe200078e0030 */
[----:B------:R-:W-:Y:S06]  /*2100*/  @!P0 BRA `(.L_x_64) ;  /* 0x0000000000308947 */ /* 0x000fec0003800000 */
[----:B------:R-:W-:Y:S01]  /*2110*/  FSETP.GEU.AND P1, PT, |R7|, 4.2275390625, PT ;  /* 0x408748000700780b */ /* 0x000fe20003f2e200 */
[C---:B------:R-:W-:Y:S02]  /*2120*/  DSETP.GEU.AND P0, PT, R6.reuse, RZ, PT ;  /* 0x000000ff0600722a */ /* 0x040fe40003f0e000 */
[----:B------:R-:W-:-:S10]  /*2130*/  DADD R6, R6, +INF ;  /* 0x7ff0000006067429 */ /* 0x000fd40000000000 */
[----:B------:R-:W-:Y:S02]  /*2140*/  @!P1 LEA.HI R0, R22, R22, RZ, 0x1 ;  /* 0x0000001616009211 */ /* 0x000fe400078f08ff */
[----:B------:R-:W-:Y:S02]  /*2150*/  FSEL R50, R6, RZ, P0 ;  /* 0x000000ff06327208 */ /* 0x000fe40000000000 */
[----:B------:R-:W-:Y:S02]  /*2160*/  @!P1 SHF.R.S32.HI R5, RZ, 0x1, R0 ;  /* 0x00000001ff059819 */ /* 0x000fe40000011400 */
[----:B------:R-:W-:Y:S02]  /*2170*/  FSEL R51, R7, RZ, P0 ;  /* 0x000000ff07337208 */ /* 0x000fe40000000000 */
[----:B------:R-:W-:Y:S01]  /*2180*/  @!P1 MOV R6, RZ ;  /* 0x000000ff00069202 */ /* 0x000fe20000000f00 */
[----:B------:R-:W-:Y:S02]  /*2190*/  @!P1 IMAD.IADD R22, R22, 0x1, -R5 ;  /* 0x0000000116169824 */ /* 0x000fe400078e0a05 */
[----:B------:R-:W-:-:S03]  /*21a0*/  @!P1 IMAD R49, R5, 0x100000, R49 ;  /* 0x0010000005319824 */ /* 0x000fc600078e0231 */
[----:B------:R-:W-:-:S06]  /*21b0*/  @!P1 LEA R7, R22, 0x3ff00000, 0x14 ;  /* 0x3ff0000016079811 */ /* 0x000fcc00078ea0ff */
[----:B------:R-:W-:-:S11]  /*21c0*/  @!P1 DMUL R50, R48, R6 ;  /* 0x0000000630329228 */ /* 0x000fd60000000000 */
.L_x_64:
[----:B------:R-:W-:Y:S05]  /*21d0*/  BSYNC.RECONVERGENT B1 ;  /* 0x0000000000017941 */ /* 0x000fea0003800200 */
.L_x_63:
[----:B------:R-:W-:Y:S01]  /*21e0*/  UMOV UR6, 0x66666666 ;  /* 0x6666666600067882 */ /* 0x000fe20000000000 */
[----:B------:R-:W-:Y:S01]  /*21f0*/  UMOV UR7, 0x40126666 ;  /* 0x4012666600077882 */ /* 0x000fe20000000000 */
[----:B------:R-:W-:Y:S01]  /*2200*/  BSSY.RECONVERGENT B1, `(.L_x_65) ;  /* 0x0000022000017945 */ /* 0x000fe20003800200 */
[----:B------:R-:W-:-:S08]  /*2210*/  DMUL R50, R50, UR6 ;  /* 0x0000000632327c28 */ /* 0x000fd00008000000 */
[----:B------:R-:W-:Y:S02]  /*2220*/  DFMA R20, R50, R20, 6.75539944105574400000e+15 ;  /* 0x433800003214742b */ /* 0x000fe40000000014 */
[----:B------:R-:W-:-:S06]  /*2230*/  FSETP.GEU.AND P0, PT, |R51|, 4.1917929649353027344, PT ;  /* 0x4086232b3300780b */ /* 0x000fcc0003f0e200 */
[----:B------:R-:W-:-:S08]  /*2240*/  DADD R6, R20, -6.75539944105574400000e+15 ;  /* 0xc338000014067429 */ /* 0x000fd00000000000 */
[----:B------:R-:W-:-:S08]  /*2250*/  DFMA R24, R6, -R24, R50 ;  /* 0x800000180618722b */ /* 0x000fd00000000032 */
[----:B------:R-:W-:-:S08]  /*2260*/  DFMA R26, R6, -R26, R24 ;  /* 0x8000001a061a722b */ /* 0x000fd00000000018 */
[----:B------:R-:W-:-:S08]  /*2270*/  DFMA R28, R26, R28, R30 ;  /* 0x0000001c1a1c722b */ /* 0x000fd0000000001e */
        /* <DEDUP_REMOVED lines=8> */
[----:B------:R-:W-:-:S08]  /*2300*/  DFMA R28, R26, R28, 1 ;  /* 0x3ff000001a1c742b */ /* 0x000fd0000000001c */
[----:B------:R-:W-:-:S10]  /*2310*/  DFMA R28, R26, R28, 1 ;  /* 0x3ff000001a1c742b */ /* 0x000fd4000000001c */
[----:B------:R-:W-:Y:S02]  /*2320*/  IMAD R7, R20, 0x100000, R29 ;  /* 0x0010000014077824 */ /* 0x000fe400078e021d */
[----:B------:R-:W-:Y:S01]  /*2330*/  IMAD.MOV.U32 R6, RZ, RZ, R28 ;  /* 0x000000ffff067224 */ /* 0x000fe200078e001c */
[----:B------:R-:W-:Y:S06]  /*2340*/  @!P0 BRA `(.L_x_66) ;  /* 0x0000000000348947 */ /* 0x000fec0003800000 */
[----:B------:R-:W-:Y:S01]  /*2350*/  FSETP.GEU.AND P1, PT, |R51|, 4.2275390625, PT ;  /* 0x408748003300780b */ /* 0x000fe20003f2e200 */
[C---:B------:R-:W-:Y:S02]  /*2360*/  DADD R6, R50.reuse, +INF ;  /* 0x7ff0000032067429 */ /* 0x040fe40000000000 */
[----:B------:R-:W-:-:S08]  /*2370*/  DSETP.GEU.AND P0, PT, R50, RZ, PT ;  /* 0x000000ff3200722a */ /* 0x000fd00003f0e000 */
[----:B------:R-:W-:Y:S02]  /*2380*/  FSEL R6, R6, RZ, P0 ;  /* 0x000000ff06067208 */ /* 0x000fe40000000000 */
[----:B------:R-:W-:Y:S01]  /*2390*/  @!P1 LEA.HI R0, R20, R20, RZ, 0x1 ;  /* 0x0000001414009211 */ /* 0x000fe200078f08ff */
[----:B------:R-:W-:Y:S01]  /*23a0*/  @!P1 IMAD.MOV.U32 R22, RZ, RZ, RZ ;  /* 0x000000ffff169224 */ /* 0x000fe200078e00ff */
[----:B------:R-:W-:Y:S02]  /*23b0*/  FSEL R7, R7, RZ, P0 ;  /* 0x000000ff07077208 */ /* 0x000fe40000000000 */
[----:B------:R-:W-:-:S05]  /*23c0*/  @!P1 SHF.R.S32.HI R21, RZ, 0x1, R0 ;  /* 0x00000001ff159819 */ /* 0x000fca0000011400 */
[----:B------:R-:W-:Y:S01]  /*23d0*/  @!P1 IMAD.IADD R20, R20, 0x1, -R21 ;  /* 0x0000000114149824 */ /* 0x000fe200078e0a15 */
[----:B------:R-:W-:-:S04]  /*23e0*/  @!P1 LEA R21, R21, R29, 0x14 ;  /* 0x0000001d15159211 */ /* 0x000fc800078ea0ff */
[----:B------:R-:W-:Y:S01]  /*23f0*/  @!P1 LEA R23, R20, 0x3ff00000, 0x14 ;  /* 0x3ff0000014179811 */ /* 0x000fe200078ea0ff */
[----:B------:R-:W-:-:S06]  /*2400*/  @!P1 IMAD.MOV.U32 R20, RZ, RZ, R28 ;  /* 0x000000ffff149224 */ /* 0x000fcc00078e001c */
[----:B------:R-:W-:-:S11]  /*2410*/  @!P1 DMUL R6, R20, R22 ;  /* 0x0000001614069228 */ /* 0x000fd60000000000 */
.L_x_66:
[----:B------:R-:W-:Y:S05]  /*2420*/  BSYNC.RECONVERGENT B1 ;  /* 0x0000000000017941 */ /* 0x000fea0003800200 */
.L_x_65:
[----:B------:R-:W-:Y:S01]  /*2430*/  UMOV UR6, 0xb8a5ce5b ;  /* 0xb8a5ce5b00067882 */ /* 0x000fe20000000000 */
[----:B------:R-:W-:Y:S01]  /*2440*/  UMOV UR7, 0x3f8becaa ;  /* 0x3f8becaa00077882 */ /* 0x000fe20000000000 */
[----:B------:R-:W-:Y:S01]  /*2450*/  UMOV UR24, 0x33333333 ;  /* 0x3333333300187882 */ /* 0x000fe20000000000 */
[----:B------:R-:W-:Y:S01]  /*2460*/  UMOV UR25, 0x3fc33333 ;  /* 0x3fc3333300197882 */ /* 0x000fe20000000000 */
[----:B------:R-:W-:Y:S02]  /*2470*/  DMUL R6, R6, UR6 ;  /* 0x0000000606067c28 */ /* 0x000fe40008000000 */
[----:B------:R-:W-:-:S11]  /*2480*/  DMUL R20, R52, UR24 ;  /* 0x0000001834147c28 */ /* 0x000fd60008000000 */
.L_x_58:
[----:B------:R-:W-:Y:S05]  /*2490*/  BSYNC.RECONVERGENT B0 ;  /* 0x0000000000007941 */ /* 0x000fea0003800200 */
.L_x_57:
[----:B------:R-:W-:Y:S01]  /*24a0*/  IMAD.MOV.U32 R22, RZ, RZ, 0x33333333 ;  /* 0x33333333ff167424 */ /* 0x000fe200078e00ff */
[----:B------:R-:W-:Y:S01]  /*24b0*/  MOV R23, 0x3feb3333 ;  /* 0x3feb333300177802 */ /* 0x000fe20000000f00 */
[----:B------:R-:W0:Y:S01]  /*24c0*/  LDC.64 R24, c[0x0][0x380] ;  /* 0x0000e000ff187b82 */ /* 0x000e220000000a00 */
[----:B------:R-:W-:Y:S01]  /*24d0*/  UMOV UR6, 0x9999999a ;  /* 0x9999999a00067882 */ /* 0x000fe20000000000 */
[----:B------:R-:W-:Y:S01]  /*24e0*/  UMOV UR7, 0x3ffd9999 ;  /* 0x3ffd999900077882 */ /* 0x000fe20000000000 */
[C---:B------:R-:W-:Y:S01]  /*24f0*/  DSETP.GT.AND P0, PT, R52.reuse, UR30, PT ;  /* 0x0000001e34007e2a */ /* 0x040fe2000bf04000 */
[----:B------:R-:W-:Y:S01]  /*2500*/  UIADD3 UR9, UPT, UPT, UR9, -0x8, URZ ;  /* 0xfffffff809097890 */ /* 0x000fe2000fffe0ff */
[----:B------:R-:W-:Y:S01]  /*2510*/  DFMA R22, R52, UR6, -R22 ;  /* 0x0000000634167c2b */ /* 0x000fe20008000816 */
[----:B------:R-:W-:Y:S01]  /*2520*/  VIADD R4, R4, 0x8 ;  /* 0x0000000804047836 */ /* 0x000fe20000000000 */
[----:B-----5:R-:W-:Y:S01]  /*2530*/  DADD R16, R6, R16 ;  /* 0x0000000006107229 */ /* 0x020fe20000000010 */
[----:B------:R-:W-:Y:S01]  /*2540*/  UISETP.NE.AND UP0, UPT, UR9, -0x8, UPT ;  /* 0xfffffff80900788c */ /* 0x000fe2000bf05270 */
[----:B------:R-:W-:Y:S01]  /*2550*/  VIADD R3, R3, 0x1000 ;  /* 0x0000100003037836 */ /* 0x000fe20000000000 */
[----:B------:R-:W-:-:S02]  /*2560*/  UIADD3 UR29, UPT, UPT, UR29, 0x8, URZ ;  /* 0x000000081d1d7890 */ /* 0x000fc4000fffe0ff */
[----:B------:R-:W-:Y:S02]  /*2570*/  UIADD3 UR28, UPT, UPT, UR28, 0x8, URZ ;  /* 0x000000081c1c7890 */ /* 0x000fe4000fffe0ff */
[----:B------:R-:W-:Y:S01]  /*2580*/  UIADD3 UR27, UPT, UPT, UR27, 0x8, URZ ;  /* 0x000000081b1b7890 */ /* 0x000fe2000fffe0ff */
[----:B------:R-:W-:Y:S01]  /*2590*/  FSEL R20, R22, R20, P0 ;  /* 0x0000001416147208 */ /* 0x000fe20000000000 */
[----:B------:R-:W-:Y:S01]  /*25a0*/  UIADD3 UR26, UPT, UPT, UR26, 0x8, URZ ;  /* 0x000000081a1a7890 */ /* 0x000fe2000fffe0ff */
[----:B------:R-:W-:Y:S01]  /*25b0*/  FSEL R21, R23, R21, P0 ;  /* 0x0000001517157208 */ /* 0x000fe20000000000 */
[----:B------:R-:W-:-:S05]  /*25c0*/  UIADD3 UR23, UPT, UPT, UR23, 0x8, URZ ;  /* 0x0000000817177890 */ /* 0x000fca000fffe0ff */
[----:B------:R-:W-:Y:S01]  /*25d0*/  DFMA R6, R6, R20, R18 ;  /* 0x000000140606722b */ /* 0x000fe20000000012 */
[----:B0-----:R-:W-:-:S04]  /*25e0*/  IMAD.WIDE R24, R2, 0x8, R24 ;  /* 0x0000000802187825 */ /* 0x001fc800078e0218 */
[----:B------:R-:W-:Y:S01]  /*25f0*/  VIADD R2, R2, 0x1000 ;  /* 0x0000100002027836 */ /* 0x000fe20000000000 */
[----:B------:R0:W-:Y:S04]  /*2600*/  STG.E.64 desc[UR10][R24.64], R16 ;  /* 0x0000001018007986 */ /* 0x0001e8000c101b0a */
[----:B------:R0:W-:Y:S01]  /*2610*/  STG.E.64 desc[UR10][R24.64+0x158000], R6 ;  /* 0x1580000618007986 */ /* 0x0001e2000c101b0a */
[----:B------:R-:W-:Y:S05]  /*2620*/  BRA.U UP0, `(.L_x_67) ;  /* 0xffffffe500307547 */ /* 0x000fea000b83ffff */
[----:B------:R-:W-:Y:S05]  /*2630*/  EXIT ;  /* 0x000000000000794d */ /* 0x000fea0003800000 */
        .weak           $__internal_3_$__cuda_sm20_dblrcp_rn_slowpath_v3
        .type           $__internal_3_$__cuda_sm20_dblrcp_rn_slowpath_v3,@function
        .size           $__internal_3_$__cuda_sm20_dblrcp_rn_slowpath_v3,($__internal_4_$__cuda_sm20_div_rn_f64_full - $__internal_3_$__cuda_sm20_dblrcp_rn_slowpath_v3)
$__internal_3_$__cuda_sm20_dblrcp_rn_slowpath_v3:
[----:B------:R-:W-:Y:S01]  /*2640*/  MOV R41, R5 ;  /* 0x0000000500297202 */ /* 0x000fe20000000f00 */
[----:B------:R-:W-:Y:S05]  /*2650*/  BSSY.RECONVERGENT B1, `(.L_x_68) ;  /* 0x0000023000017945 */ /* 0x000fea0003800200 */
[----:B------:R-:W-:-:S14]  /*2660*/  DSETP.GTU.AND P0, PT, |R40|, +INF , PT ;  /* 0x7ff000002800742a */ /* 0x000fdc0003f0c200 */
        /* <DEDUP_REMOVED lines=22> */
.L_x_71:
[----:B------:R-:W-:-:S06]  /*27d0*/  DMUL R40, R40, 8.11296384146066816958e+31 ;  /* 0x4690000028287828 */ /* 0x000fcc0000000000 */
        /* <DEDUP_REMOVED lines=8> */
.L_x_69:
[----:B------:R-:W-:Y:S01]  /*2860*/  LOP3.LUT R43, R41, 0x80000, RZ, 0xfc, !PT ;  /* 0x00080000292b7812 */ /* 0x000fe200078efcff */
[----:B------:R-:W-:-:S07]  /*2870*/  IMAD.MOV.U32 R42, RZ, RZ, R40 ;  /* 0x000000ffff2a7224 */ /* 0x000fce00078e0028 */
.L_x_70:
[----:B------:R-:W-:Y:S05]  /*2880*/  BSYNC.RECONVERGENT B1 ;  /* 0x0000000000017941 */ /* 0x000fea0003800200 */
.L_x_68:
[----:B------:R-:W-:Y:S02]  /*2890*/  IMAD.MOV.U32 R6, RZ, RZ, R0 ;  /* 0x000000ffff067224 */ /* 0x000fe400078e0000 */
[----:B------:R-:W-:-:S04]  /*28a0*/  IMAD.MOV.U32 R7, RZ, RZ, 0x0 ;  /* 0x00000000ff077424 */ /* 0x000fc800078e00ff */
[----:B------:R-:W-:Y:S05]  /*28b0*/  RET.REL.NODEC R6 `(ddmix_kernel) ;  /* 0xffffffd406d07950 */ /* 0x000fea0003c3ffff */
        .weak           $__internal_4_$__cuda_sm20_div_rn_f64_full
        .type           $__internal_4_$__cuda_sm20_div_rn_f64_full,@function
        .size           $__internal_4_$__cuda_sm20_div_rn_f64_full,($__internal_5_$__cuda_sm20_dsqrt_rn_f64_mediumpath_v1 - $__internal_4_$__cuda_sm20_div_rn_f64_full)
$__internal_4_$__cuda_sm20_div_rn_f64_full:
        /* <DEDUP_REMOVED lines=9> */
[----:B------:R-:W-:Y:S02]  /*2950*/  @!P0 DMUL R6, R20, 8.98846567431157953865e+307 ;  /* 0x7fe0000014068828 */ /* 0x000fe40000000000 */
[----:B------:R-:W-:Y:S01]  /*2960*/  IMAD.MOV.U32 R39, RZ, RZ, R5 ;  /* 0x000000ffff277224 */ /* 0x000fe200078e0005 */
[----:B------:R-:W-:Y:S02]  /*2970*/  ISETP.GE.U32.AND P1, PT, R5, R38, PT ;  /* 0x000000260500720c */ /* 0x000fe40003f26070 */
[----:B------:R-:W-:Y:S01]  /*2980*/  @!P2 LOP3.LUT R32, R21, 0x7ff00000, RZ, 0xc0, !PT ;  /* 0x7ff000001520a812 */ /* 0x000fe200078ec0ff */
[----:B------:R-:W0:Y:S03]  /*2990*/  MUFU.RCP64H R29, R7 ;  /* 0x00000007001d7308 */ /* 0x000e260000001800 */
[----:B------:R-:W-:Y:S01]  /*29a0*/  @!P2 ISETP.GE.U32.AND P3, PT, R5, R32, PT ;  /* 0x000000200500a20c */ /* 0x000fe20003f66070 */
[----:B------:R-:W-:Y:S01]  /*29b0*/  IMAD.MOV.U32 R32, RZ, RZ, 0x1ca00000 ;  /* 0x1ca00000ff207424 */ /* 0x000fe200078e00ff */
[----:B------:R-:W-:-:S05]  /*29c0*/  @!P0 LOP3.LUT R38, R7, 0x7ff00000, RZ, 0xc0, !PT ;  /* 0x7ff0000007268812 */ /* 0x000fca00078ec0ff */
[----:B------:R-:W-:Y:S01]  /*29d0*/  VIADD R40, R38, 0xffffffff ;  /* 0xffffffff26287836 */ /* 0x000fe20000000000 */
[----:B0-----:R-:W-:-:S08]  /*29e0*/  DFMA R30, R28, -R6, 1 ;  /* 0x3ff000001c1e742b */ /* 0x001fd00000000806 */
[----:B------:R-:W-:-:S08]  /*29f0*/  DFMA R30, R30, R30, R30 ;  /* 0x0000001e1e1e722b */ /* 0x000fd0000000001e */
[----:B------:R-:W-:Y:S01]  /*2a00*/  DFMA R34, R28, R30, R28 ;  /* 0x0000001e1c22722b */ /* 0x000fe2000000001c */
[C---:B------:R-:W-:Y:S01]  /*2a10*/  @!P2 SEL R31, R32.reuse, 0x63400000, !P3 ;  /* 0x63400000201fa807 */ /* 0x040fe20005800000 */
[----:B------:R-:W-:Y:S01]  /*2a20*/  IMAD.MOV.U32 R28, RZ, RZ, R22 ;  /* 0x000000ffff1c7224 */ /* 0x000fe200078e0016 */
[----:B------:R-:W-:Y:S02]  /*2a30*/  SEL R29, R32, 0x63400000, !P1 ;  /* 0x63400000201d7807 */ /* 0x000fe40004800000 */
[--C-:B------:R-:W-:Y:S02]  /*2a40*/  @!P2 LOP3.LUT R31, R31, 0x80000000, R23.reuse, 0xf8, !PT ;  /* 0x800000001f1fa812 */ /* 0x100fe400078ef817 */
[----:B------:R-:W-:Y:S01]  /*2a50*/  LOP3.LUT R29, R29, 0x800fffff, R23, 0xf8, !PT ;  /* 0x800fffff1d1d7812 */ /* 0x000fe200078ef817 */
[----:B------:R-:W-:Y:S01]  /*2a60*/  DFMA R36, R34, -R6, 1 ;  /* 0x3ff000002224742b */ /* 0x000fe20000000806 */
[----:B------:R-:W-:Y:S02]  /*2a70*/  @!P2 LOP3.LUT R31, R31, 0x100000, RZ, 0xfc, !PT ;  /* 0x001000001f1fa812 */ /* 0x000fe400078efcff */
[----:B------:R-:W-:-:S06]  /*2a80*/  @!P2 MOV R30, RZ ;  /* 0x000000ff001ea202 */ /* 0x000fcc0000000f00 */
[----:B------:R-:W-:Y:S02]  /*2a90*/  @!P2 DFMA R28, R28, 2, -R30 ;  /* 0x400000001c1ca82b */ /* 0x000fe4000000081e */
[----:B------:R-:W-:-:S08]  /*2aa0*/  DFMA R30, R34, R36, R34 ;  /* 0x00000024221e722b */ /* 0x000fd00000000022 */
[----:B------:R-:W-:Y:S01]  /*2ab0*/  @!P2 LOP3.LUT R39, R29, 0x7ff00000, RZ, 0xc0, !PT ;  /* 0x7ff000001d27a812 */ /* 0x000fe200078ec0ff */
[----:B------:R-:W-:-:S04]  /*2ac0*/  DMUL R34, R30, R28 ;  /* 0x0000001c1e227228 */ /* 0x000fc80000000000 */
[----:B------:R-:W-:-:S04]  /*2ad0*/  VIADD R33, R39, 0xffffffff ;  /* 0xffffffff27217836 */ /* 0x000fc80000000000 */
[----:B------:R-:W-:Y:S01]  /*2ae0*/  DFMA R36, R34, -R6, R28 ;  /* 0x800000062224722b */ /* 0x000fe2000000001c */
[----:B------:R-:W-:-:S04]  /*2af0*/  ISETP.GT.U32.AND P0, PT, R33, 0x7feffffe, PT ;  /* 0x7feffffe2100780c */ /* 0x000fc80003f04070 */
[----:B------:R-:W-:-:S03]  /*2b00*/  ISETP.GT.U32.OR P0, PT, R40, 0x7feffffe, P0 ;  /* 0x7feffffe2800780c */ /* 0x000fc60000704470 */
[----:B------:R-:W-:-:S10]  /*2b10*/  DFMA R30, R30, R36, R34 ;  /* 0x000000241e1e722b */ /* 0x000fd40000000022 */
[----:B------:R-:W-:Y:S05]  /*2b20*/  @P0 BRA `(.L_x_73) ;  /* 0x00000000006c0947 */ /* 0x000fea0003800000 */
[----:B------:R-:W-:-:S04]  /*2b30*/  LOP3.LUT R34, R21, 0x7ff00000, RZ, 0xc0, !PT ;  /* 0x7ff0000015227812 */ /* 0x000fc800078ec0ff */
[CC--:B------:R-:W-:Y:S02]  /*2b40*/  VIADDMNMX R22, R5.reuse, -R34.reuse, 0xb9600000, !PT ;  /* 0xb960000005167446 */ /* 0x0c0fe40007800922 */
[----:B------:R-:W-:Y:S02]  /*2b50*/  ISETP.GE.U32.AND P0, PT, R5, R34, PT ;  /* 0x000000220500720c */ /* 0x000fe40003f06070 */
[----:B------:R-:W-:Y:S02]  /*2b60*/  VIMNMX R22, PT, PT, R22, 0x46a00000, PT ;  /* 0x46a0000016167848 */ /* 0x000fe40003fe0100 */
[----:B------:R-:W-:-:S04]  /*2b70*/  SEL R5, R32, 0x63400000, !P0 ;  /* 0x6340000020057807 */ /* 0x000fc80004000000 */
[----:B------:R-:W-:Y:S01]  /*2b80*/  IADD3 R5, PT, PT, -R5, R22, RZ ;  /* 0x0000001605057210 */ /* 0x000fe20007ffe1ff */
[----:B------:R-:W-:-:S04]  /*2b90*/  IMAD.MOV.U32 R22, RZ, RZ, RZ ;  /* 0x000000ffff167224 */ /* 0x000fc800078e00ff */
[----:B------:R-:W-:-:S06]  /*2ba0*/  VIADD R23, R5, 0x7fe00000 ;  /* 0x7fe0000005177836 */ /* 0x000fcc0000000000 */
[----:B------:R-:W-:-:S10]  /*2bb0*/  DMUL R32, R30, R22 ;  /* 0x000000161e207228 */ /* 0x000fd40000000000 */
[----:B------:R-:W-:-:S13]  /*2bc0*/  FSETP.GTU.AND P0, PT, |R33|, 1.469367938527859385e-39, PT ;  /* 0x001000002100780b */ /* 0x000fda0003f0c200 */
[----:B------:R-:W-:Y:S05]  /*2bd0*/  @P0 BRA `(.L_x_74) ;  /* 0x0000000000940947 */ /* 0x000fea0003800000 */
[----:B------:R-:W-:Y:S01]  /*2be0*/  DFMA R6, R30, -R6, R28 ;  /* 0x800000061e06722b */ /* 0x000fe2000000001c */
[----:B------:R-:W-:-:S09]  /*2bf0*/  IMAD.MOV.U32 R22, RZ, RZ, RZ ;  /* 0x000000ffff167224 */ /* 0x000fd200078e00ff */
[C---:B------:R-:W-:Y:S02]  /*2c00*/  FSETP.NEU.AND P0, PT, R7.reuse, RZ, PT ;  /* 0x000000ff0700720b */ /* 0x040fe40003f0d000 */
[----:B------:R-:W-:-:S04]  /*2c10*/  LOP3.LUT R21, R7, 0x80000000, R21, 0x48, !PT ;  /* 0x8000000007157812 */ /* 0x000fc800078e4815 */
[----:B------:R-:W-:-:S07]  /*2c20*/  LOP3.LUT R23, R21, R23, RZ, 0xfc, !PT ;  /* 0x0000001715177212 */ /* 0x000fce00078efcff */
[----:B------:R-:W-:Y:S05]  /*2c30*/  @!P0 BRA `(.L_x_74) ;  /* 0x00000000007c8947 */ /* 0x000fea0003800000 */
[C---:B------:R-:W-:Y:S01]  /*2c40*/  IADD3 R7, PT, PT, -R5.reuse, RZ, RZ ;  /* 0x000000ff05077210 */ /* 0x040fe20007ffe1ff */
[----:B------:R-:W-:Y:S01]  /*2c50*/  IMAD.MOV.U32 R6, RZ, RZ, RZ ;  /* 0x000000ffff067224 */ /* 0x000fe200078e00ff */
[----:B------:R-:W-:Y:S01]  /*2c60*/  DMUL.RP R22, R30, R22 ;  /* 0x000000161e167228 */ /* 0x000fe20000008000 */
[----:B------:R-:W-:-:S04]  /*2c70*/  IADD3 R5, PT, PT, -R5, -0x43300000, RZ ;  /* 0xbcd0000005057810 */ /* 0x000fc80007ffe1ff */
[----:B------:R-:W-:-:S05]  /*2c80*/  DFMA R6, R32, -R6, R30 ;  /* 0x800000062006722b */ /* 0x000fca000000001e */
[----:B------:R-:W-:-:S05]  /*2c90*/  LOP3.LUT R21, R23, R21, RZ, 0x3c, !PT ;  /* 0x0000001517157212 */ /* 0x000fca00078e3cff */
[----:B------:R-:W-:-:S04]  /*2ca0*/  FSETP.NEU.AND P0, PT, |R7|, R5, PT ;  /* 0x000000050700720b */ /* 0x000fc80003f0d200 */
[----:B------:R-:W-:Y:S02]  /*2cb0*/  FSEL R32, R22, R32, !P0 ;  /* 0x0000002016207208 */ /* 0x000fe40004000000 */
[----:B------:R-:W-:Y:S01]  /*2cc0*/  FSEL R33, R21, R33, !P0 ;  /* 0x0000002115217208 */ /* 0x000fe20004000000 */
[----:B------:R-:W-:Y:S06]  /*2cd0*/  BRA `(.L_x_74) ;  /* 0x0000000000547947 */ /* 0x000fec0003800000 */
.L_x_73:
        /* <DEDUP_REMOVED lines=11> */
[----:B------:R-:W-:Y:S02]  /*2d90*/  @P0 LOP3.LUT R5, R33, 0x7ff00000, RZ, 0xfc, !PT ;  /* 0x7ff0000021050812 */ /* 0x000fe400078efcff */
[----:B------:R-:W-:Y:S01]  /*2da0*/  @!P0 MOV R32, RZ ;  /* 0x000000ff00208202 */ /* 0x000fe20000000f00 */
[----:B------:R-:W-:Y:S02]  /*2db0*/  @P0 IMAD.MOV.U32 R32, RZ, RZ, RZ ;  /* 0x000000ffff200224 */ /* 0x000fe400078e00ff */
[----:B------:R-:W-:Y:S01]  /*2dc0*/  @P0 IMAD.MOV.U32 R33, RZ, RZ, R5 ;  /* 0x000000ffff210224 */ /* 0x000fe200078e0005 */
[----:B------:R-:W-:Y:S06]  /*2dd0*/  BRA `(.L_x_74) ;  /* 0x0000000000147947 */ /* 0x000fec0003800000 */
.L_x_76:
[----:B------:R-:W-:Y:S01]  /*2de0*/  LOP3.LUT R33, R21, 0x80000, RZ, 0xfc, !PT ;  /* 0x0008000015217812 */ /* 0x000fe200078efcff */
[----:B------:R-:W-:Y:S01]  /*2df0*/  IMAD.MOV.U32 R32, RZ, RZ, R20 ;  /* 0x000000ffff207224 */ /* 0x000fe200078e0014 */
[----:B------:R-:W-:Y:S06]  /*2e00*/  BRA `(.L_x_74) ;  /* 0x0000000000087947 */ /* 0x000fec0003800000 */
.L_x_75:
[----:B------:R-:W-:Y:S02]  /*2e10*/  LOP3.LUT R33, R23, 0x80000, RZ, 0xfc, !PT ;  /* 0x0008000017217812 */ /* 0x000fe400078efcff */
[----:B------:R-:W-:-:S07]  /*2e20*/  MOV R32, R22 ;  /* 0x0000001600207202 */ /* 0x000fce0000000f00 */
.L_x_74:
[----:B------:R-:W-:Y:S05]  /*2e30*/  BSYNC.RECONVERGENT B2 ;  /* 0x0000000000027941 */ /* 0x000fea0003800200 */
.L_x_72:
[----:B------:R-:W-:Y:S02]  /*2e40*/  IMAD.MOV.U32 R6, RZ, RZ, R0 ;  /* 0x000000ffff067224 */ /* 0x000fe400078e0000 */
[----:B------:R-:W-:-:S04]  /*2e50*/  IMAD.MOV.U32 R7, RZ, RZ, 0x0 ;  /* 0x00000000ff077424 */ /* 0x000fc800078e00ff */
[----:B------:R-:W-:Y:S05]  /*2e60*/  RET.REL.NODEC R6 `(ddmix_kernel) ;  /* 0xffffffd006647950 */ /* 0x000fea0003c3ffff */
        .weak           $__internal_5_$__cuda_sm20_dsqrt_rn_f64_mediumpath_v1
        .type           $__internal_5_$__cuda_sm20_dsqrt_rn_f64_mediumpath_v1,@function
        .size           $__internal_5_$__cuda_sm20_dsqrt_rn_f64_mediumpath_v1,(.L_x_520 - $__internal_5_$__cuda_sm20_dsqrt_rn_f64_mediumpath_v1)
$__internal_5_$__cuda_sm20_dsqrt_rn_f64_mediumpath_v1:
[----:B------:R-:W-:Y:S01]  /*2e70*/  ISETP.GE.U32.AND P0, PT, R27, -0x3400000, PT ;  /* 0xfcc000001b00780c */ /* 0x000fe20003f06070 */
[----:B------:R-:W-:Y:S01]  /*2e80*/  BSSY.RECONVERGENT B1, `(.L_x_77) ;  /* 0x0000025000017945 */ /* 0x000fe20003800200 */
[----:B------:R-:W-:Y:S01]  /*2e90*/  IMAD.MOV.U32 R27, RZ, RZ, R31 ;  /* 0x000000ffff1b7224 */ /* 0x000fe200078e001f */
[----:B------:R-:W-:-:S10]  /*2ea0*/  MOV R31, R35 ;  /* 0x00000023001f7202 */ /* 0x000fd40000000f00 */
        /* <DEDUP_REMOVED lines=9> */
.L_x_78:
        /* <DEDUP_REMOVED lines=9> */
[----:B------:R-:W-:Y:S01]  /*2fd0*/  MOV R26, RZ ;  /* 0x000000ff001a7202 */ /* 0x000fe20000000f00 */
[----:B------:R-:W-:Y:S02]  /*2fe0*/  IMAD.MOV.U32 R32, RZ, RZ, 0x0 ;  /* 0x00000000ff207424 */ /* 0x000fe400078e00ff */
[----:B------:R-:W-:Y:S02]  /*2ff0*/  IMAD.MOV.U32 R33, RZ, RZ, 0x3fd80000 ;  /* 0x3fd80000ff217424 */ /* 0x000fe400078e00ff */
        /* <DEDUP_REMOVED lines=10> */
[----:B------:R-:W-:Y:S01]  /*30a0*/  IADD3 R27, PT, PT, R27, -0x3500000, RZ ;  /* 0xfcb000001b1b7810 */ /* 0x000fe20007ffe0ff */
[----:B------:R-:W-:Y:S06]  /*30b0*/  BRA `(.L_x_79) ;  /* 0x0000000000047947 */ /* 0x000fec0003800000 */
.L_x_80:
[----:B------:R-:W-:-:S11]  /*30c0*/  DADD R26, R6, R6 ;  /* 0x00000000061a7229 */ /* 0x000fd60000000006 */
.L_x_79:
[----:B------:R-:W-:Y:S05]  /*30d0*/  BSYNC.RECONVERGENT B1 ;  /* 0x0000000000017941 */ /* 0x000fea0003800200 */
.L_x_77:
[----:B------:R-:W-:Y:S02]  /*30e0*/  IMAD.MOV.U32 R6, RZ, RZ, R0 ;  /* 0x000000ffff067224 */ /* 0x000fe400078e0000 */
[----:B------:R-:W-:-:S04]  /*30f0*/  IMAD.MOV.U32 R7, RZ, RZ, 0x0 ;  /* 0x00000000ff077424 */ /* 0x000fc800078e00ff */
[----:B------:R-:W-:Y:S05]  /*3100*/  RET.REL.NODEC R6 `(ddmix_kernel) ;  /* 0xffffffcc06bc7950 */ /* 0x000fea0003c3ffff */
.L_x_81:
        /* <DEDUP_REMOVED lines=15> */
.L_x_520:


//--------------------- .text.blmix_kernel        --------------------------
	.section	.text.blmix_kernel,"ax",@progbits
	.align	128
        .global         blmix_kernel
        .type           blmix_kernel,@function
        .size           blmix_kernel,(.L_x_523 - blmix_kernel)
        .other          blmix_kernel,@"STO_CUDA_ENTRY STV_DEFAULT"
blmix_kernel:
.text.blmix_kernel:
        /* <DEDUP_REMOVED lines=14> */
[----:B------:R-:W-:Y:S01]  /*00e0*/  IMAD R6, R54, 0x40, R55 ;  /* 0x0000004036067824 */ /* 0x000fe200078e0237 */
[----:B------:R-:W2:Y:S05]  /*00f0*/  LDCU.64 UR4, c[0x3][0x8d0] ;  /* 0x00c11a00ff0477ac */ /* 0x000eaa0008000a00 */
[----:B------:R-:W3:Y:S08]  /*0100*/  LDC.64 R22, c[0x0][0x390] ;  /* 0x0000e400ff167b82 */ /* 0x000ef00000000a00 */
[----:B------:R-:W4:Y:S01]  /*0110*/  LDC.64 R20, c[0x0][0x3a0] ;  /* 0x0000e800ff147b82 */ /* 0x000f220000000a00 */
[----:B------:R-:W-:Y:S01]  /*0120*/  IMAD.MOV.U32 R4, RZ, RZ, 0x1 ;  /* 0x00000001ff047424 */ /* 0x000fe200078e00ff */
[----:B------:R-:W5:Y:S01]  /*0130*/  LDCU.64 UR6, c[0x3][0x8f0] ;  /* 0x00c11e00ff0677ac */ /* 0x000f620008000a00 */
[----:B0-----:R-:W-:-:S05]  /*0140*/  IMAD.WIDE R24, R6, 0x8, R24 ;  /* 0x0000000806187825 */ /* 0x001fca00078e0218 */
[----:B-1----:R-:W2:Y:S01]  /*0150*/  LDG.E.64 R50, desc[UR18][R24.64] ;  /* 0x0000001218327981 */ /* 0x002ea2000c1e1b00 */
[----:B---3--:R-:W-:-:S05]  /*0160*/  IMAD.WIDE R22, R6, 0x8, R22 ;  /* 0x0000000806167825 */ /* 0x008fca00078e0216 */
[----:B------:R-:W3:Y:S01]  /*0170*/  LDG.E.64 R48, desc[UR18][R22.64] ;  /* 0x0000001216307981 */ /* 0x000ee2000c1e1b00 */
[----:B----4-:R-:W-:-:S05]  /*0180*/  IMAD.WIDE R20, R6, 0x8, R20 ;  /* 0x0000000806147825 */ /* 0x010fca00078e0214 */
[----:B------:R-:W4:Y:S01]  /*0190*/  LDG.E.64 R52, desc[UR18][R20.64] ;  /* 0x0000001214347981 */ /* 0x000f22000c1e1b00 */
[----:B------:R-:W-:Y:S01]  /*01a0*/  BSSY.RECONVERGENT B1, `(.L_x_82) ;  /* 0x000001f000017945 */ /* 0x000fe20003800200 */
[----:B------:R-:W-:Y:S01]  /*01b0*/  SHF.R.S32.HI R7, RZ, 0x1f, R6 ;  /* 0x0000001fff077819 */ /* 0x000fe20000011406 */
[----:B--2---:R-:W-:-:S08]  /*01c0*/  DMUL R46, R50, R50 ;  /* 0x00000032322e7228 */ /* 0x004fd00000000000 */
[----:B------:R-:W-:-:S08]  /*01d0*/  DMUL R46, R50, R46 ;  /* 0x0000002e322e7228 */ /* 0x000fd00000000000 */
[----:B------:R-:W-:Y:S01]  /*01e0*/  DADD R44, R46, UR4 ;  /* 0x000000042e2c7e29 */ /* 0x000fe20008000000 */
[----:B------:R-:W3:Y:S05]  /*01f0*/  LDCU.64 UR4, c[0x3][0x1260] ;  /* 0x00c24c00ff0477ac */ /* 0x000eea0008000a00 */
[----:B------:R-:W0:Y:S02]  /*0200*/  MUFU.RCP64H R5, R45 ;  /* 0x0000002d00057308 */ /* 0x000e240000001800 */
[----:B0-----:R-:W-:-:S08]  /*0210*/  DFMA R2, -R44, R4, 1 ;  /* 0x3ff000002c02742b */ /* 0x001fd00000000104 */
[----:B------:R-:W-:Y:S02]  /*0220*/  DFMA R8, R2, R2, R2 ;  /* 0x000000020208722b */ /* 0x000fe40000000002 */
[----:B---3--:R-:W-:-:S06]  /*0230*/  DMUL R2, R48, UR4 ;  /* 0x0000000430027c28 */ /* 0x008fcc0008000000 */
[----:B------:R-:W-:Y:S02]  /*0240*/  DFMA R4, R4, R8, R4 ;  /* 0x000000080404722b */ /* 0x000fe40000000004 */
[----:B-----5:R-:W-:-:S06]  /*0250*/  DMUL R2, R2, UR6 ;  /* 0x0000000602027c28 */ /* 0x020fcc0008000000 */
[----:B------:R-:W-:Y:S02]  /*0260*/  DFMA R10, -R44, R4, 1 ;  /* 0x3ff000002c0a742b */ /* 0x000fe40000000104 */
[----:B----4-:R-:W-:-:S06]  /*0270*/  DMUL R8, R52, R2 ;  /* 0x0000000234087228 */ /* 0x010fcc0000000000 */
[----:B------:R-:W-:-:S04]  /*0280*/  DFMA R10, R4, R10, R4 ;  /* 0x0000000a040a722b */ /* 0x000fc80000000004 */
[----:B------:R-:W-:-:S04]  /*0290*/  FSETP.GEU.AND P1, PT, |R9|, 6.5827683646048100446e-37, PT ;  /* 0x036000000900780b */ /* 0x000fc80003f2e200 */
[----:B------:R-:W-:-:S08]  /*02a0*/  DMUL R2, R8, R10 ;  /* 0x0000000a08027228 */ /* 0x000fd00000000000 */
[----:B------:R-:W-:-:S08]  /*02b0*/  DFMA R4, -R44, R2, R8 ;  /* 0x000000022c04722b */ /* 0x000fd00000000108 */
[----:B------:R-:W-:-:S10]  /*02c0*/  DFMA R2, R10, R4, R2 ;  /* 0x000000040a02722b */ /* 0x000fd40000000002 */
[----:B------:R-:W-:-:S05]  /*02d0*/  FFMA R0, RZ, R45, R3 ;  /* 0x0000002dff007223 */ /* 0x000fca0000000003 */
[----:B------:R-:W-:Y:S01]  /*02e0*/  FSETP.GT.AND P0, PT, |R0|, 1.469367938527859385e-39, PT ;  /* 0x001000000000780b */ /* 0x000fe20003f04200 */
[----:B------:R-:W-:-:S12]  /*02f0*/  IMAD.MOV.U32 R0, RZ, RZ, R6 ;  /* 0x000000ffff007224 */ /* 0x000fd800078e0006 */
[----:B------:R-:W-:Y:S05]  /*0300*/  @P0 BRA P1, `(.L_x_83) ;  /* 0x0000000000200947 */ /* 0x000fea0000800000 */
[----:B------:R-:W-:Y:S01]  /*0310*/  IMAD.MOV.U32 R14, RZ, RZ, R8 ;  /* 0x000000ffff0e7224 */ /* 0x000fe200078e0008 */
[----:B------:R-:W-:Y:S01]  /*0320*/  MOV R12, 0x370 ;  /* 0x00000370000c7802 */ /* 0x000fe20000000f00 */
[----:B------:R-:W-:Y:S02]  /*0330*/  IMAD.MOV.U32 R13, RZ, RZ, R9 ;  /* 0x000000ffff0d7224 */ /* 0x000fe400078e0009 */
[----:B------:R-:W-:Y:S02]  /*0340*/  IMAD.MOV.U32 R26, RZ, RZ, R44 ;  /* 0x000000ffff1a7224 */ /* 0x000fe400078e002c */
[----:B------:R-:W-:-:S07]  /*0350*/  IMAD.MOV.U32 R15, RZ, RZ, R45 ;  /* 0x000000ffff0f7224 */ /* 0x000fce00078e002d */
[----:B------:R-:W-:Y:S05]  /*0360*/  CALL.REL.NOINC `($__internal_6_$__cuda_sm20_div_rn_f64_full) ;  /* 0x0000007c00e87944 */ /* 0x000fea0003c00000 */
[----:B------:R-:W-:Y:S02]  /*0370*/  IMAD.MOV.U32 R2, RZ, RZ, R14 ;  /* 0x000000ffff027224 */ /* 0x000fe400078e000e */
[----:B------:R-:W-:-:S07]  /*0380*/  IMAD.MOV.U32 R3, RZ, RZ, R15 ;  /* 0x000000ffff037224 */ /* 0x000fce00078e000f */
.L_x_83:
[----:B------:R-:W-:Y:S05]  /*0390*/  BSYNC.RECONVERGENT B1 ;  /* 0x0000000000017941 */ /* 0x000fea0003800200 */
.L_x_82:
[----:B------:R-:W0:Y:S01]  /*03a0*/  LDCU.64 UR4, c[0x3][0x848] ;  /* 0x00c10900ff0477ac */ /* 0x000e220008000a00 */
[----:B------:R-:W-:Y:S01]  /*03b0*/  BSSY.RECONVERGENT B1, `(.L_x_84) ;  /* 0x00000cd000017945 */ /* 0x000fe20003800200 */
[----:B0-----:R-:W-:-:S14]  /*03c0*/  DSETP.GE.AND P0, PT, R2, UR4, PT ;  /* 0x0000000402007e2a */ /* 0x001fdc000bf06000 */
[----:B------:R-:W-:Y:S05]  /*03d0*/  @!P0 BRA `(.L_x_85) ;  /* 0x0000000000708947 */ /* 0x000fea0003800000 */
[----:B------:R-:W0:Y:S01]  /*03e0*/  LDC.64 R4, c[0x3][0x850] ;  /* 0x00c21400ff047b82 */ /* 0x000e220000000a00 */
[----:B------:R-:W0:Y:S01]  /*03f0*/  LDCU.64 UR4, c[0x3][0x870] ;  /* 0x00c10e00ff0477ac */ /* 0x000e220008000a00 */
[----:B------:R-:W-:Y:S01]  /*0400*/  BSSY.RECONVERGENT B2, `(.L_x_86) ;  /* 0x0000016000027945 */ /* 0x000fe20003800200 */
[----:B0-----:R-:W-:Y:S01]  /*0410*/  DFMA R26, R2, UR4, R4 ;  /* 0x00000004021a7c2b */ /* 0x001fe20008000004 */
[----:B------:R-:W0:Y:S01]  /*0420*/  LDCU.64 UR4, c[0x3][0x8f0] ;  /* 0x00c11e00ff0477ac */ /* 0x000e220008000a00 */
[----:B------:R-:W-:-:S04]  /*0430*/  IMAD.MOV.U32 R4, RZ, RZ, 0x1 ;  /* 0x00000001ff047424 */ /* 0x000fc800078e00ff */
[----:B------:R-:W1:Y:S01]  /*0440*/  MUFU.RCP64H R5, R27 ;  /* 0x0000001b00057308 */ /* 0x000e620000001800 */
[----:B0-----:R-:W-:Y:S02]  /*0450*/  DMUL R12, R50, UR4 ;  /* 0x00000004320c7c28 */ /* 0x001fe40008000000 */
[----:B-1----:R-:W-:-:S08]  /*0460*/  DFMA R10, -R26, R4, 1 ;  /* 0x3ff000001a0a742b */ /* 0x002fd00000000104 */
[----:B------:R-:W-:Y:S01]  /*0470*/  FSETP.GEU.AND P1, PT, |R13|, 6.5827683646048100446e-37, PT ;  /* 0x036000000d00780b */ /* 0x000fe20003f2e200 */
        /* <DEDUP_REMOVED lines=13> */
[----:B------:R-:W-:Y:S05]  /*0550*/  CALL.REL.NOINC `($__internal_6_$__cuda_sm20_div_rn_f64_full) ;  /* 0x0000007c006c7944 */ /* 0x000fea0003c00000 */
.L_x_87:
[----:B------:R-:W-:Y:S05]  /*0560*/  BSYNC.RECONVERGENT B2 ;  /* 0x0000000000027941 */ /* 0x000fea0003800200 */
.L_x_86:
[----:B------:R-:W-:Y:S02]  /*0570*/  IMAD.MOV.U32 R4, RZ, RZ, R14 ;  /* 0x000000ffff047224 */ /* 0x000fe400078e000e */
[----:B------:R-:W-:Y:S01]  /*0580*/  IMAD.MOV.U32 R5, RZ, RZ, R15 ;  /* 0x000000ffff057224 */ /* 0x000fe200078e000f */
[----:B------:R-:W-:Y:S06]  /*0590*/  BRA `(.L_x_88) ;  /* 0x0000000800b87947 */ /* 0x000fec0003800000 */
.L_x_85:
[----:B------:R-:W0:Y:S02]  /*05a0*/  LDCU.64 UR4, c[0x3][0x12b0] ;  /* 0x00c25600ff0477ac */ /* 0x000e240008000a00 */
[----:B0-----:R-:W-:-:S14]  /*05b0*/  DSETP.GE.AND P0, PT, R2, UR4, PT ;  /* 0x0000000402007e2a */ /* 0x001fdc000bf06000 */
[----:B------:R-:W-:Y:S05]  /*05c0*/  @!P0 BRA `(.L_x_89) ;  /* 0x0000000400588947 */ /* 0x000fea0003800000 */
[----:B------:R-:W0:Y:S01]  /*05d0*/  LDC.64 R4, c[0x3][0x850] ;  /* 0x00c21400ff047b82 */ /* 0x000e220000000a00 */
[----:B------:R-:W0:Y:S01]  /*05e0*/  LDCU.64 UR4, c[0x3][0x888] ;  /* 0x00c11100ff0477ac */ /* 0x000e220008000a00 */
[----:B------:R-:W-:Y:S06]  /*05f0*/  BSSY.RECONVERGENT B0, `(.L_x_90) ;  /* 0x0000028000007945 */ /* 0x000fec0003800200 */
[----:B------:R-:W1:Y:S01]  /*0600*/  LDC.64 R12, c[0x3][0x8b8] ;  /* 0x00c22e00ff0c7b82 */ /* 0x000e620000000a00 */
[----:B0-----:R-:W-:-:S08]  /*0610*/  DFMA R4, -R2, UR4, R4 ;  /* 0x0000000402047c2b */ /* 0x001fd00008000104 */
[----:B------:R-:W-:Y:S01]  /*0620*/  DSETP.NEU.AND P1, PT, R4, RZ, PT ;  /* 0x000000ff0400722a */ /* 0x000fe20003f2d000 */
[----:B-1----:R-:W-:-:S04]  /*0630*/  SHF.R.U32.HI R10, RZ, 0x14, R13 ;  /* 0x00000014ff0a7819 */ /* 0x002fc8000001160d */
[----:B------:R-:W-:Y:S02]  /*0640*/  LOP3.LUT R10, R10, 0x7ff, RZ, 0xc0, !PT ;  /* 0x000007ff0a0a7812 */ /* 0x000fe400078ec0ff */
[----:B------:R-:W-:-:S03]  /*0650*/  ISETP.GE.OR P3, PT, R13, RZ, P1 ;  /* 0x000000ff0d00720c */ /* 0x000fc60000f66670 */
[----:B------:R-:W-:-:S04]  /*0660*/  VIADD R11, R10, 0xfffffc0c ;  /* 0xfffffc0c0a0b7836 */ /* 0x000fc80000000000 */
[----:B------:R-:W0:Y:S01]  /*0670*/  @!P1 LDC.64 R16, c[0x3][0x8b8] ;  /* 0x00c22e00ff109b82 */ /* 0x000e220000000a00 */
[CC--:B------:R-:W-:Y:S02]  /*0680*/  SHF.L.U32 R10, R12.reuse, R11.reuse, RZ ;  /* 0x0000000b0c0a7219 */ /* 0x0c0fe400000006ff */
[----:B------:R-:W-:Y:S02]  /*0690*/  SHF.L.U64.HI R11, R12, R11, R13 ;  /* 0x0000000b0c0b7219 */ /* 0x000fe4000001020d */
[----:B------:R-:W-:Y:S01]  /*06a0*/  ISETP.NE.U32.AND P0, PT, R10, RZ, PT ;  /* 0x000000ff0a00720c */ /* 0x000fe20003f05070 */
[----:B------:R-:W-:-:S03]  /*06b0*/  @!P1 IMAD.MOV.U32 R10, RZ, RZ, RZ ;  /* 0x000000ffff0a9224 */ /* 0x000fc600078e00ff */
[----:B------:R-:W-:-:S04]  /*06c0*/  ISETP.NE.AND.EX P0, PT, R11, -0x80000000, PT, P0 ;  /* 0x800000000b00780c */ /* 0x000fc80003f05300 */
[----:B------:R-:W-:-:S09]  /*06d0*/  PLOP3.LUT P2, PT, P0, PT, PT, 0x8, 0x80 ;  /* 0x000000000080781c */ /* 0x000fd2000074e170 */
[----:B0-----:R-:W-:-:S06]  /*06e0*/  @!P1 DSETP.NEU.AND P2, PT, |R16|, 0.5, !P0 ;  /* 0x3fe000001000942a */ /* 0x001fcc000474d200 */
[----:B------:R-:W-:-:S04]  /*06f0*/  @!P1 SEL R11, R5, RZ, P2 ;  /* 0x000000ff050b9207 */ /* 0x000fc80001000000 */
[----:B------:R-:W-:Y:S01]  /*0700*/  @!P3 LOP3.LUT R11, R11, 0x7ff00000, RZ, 0xfc, !PT ;  /* 0x7ff000000b0bb812 */ /* 0x000fe200078efcff */
[----:B------:R-:W-:Y:S06]  /*0710*/  @!P1 BRA `(.L_x_91) ;  /* 0x0000000000549947 */ /* 0x000fec0003800000 */
[----:B------:R-:W0:Y:S01]  /*0720*/  LDCU.64 UR4, c[0x3][0x8b8] ;  /* 0x00c11700ff0477ac */ /* 0x000e220008000a00 */
[----:B------:R-:W-:Y:S01]  /*0730*/  DADD R14, -RZ, |R4| ;  /* 0x00000000ff0e7229 */ /* 0x000fe20000000504 */
[----:B------:R-:W-:Y:S01]  /*0740*/  BSSY.RECONVERGENT B2, `(.L_x_92) ;  /* 0x0000005000027945 */ /* 0x000fe20003800200 */
[----:B------:R-:W-:Y:S01]  /*0750*/  MOV R12, 0x790 ;  /* 0x00000790000c7802 */ /* 0x000fe20000000f00 */
[----:B0-----:R-:W-:Y:S02]  /*0760*/  IMAD.U32 R16, RZ, RZ, UR4 ;  /* 0x00000004ff107e24 */ /* 0x001fe4000f8e00ff */
[----:B------:R-:W-:-:S07]  /*0770*/  IMAD.U32 R17, RZ, RZ, UR5 ;  /* 0x00000005ff117e24 */ /* 0x000fce000f8e00ff */
[----:B------:R-:W-:Y:S05]  /*0780*/  CALL.REL.NOINC `($blmix_kernel$__internal_accurate_pow) ;  /* 0x0000008400107944 */ /* 0x000fea0003c00000 */
[----:B------:R-:W-:Y:S05]  /*0790*/  BSYNC.RECONVERGENT B2 ;  /* 0x0000000000027941 */ /* 0x000fea0003800200 */
.L_x_92:
[----:B------:R-:W0:Y:S01]  /*07a0*/  LDCU.64 UR4, c[0x3][0x8b8] ;  /* 0x00c11700ff0477ac */ /* 0x000e220008000a00 */
[----:B------:R-:W-:Y:S01]  /*07b0*/  DADD R12, -RZ, -R14 ;  /* 0x00000000ff0c7229 */ /* 0x000fe2000000090e */
[----:B------:R-:W-:-:S09]  /*07c0*/  ISETP.GE.AND P1, PT, R5, RZ, PT ;  /* 0x000000ff0500720c */ /* 0x000fd20003f26270 */
[----:B------:R-:W-:Y:S02]  /*07d0*/  FSEL R19, R12, R14, P2 ;  /* 0x0000000e0c137208 */ /* 0x000fe40001000000 */
[----:B------:R-:W-:Y:S01]  /*07e0*/  FSEL R12, R13, R15, P2 ;  /* 0x0000000f0d0c7208 */ /* 0x000fe20001000000 */
[----:B0-----:R-:W-:Y:S02]  /*07f0*/  IMAD.U32 R16, RZ, RZ, UR4 ;  /* 0x00000004ff107e24 */ /* 0x001fe4000f8e00ff */
[----:B------:R-:W-:-:S04]  /*0800*/  IMAD.U32 R17, RZ, RZ, UR5 ;  /* 0x00000005ff117e24 */ /* 0x000fc8000f8e00ff */
[----:B------:R-:W0:Y:S02]  /*0810*/  FRND.F64.TRUNC R10, R16 ;  /* 0x00000010000a7313 */ /* 0x000e24000030d800 */
[----:B0-----:R-:W-:Y:S01]  /*0820*/  DSETP.NEU.AND P0, PT, R10, R16, PT ;  /* 0x000000100a00722a */ /* 0x001fe20003f0d000 */
[----:B------:R-:W-:Y:S02]  /*0830*/  FSEL R10, R19, R14, !P1 ;  /* 0x0000000e130a7208 */ /* 0x000fe40004800000 */
[----:B------:R-:W-:-:S03]  /*0840*/  FSEL R11, R12, R15, !P1 ;  /* 0x0000000f0c0b7208 */ /* 0x000fc60004800000 */
[----:B------:R-:W-:Y:S02]  /*0850*/  @!P1 FSEL R10, R10, RZ, !P0 ;  /* 0x000000ff0a0a9208 */ /* 0x000fe40004000000 */
[----:B------:R-:W-:-:S07]  /*0860*/  @!P1 FSEL R11, R11, -QNAN , !P0 ;  /* 0xfff800000b0b9808 */ /* 0x000fce0004000000 */
.L_x_91:
[----:B------:R-:W-:Y:S05]  /*0870*/  BSYNC.RECONVERGENT B0 ;  /* 0x0000000000007941 */ /* 0x000fea0003800200 */
.L_x_90:
[----:B------:R-:W-:Y:S01]  /*0880*/  DADD R12, R4, R16 ;  /* 0x00000000040c7229 */ /* 0x000fe20000000010 */
[----:B------:R-:W-:Y:S09]  /*0890*/  BSSY.RECONVERGENT B0, `(.L_x_93) ;  /* 0x000001f000007945 */ /* 0x000ff20003800200 */
[----:B------:R-:W-:-:S04]  /*08a0*/  LOP3.LUT R12, R13, 0x7ff00000, RZ, 0xc0, !PT ;  /* 0x7ff000000d0c7812 */ /* 0x000fc800078ec0ff */
[----:B------:R-:W-:-:S13]  /*08b0*/  ISETP.NE.AND P0, PT, R12, 0x7ff00000, PT ;  /* 0x7ff000000c00780c */ /* 0x000fda0003f05270 */
[----:B------:R-:W-:Y:S05]  /*08c0*/  @P0 BRA `(.L_x_94) ;  /* 0x00000000006c0947 */ /* 0x000fea0003800000 */
[----:B------:R-:W-:-:S06]  /*08d0*/  DSETP.NAN.AND P0, PT, R16, R16, PT ;  /* 0x000000101000722a */ /* 0x000fcc0003f08000 */
[----:B------:R-:W-:-:S14]  /*08e0*/  DSETP.NUM.AND P0, PT, R4, R4, !P0 ;  /* 0x000000040400722a */ /* 0x000fdc0004707000 */
[----:B------:R-:W-:Y:S01]  /*08f0*/  @!P0 DADD R10, R4, R16 ;  /* 0x00000000040a8229 */ /* 0x000fe20000000010 */
[----:B------:R-:W-:Y:S10]  /*0900*/  @!P0 BRA `(.L_x_94) ;  /* 0x00000000005c8947 */ /* 0x000ff40003800000 */
[----:B------:R-:W-:-:S14]  /*0910*/  DSETP.NEU.AND P0, PT, |R16|, +INF , PT ;  /* 0x7ff000001000742a */ /* 0x000fdc0003f0d200 */
[----:B------:R-:W-:Y:S05]  /*0920*/  @P0 BRA `(.L_x_95) ;  /* 0x0000000000240947 */ /* 0x000fea0003800000 */
[----:B------:R-:W0:Y:S01]  /*0930*/  LDCU UR4, c[0x3][0x8bc] ;  /* 0x00c11780ff0477ac */ /* 0x000e220008000800 */
[----:B------:R-:W-:-:S06]  /*0940*/  DSETP.GT.AND P0, PT, |R4|, 1, PT ;  /* 0x3ff000000400742a */ /* 0x000fcc0003f04200 */
[----:B------:R-:W-:Y:S01]  /*0950*/  SEL R10, RZ, 0x7ff00000, !P0 ;  /* 0x7ff00000ff0a7807 */ /* 0x000fe20004000000 */
[----:B------:R-:W-:Y:S01]  /*0960*/  DSETP.NEU.AND P0, PT, R4, -1, PT ;  /* 0xbff000000400742a */ /* 0x000fe20003f0d000 */
[----:B0-----:R-:W-:-:S13]  /*0970*/  ISETP.LE.AND P1, PT, RZ, UR4, PT ;  /* 0x00000004ff007c0c */ /* 0x001fda000bf23270 */
[----:B------:R-:W-:-:S04]  /*0980*/  @!P1 LOP3.LUT R10, R10, 0x7ff00000, RZ, 0x3c, !PT ;  /* 0x7ff000000a0a9812 */ /* 0x000fc800078e3cff */
[----:B------:R-:W-:Y:S01]  /*0990*/  SEL R11, R10, 0x3ff00000, P0 ;  /* 0x3ff000000a0b7807 */ /* 0x000fe20000000000 */
[----:B------:R-:W-:Y:S01]  /*09a0*/  IMAD.MOV.U32 R10, RZ, RZ, RZ ;  /* 0x000000ffff0a7224 */ /* 0x000fe200078e00ff */
[----:B------:R-:W-:Y:S06]  /*09b0*/  BRA `(.L_x_94) ;  /* 0x0000000000307947 */ /* 0x000fec0003800000 */
.L_x_95:
[----:B------:R-:W-:-:S14]  /*09c0*/  DSETP.NEU.AND P0, PT, |R4|, +INF , PT ;  /* 0x7ff000000400742a */ /* 0x000fdc0003f0d200 */
[----:B------:R-:W-:Y:S05]  /*09d0*/  @P0 BRA `(.L_x_94) ;  /* 0x0000000000280947 */ /* 0x000fea0003800000 */
[----:B------:R-:W0:Y:S01]  /*09e0*/  LDC R10, c[0x3][0x8bc] ;  /* 0x00c22f00ff0a7b82 */ /* 0x000e220000000800 */
[----:B------:R-:W-:Y:S02]  /*09f0*/  ISETP.GE.AND P1, PT, R5, RZ, PT ;  /* 0x000000ff0500720c */ /* 0x000fe40003f26270 */
[C---:B0-----:R-:W-:Y:S02]  /*0a00*/  ISETP.GE.AND P0, PT, R10.reuse, RZ, PT ;  /* 0x000000ff0a00720c */ /* 0x041fe40003f06270 */
[----:B------:R-:W-:Y:S02]  /*0a10*/  LOP3.LUT R10, R10, 0x7fffffff, RZ, 0xc0, !PT ;  /* 0x7fffffff0a0a7812 */ /* 0x000fe400078ec0ff */
[----:B------:R-:W-:Y:S02]  /*0a20*/  SEL R11, RZ, 0x7ff00000, !P0 ;  /* 0x7ff00000ff0b7807 */ /* 0x000fe40004000000 */
[----:B------:R-:W-:-:S03]  /*0a30*/  ISETP.NE.AND P0, PT, R10, 0x3fe00000, PT ;  /* 0x3fe000000a00780c */ /* 0x000fc60003f05270 */
[----:B------:R-:W-:-:S05]  /*0a40*/  VIADD R10, R11, 0x80000000 ;  /* 0x800000000b0a7836 */ /* 0x000fca0000000000 */
[----:B------:R-:W-:-:S04]  /*0a50*/  SEL R10, R10, R11, P0 ;  /* 0x0000000b0a0a7207 */ /* 0x000fc80000000000 */
[----:B------:R-:W-:Y:S01]  /*0a60*/  @!P1 SEL R11, R10, R11, P2 ;  /* 0x0000000b0a0b9207 */ /* 0x000fe20001000000 */
[----:B------:R-:W-:-:S07]  /*0a70*/  IMAD.MOV.U32 R10, RZ, RZ, RZ ;  /* 0x000000ffff0a7224 */ /* 0x000fce00078e00ff */
.L_x_94:
[----:B------:R-:W-:Y:S05]  /*0a80*/  BSYNC.RECONVERGENT B0 ;  /* 0x0000000000007941 */ /* 0x000fea0003800200 */
.L_x_93:
[----:B------:R-:W0:Y:S01]  /*0a90*/  LDCU.64 UR4, c[0x3][0x8f0] ;  /* 0x00c11e00ff0477ac */ /* 0x000e220008000a00 */
[----:B------:R-:W-:Y:S02]  /*0aa0*/  DSETP.NEU.AND P1, PT, R16, RZ, PT ;  /* 0x000000ff1000722a */ /* 0x000fe40003f2d000 */
[----:B------:R-:W-:-:S04]  /*0ab0*/  DSETP.NEU.AND P0, PT, R4, 1, PT ;  /* 0x3ff000000400742a */ /* 0x000fc80003f0d000 */
[----:B------:R-:W-:Y:S02]  /*0ac0*/  FSEL R4, R10, RZ, P1 ;  /* 0x000000ff0a047208 */ /* 0x000fe40000800000 */
[----:B------:R-:W-:Y:S02]  /*0ad0*/  FSEL R5, R11, 1.875, P1 ;  /* 0x3ff000000b057808 */ /* 0x000fe40000800000 */
[----:B------:R-:W-:Y:S02]  /*0ae0*/  FSEL R4, R4, RZ, P0 ;  /* 0x000000ff04047208 */ /* 0x000fe40000000000 */
[----:B------:R-:W-:Y:S01]  /*0af0*/  FSEL R5, R5, 1.875, P0 ;  /* 0x3ff0000005057808 */ /* 0x000fe20000000000 */
[----:B0-----:R-:W-:-:S08]  /*0b00*/  DMUL R10, R50, UR4 ;  /* 0x00000004320a7c28 */ /* 0x001fd00008000000 */
[----:B------:R-:W-:Y:S01]  /*0b10*/  DMUL R4, R10, R4 ;  /* 0x000000040a047228 */ /* 0x000fe20000000000 */
[----:B------:R-:W-:Y:S10]  /*0b20*/  BRA `(.L_x_88) ;  /* 0x0000000400547947 */ /* 0x000ff40003800000 */
.L_x_89:
[----:B------:R-:W0:Y:S01]  /*0b30*/  LDCU.64 UR4, c[0x3][0x12c0] ;  /* 0x00c25800ff0477ac */ /* 0x000e220008000a00 */
[----:B------:R-:W1:Y:S01]  /*0b40*/  LDC.64 R12, c[0x3][0x8a8] ;  /* 0x00c22a00ff0c7b82 */ /* 0x000e620000000a00 */
[----:B------:R-:W-:Y:S01]  /*0b50*/  BSSY.RECONVERGENT B0, `(.L_x_96) ;  /* 0x0000029000007945 */ /* 0x000fe20003800200 */
[----:B------:R-:W2:Y:S01]  /*0b60*/  LDCU.64 UR6, c[0x3][0x12d0] ;  /* 0x00c25a00ff0677ac */ /* 0x000ea20008000a00 */
[----:B0-----:R-:W-:Y:S01]  /*0b70*/  DMUL R4, R8, UR4 ;  /* 0x0000000408047c28 */ /* 0x001fe20008000000 */
[----:B-1----:R-:W-:-:S07]  /*0b80*/  SHF.R.U32.HI R10, RZ, 0x14, R13 ;  /* 0x00000014ff0a7819 */ /* 0x002fce000001160d */
[----:B--2---:R-:W-:Y:S01]  /*0b90*/  DFMA R4, R46, UR6, -R4 ;  /* 0x000000062e047c2b */ /* 0x004fe20008000804 */
[----:B------:R-:W-:-:S07]  /*0ba0*/  LOP3.LUT R10, R10, 0x7ff, RZ, 0xc0, !PT ;  /* 0x000007ff0a0a7812 */ /* 0x000fce00078ec0ff */
[----:B------:R-:W-:Y:S01]  /*0bb0*/  DSETP.NEU.AND P1, PT, R4, RZ, PT ;  /* 0x000000ff0400722a */ /* 0x000fe20003f2d000 */
[----:B------:R-:W-:-:S05]  /*0bc0*/  VIADD R11, R10, 0xfffffc0c ;  /* 0xfffffc0c0a0b7836 */ /* 0x000fca0000000000 */
[CC--:B------:R-:W-:Y:S02]  /*0bd0*/  SHF.L.U32 R10, R12.reuse, R11.reuse, RZ ;  /* 0x0000000b0c0a7219 */ /* 0x0c0fe400000006ff */
[----:B------:R-:W-:Y:S02]  /*0be0*/  SHF.L.U64.HI R11, R12, R11, R13 ;  /* 0x0000000b0c0b7219 */ /* 0x000fe4000001020d */
[----:B------:R-:W-:Y:S02]  /*0bf0*/  ISETP.NE.U32.AND P0, PT, R10, RZ, PT ;  /* 0x000000ff0a00720c */ /* 0x000fe40003f05070 */
[----:B------:R-:W-:Y:S02]  /*0c00*/  ISETP.GE.OR P3, PT, R13, RZ, P1 ;  /* 0x000000ff0d00720c */ /* 0x000fe40000f66670 */
[----:B------:R-:W0:Y:S01]  /*0c10*/  @!P1 LDC.64 R16, c[0x3][0x8a8] ;  /* 0x00c22a00ff109b82 */ /* 0x000e220000000a00 */
[----:B------:R-:W-:Y:S01]  /*0c20*/  ISETP.NE.AND.EX P0, PT, R11, -0x80000000, PT, P0 ;  /* 0x800000000b00780c */ /* 0x000fe20003f05300 */
[----:B------:R-:W-:-:S03]  /*0c30*/  @!P1 IMAD.MOV.U32 R10, RZ, RZ, RZ ;  /* 0x000000ffff0a9224 */ /* 0x000fc600078e00ff */
        /* <DEDUP_REMOVED lines=13> */
.L_x_98:
        /* <DEDUP_REMOVED lines=13> */
.L_x_97:
[----:B------:R-:W-:Y:S05]  /*0de0*/  BSYNC.RECONVERGENT B0 ;  /* 0x0000000000007941 */ /* 0x000fea0003800200 */
.L_x_96:
        /* <DEDUP_REMOVED lines=20> */
.L_x_101:
        /* <DEDUP_REMOVED lines=12> */
.L_x_100:
[----:B------:R-:W-:Y:S05]  /*0ff0*/  BSYNC.RECONVERGENT B0 ;  /* 0x0000000000007941 */ /* 0x000fea0003800200 */
.L_x_99:
[----:B------:R-:W0:Y:S01]  /*1000*/  LDCU.64 UR4, c[0x3][0x8f0] ;  /* 0x00c11e00ff0477ac */ /* 0x000e220008000a00 */
[----:B------:R-:W-:Y:S02]  /*1010*/  DSETP.NEU.AND P1, PT, R16, RZ, PT ;  /* 0x000000ff1000722a */ /* 0x000fe40003f2d000 */
[----:B------:R-:W-:-:S04]  /*1020*/  DSETP.NEU.AND P0, PT, R4, 1, PT ;  /* 0x3ff000000400742a */ /* 0x000fc80003f0d000 */
[----:B------:R-:W-:Y:S02]  /*1030*/  FSEL R4, R10, RZ, P1 ;  /* 0x000000ff0a047208 */ /* 0x000fe40000800000 */
[----:B------:R-:W-:Y:S02]  /*1040*/  FSEL R10, R11, 1.875, P1 ;  /* 0x3ff000000b0a7808 */ /* 0x000fe40000800000 */
[----:B------:R-:W-:Y:S02]  /*1050*/  FSEL R4, R4, RZ, P0 ;  /* 0x000000ff04047208 */ /* 0x000fe40000000000 */
[----:B------:R-:W-:-:S06]  /*1060*/  FSEL R5, R10, 1.875, P0 ;  /* 0x3ff000000a057808 */ /* 0x000fcc0000000000 */
[----:B0-----:R-:W-:-:S11]  /*1070*/  DMUL R4, R4, UR4 ;  /* 0x0000000404047c28 */ /* 0x001fd60008000000 */
.L_x_88:
[----:B------:R-:W-:Y:S05]  /*1080*/  BSYNC.RECONVERGENT B1 ;  /* 0x0000000000017941 */ /* 0x000fea0003800200 */
.L_x_84:
        /* <DEDUP_REMOVED lines=28> */
.L_x_105:
[----:B------:R-:W-:Y:S05]  /*1250*/  BSYNC.RECONVERGENT B2 ;  /* 0x0000000000027941 */ /* 0x000fea0003800200 */
.L_x_104:
[----:B------:R-:W-:Y:S02]  /*1260*/  IMAD.MOV.U32 R2, RZ, RZ, R14 ;  /* 0x000000ffff027224 */ /* 0x000fe400078e000e */
[----:B------:R-:W-:Y:S01]  /*1270*/  IMAD.MOV.U32 R3, RZ, RZ, R15 ;  /* 0x000000ffff037224 */ /* 0x000fe200078e000f */
[----:B------:R-:W-:Y:S06]  /*1280*/  BRA `(.L_x_106) ;  /* 0x0000000400d87947 */ /* 0x000fec0003800000 */
.L_x_103:
[----:B------:R-:W0:Y:S02]  /*1290*/  LDCU.64 UR4, c[0x3][0x12b8] ;  /* 0x00c25700ff0477ac */ /* 0x000e240008000a00 */
[----:B0-----:R-:W-:-:S14]  /*12a0*/  DSETP.GE.AND P0, PT, R2, UR4, PT ;  /* 0x0000000402007e2a */ /* 0x001fdc000bf06000 */
[----:B------:R-:W-:Y:S05]  /*12b0*/  @!P0 BRA `(.L_x_107) ;  /* 0x0000000000788947 */ /* 0x000fea0003800000 */
[----:B------:R-:W0:Y:S01]  /*12c0*/  LDC.64 R8, c[0x3][0x850] ;  /* 0x00c21400ff087b82 */ /* 0x000e220000000a00 */
[----:B------:R-:W0:Y:S01]  /*12d0*/  LDCU.64 UR4, c[0x3][0x888] ;  /* 0x00c11100ff0477ac */ /* 0x000e220008000a00 */
[----:B------:R-:W-:Y:S01]  /*12e0*/  BSSY.RECONVERGENT B0, `(.L_x_108) ;  /* 0x0000019000007945 */ /* 0x000fe20003800200 */
[----:B0-----:R-:W-:Y:S01]  /*12f0*/  DFMA R12, -R2, UR4, R8 ;  /* 0x00000004020c7c2b */ /* 0x001fe20008000108 */
[----:B------:R-:W0:Y:S01]  /*1300*/  LDCU.64 UR4, c[0x3][0x8f0] ;  /* 0x00c11e00ff0477ac */ /* 0x000e220008000a00 */
[----:B------:R-:W-:Y:S02]  /*1310*/  IMAD.MOV.U32 R8, RZ, RZ, 0x0 ;  /* 0x00000000ff087424 */ /* 0x000fe400078e00ff */
[----:B------:R-:W-:Y:S02]  /*1320*/  IMAD.MOV.U32 R9, RZ, RZ, 0x3fd80000 ;  /* 0x3fd80000ff097424 */ /* 0x000fe400078e00ff */
[----:B------:R-:W1:Y:S04]  /*1330*/  MUFU.RSQ64H R29, R13 ;  /* 0x0000000d001d7308 */ /* 0x000e680000001c00 */
[----:B------:R-:W-:-:S05]  /*1340*/  VIADD R28, R13, 0xfcb00000 ;  /* 0xfcb000000d1c7836 */ /* 0x000fca0000000000 */
[----:B------:R-:W-:Y:S01]  /*1350*/  ISETP.GE.U32.AND P0, PT, R28, 0x7ca00000, PT ;  /* 0x7ca000001c00780c */ /* 0x000fe20003f06070 */
[----:B-1----:R-:W-:-:S08]  /*1360*/  DMUL R2, R28, R28 ;  /* 0x0000001c1c027228 */ /* 0x002fd00000000000 */
[----:B------:R-:W-:-:S08]  /*1370*/  DFMA R2, R12, -R2, 1 ;  /* 0x3ff000000c02742b */ /* 0x000fd00000000802 */
[----:B------:R-:W-:Y:S02]  /*1380*/  DFMA R8, R2, R8, 0.5 ;  /* 0x3fe000000208742b */ /* 0x000fe40000000008 */
[----:B------:R-:W-:-:S08]  /*1390*/  DMUL R2, R28, R2 ;  /* 0x000000021c027228 */ /* 0x000fd00000000000 */
[----:B------:R-:W-:Y:S02]  /*13a0*/  DFMA R10, R8, R2, R28 ;  /* 0x00000002080a722b */ /* 0x000fe4000000001c */
[----:B0-----:R-:W-:-:S06]  /*13b0*/  DMUL R2, R50, UR4 ;  /* 0x0000000432027c28 */ /* 0x001fcc0008000000 */
[----:B------:R-:W-:Y:S02]  /*13c0*/  DMUL R26, R12, R10 ;  /* 0x0000000a0c1a7228 */ /* 0x000fe40000000000 */
[----:B------:R-:W-:Y:S02]  /*13d0*/  VIADD R17, R11, 0xfff00000 ;  /* 0xfff000000b117836 */ /* 0x000fe40000000000 */
[----:B------:R-:W-:-:S04]  /*13e0*/  IMAD.MOV.U32 R16, RZ, RZ, R10 ;  /* 0x000000ffff107224 */ /* 0x000fc800078e000a */
[----:B------:R-:W-:-:S08]  /*13f0*/  DFMA R14, R26, -R26, R12 ;  /* 0x8000001a1a0e722b */ /* 0x000fd0000000000c */
[----:B------:R-:W-:Y:S01]  /*1400*/  DFMA R8, R14, R16, R26 ;  /* 0x000000100e08722b */ /* 0x000fe2000000001a */
[----:B------:R-:W-:Y:S10]  /*1410*/  @!P0 BRA `(.L_x_109) ;  /* 0x0000000000148947 */ /* 0x000ff40003800000 */
[----:B------:R-:W-:Y:S01]  /*1420*/  IMAD.MOV.U32 R16, RZ, RZ, R10 ;  /* 0x000000ffff107224 */ /* 0x000fe200078e000a */
[----:B------:R-:W-:-:S07]  /*1430*/  MOV R18, 0x1450 ;  /* 0x0000145000127802 */ /* 0x000fce0000000f00 */
[----:B------:R-:W-:Y:S05]  /*1440*/  CALL.REL.NOINC `($__internal_7_$__cuda_sm20_dsqrt_rn_f64_mediumpath_v1) ;  /* 0x0000007400407944 */ /* 0x000fea0003c00000 */
[----:B------:R-:W-:Y:S02]  /*1450*/  IMAD.MOV.U32 R8, RZ, RZ, R14 ;  /* 0x000000ffff087224 */ /* 0x000fe400078e000e */
[----:B------:R-:W-:-:S07]  /*1460*/  IMAD.MOV.U32 R9, RZ, RZ, R15 ;  /* 0x000000ffff097224 */ /* 0x000fce00078e000f */
.L_x_109:
[----:B------:R-:W-:Y:S05]  /*1470*/  BSYNC.RECONVERGENT B0 ;  /* 0x0000000000007941 */ /* 0x000fea0003800200 */
.L_x_108:
[----:B------:R-:W-:Y:S01]  /*1480*/  DMUL R2, R2, R8 ;  /* 0x0000000802027228 */ /* 0x000fe20000000000 */
[----:B------:R-:W-:Y:S10]  /*1490*/  BRA `(.L_x_106) ;  /* 0x0000000400547947 */ /* 0x000ff40003800000 */
.L_x_107:
        /* <DEDUP_REMOVED lines=30> */
.L_x_112:
        /* <DEDUP_REMOVED lines=13> */
.L_x_111:
[----:B------:R-:W-:Y:S05]  /*1750*/  BSYNC.RECONVERGENT B0 ;  /* 0x0000000000007941 */ /* 0x000fea0003800200 */
.L_x_110:
        /* <DEDUP_REMOVED lines=20> */
.L_x_115:
        /* <DEDUP_REMOVED lines=12> */
.L_x_114:
[----:B------:R-:W-:Y:S05]  /*1960*/  BSYNC.RECONVERGENT B0 ;  /* 0x0000000000007941 */ /* 0x000fea0003800200 */
.L_x_113:
        /* <DEDUP_REMOVED lines=8> */
.L_x_106:
[----:B------:R-:W-:Y:S05]  /*19f0*/  BSYNC.RECONVERGENT B1 ;  /* 0x0000000000017941 */ /* 0x000fea0003800200 */
.L_x_102:
[----:B------:R-:W0:Y:S02]  /*1a00*/  LDCU.64 UR4, c[0x0][0x3b0] ;  /* 0x00007600ff0477ac */ /* 0x000e240008000a00 */
[----:B0-----:R-:W-:-:S04]  /*1a10*/  LEA R42, P0, R6, UR4, 0x2 ;  /* 0x00000004062a7c11 */ /* 0x001fc8000f8010ff */
[C---:B------:R-:W-:Y:S01]  /*1a20*/  LEA.HI.X R43, R6.reuse, UR5, R7, 0x2, P0 ;  /* 0x00000005062b7c11 */ /* 0x040fe200080f1407 */
[----:B------:R-:W0:Y:S04]  /*1a30*/  LDCU.64 UR4, c[0x0][0x3a8] ;  /* 0x00007500ff0477ac */ /* 0x000e280008000a00 */
[----:B------:R-:W2:Y:S01]  /*1a40*/  LDG.E R16, desc[UR18][R42.64] ;  /* 0x000000122a107981 */ /* 0x000ea2000c1e1900 */
[----:B0-----:R-:W-:-:S04]  /*1a50*/  LEA R40, P1, R6, UR4, 0x3 ;  /* 0x0000000406287c11 */ /* 0x001fc8000f8218ff */
[----:B------:R-:W-:-:S05]  /*1a60*/  LEA.HI.X R41, R6, UR5, R7, 0x3, P1 ;  /* 0x0000000506297c11 */ /* 0x000fca00088f1c07 */
[----:B------:R-:W3:Y:S01]  /*1a70*/  LDG.E.64 R18, desc[UR18][R40.64] ;  /* 0x0000001228127981 */ /* 0x000ee2000c1e1b00 */
[----:B--2---:R-:W-:-:S05]  /*1a80*/  VIMNMX R8, PT, PT, R16, 0x1, !PT ;  /* 0x0000000110087848 */ /* 0x004fca0007fe0100 */
[----:B------:R-:W-:-:S05]  /*1a90*/  VIADD R11, R8, 0xffffffff ;  /* 0xffffffff080b7836 */ /* 0x000fca0000000000 */
[----:B------:R-:W-:-:S13]  /*1aa0*/  ISETP.NE.AND P0, PT, R11, RZ, PT ;  /* 0x000000ff0b00720c */ /* 0x000fda0003f05270 */
[----:B------:R-:W0:Y:S08]  /*1ab0*/  @P0 LDC R9, c[0x0][0x3c0] ;  /* 0x0000f000ff090b82 */ /* 0x000e300000000800 */
[----:B------:R-:W1:Y:S01]  /*1ac0*/  @P0 LDC.64 R14, c[0x0][0x3c8] ;  /* 0x0000f200ff0e0b82 */ /* 0x000e620000000a00 */
[----:B0-----:R-:W-:-:S04]  /*1ad0*/  @P0 IMAD R8, R9, 0x2c000, R0 ;  /* 0x0002c00009080824 */ /* 0x001fc800078e0200 */
[----:B------:R-:W-:-:S04]  /*1ae0*/  @P0 IMAD R9, R11, 0x1000, R8 ;  /* 0x000010000b090824 */ /* 0x000fc800078e0208 */
[----:B-1----:R-:W-:Y:S01]  /*1af0*/  @P0 IMAD.WIDE R14, R9, 0x8, R14 ;  /* 0x00000008090e0825 */ /* 0x002fe200078e020e */
[----:B------:R-:W-:Y:S01]  /*1b00*/  UMOV UR4, 0xa58 ;  /* 0x00000a5800047882 */ /* 0x000fe20000000000 */
[----:B------:R-:W0:Y:S04]  /*1b10*/  @!P0 LDC.64 R8, c[0x3][0xa58] ;  /* 0x00c29600ff088b82 */ /* 0x000e280000000a00 */
[----:B------:R-:W2:Y:S01]  /*1b20*/  @P0 LDG.E.64 R14, desc[UR18][R14.64] ;  /* 0x000000120e0e0981 */ /* 0x000ea2000c1e1b00 */
[----:B------:R-:W-:Y:S01]  /*1b30*/  LEA R10, R11, UR4, 0x3 ;  /* 0x000000040b0a7c11 */ /* 0x000fe2000f8e18ff */
[----:B------:R-:W2:Y:S03]  /*1b40*/  LDCU.64 UR4, c[0x3][0x8b0] ;  /* 0x00c11600ff0477ac */ /* 0x000ea60008000a00 */
[----:B------:R-:W2:Y:S01]  /*1b50*/  @P0 LDC.64 R12, c[0x3][R10] ;  /* 0x00c000000a0c0b82 */ /* 0x000ea20000000a00 */
[----:B0-----:R-:W-:Y:S01]  /*1b60*/  @!P0 DADD R8, -RZ, -R8 ;  /* 0x00000000ff088229 */ /* 0x001fe20000000908 */
[----:B------:R-:W-:Y:S01]  /*1b70*/  BSSY.RECONVERGENT B0, `(.L_x_116) ;  /* 0x0000015000007945 */ /* 0x000fe20003800200 */
[----:B------:R-:W-:Y:S01]  /*1b80*/  IMAD.MOV.U32 R17, RZ, RZ, 0x40100000 ;  /* 0x40100000ff117424 */ /* 0x000fe200078e00ff */
[----:B--2---:R-:W-:-:S02]  /*1b90*/  @P0 DFMA R8, R14, UR4, -R12 ;  /* 0x000000040e080c2b */ /* 0x004fc4000800080c */
[----:B------:R-:W-:Y:S02]  /*1ba0*/  DADD R12, -RZ, -|UR4| ;  /* 0xc0000004ff0c7e29 */ /* 0x000fe40008000100 */
[----:B------:R-:W-:-:S04]  /*1bb0*/  DADD R14, -RZ, |UR4| ;  /* 0x40000004ff0e7e29 */ /* 0x000fc80008000100 */
[----:B------:R-:W-:-:S08]  /*1bc0*/  DADD R8, -R48, R8 ;  /* 0x0000000030087229 */ /* 0x000fd00000000108 */
[----:B------:R-:W-:-:S06]  /*1bd0*/  DSETP.GE.AND P0, PT, R8, RZ, PT ;  /* 0x000000ff0800722a */ /* 0x000fcc0003f06000 */
[----:B------:R-:W-:Y:S02]  /*1be0*/  FSEL R38, R12, R14, !P0 ;  /* 0x0000000e0c267208 */ /* 0x000fe40004000000 */
[----:B------:R-:W-:-:S06]  /*1bf0*/  FSEL R39, R13, R15, !P0 ;  /* 0x0000000f0d277208 */ /* 0x000fcc0004000000 */
[----:B------:R-:W-:Y:S01]  /*1c00*/  DADD R38, R38, UR4 ;  /* 0x0000000426267e29 */ /* 0x000fe20008000000 */
[----:B------:R-:W3:Y:S05]  /*1c10*/  LDCU.64 UR4, c[0x3][0x870] ;  /* 0x00c10e00ff0477ac */ /* 0x000eea0008000a00 */
[----:B------:R-:W0:Y:S01]  /*1c20*/  F2I.F64 R8, R38 ;  /* 0x0000002600087311 */ /* 0x000e220000301100 */
[----:B------:R-:W-:Y:S01]  /*1c30*/  VIADD R9, R16, 0xffffffff ;  /* 0xffffffff10097836 */ /* 0x000fe20000000000 */
[----:B------:R-:W-:Y:S01]  /*1c40*/  DADD R14, -RZ, |R50| ;  /* 0x00000000ff0e7229 */ /* 0x000fe20000000532 */
[----:B------:R-:W-:Y:S02]  /*1c50*/  MOV R12, 0x1cc0 ;  /* 0x00001cc0000c7802 */ /* 0x000fe40000000f00 */
[C---:B0-----:R-:W-:Y:S01]  /*1c60*/  IADD3 R11, PT, PT, -R8.reuse, 0x1, RZ ;  /* 0x00000001080b7810 */ /* 0x041fe20007ffe1ff */
[----:B------:R-:W-:Y:S01]  /*1c70*/  IMAD R8, R8, R9, RZ ;  /* 0x0000000908087224 */ /* 0x000fe200078e02ff */
[----:B---3--:R-:W-:-:S03]  /*1c80*/  DMUL R18, R18, UR4 ;  /* 0x0000000412127c28 */ /* 0x008fc60008000000 */
[----:B------:R-:W-:Y:S02]  /*1c90*/  IMAD R8, R16, R11, R8 ;  /* 0x0000000b10087224 */ /* 0x000fe400078e0208 */
[----:B------:R-:W-:-:S07]  /*1ca0*/  IMAD.MOV.U32 R16, RZ, RZ, RZ ;  /* 0x000000ffff107224 */ /* 0x000fce00078e00ff */
[----:B------:R-:W-:Y:S05]  /*1cb0*/  CALL.REL.NOINC `($blmix_kernel$__internal_accurate_pow) ;  /* 0x0000006c00c47944 */ /* 0x000fea0003c00000 */
[----:B------:R-:W-:Y:S05]  /*1cc0*/  BSYNC.RECONVERGENT B0 ;  /* 0x0000000000007941 */ /* 0x000fea0003800200 */
.L_x_116:
[C---:B------:R-:W-:Y:S01]  /*1cd0*/  DADD R12, R50.reuse, 4 ;  /* 0x40100000320c7429 */ /* 0x040fe20000000000 */
[----:B------:R-:W-:Y:S01]  /*1ce0*/  BSSY.RECONVERGENT B0, `(.L_x_117) ;  /* 0x000000c000007945 */ /* 0x000fe20003800200 */
[----:B------:R-:W-:-:S08]  /*1cf0*/  DSETP.NEU.AND P0, PT, R50, RZ, PT ;  /* 0x000000ff3200722a */ /* 0x000fd00003f0d000 */
[----:B------:R-:W-:-:S04]  /*1d00*/  LOP3.LUT R12, R13, 0x7ff00000, RZ, 0xc0, !PT ;  /* 0x7ff000000d0c7812 */ /* 0x000fc800078ec0ff */
[----:B------:R-:W-:Y:S02]  /*1d10*/  ISETP.NE.AND P1, PT, R12, 0x7ff00000, PT ;  /* 0x7ff000000c00780c */ /* 0x000fe40003f25270 */
[----:B------:R-:W-:-:S11]  /*1d20*/  @!P0 CS2R R14, SRZ ;  /* 0x00000000000e8805 */ /* 0x000fd6000001ff00 */
[----:B------:R-:W-:Y:S05]  /*1d30*/  @P1 BRA `(.L_x_118) ;  /* 0x0000000000181947 */ /* 0x000fea0003800000 */
[----:B------:R-:W-:-:S14]  /*1d40*/  DSETP.NAN.AND P0, PT, R50, R50, PT ;  /* 0x000000323200722a */ /* 0x000fdc0003f08000 */
[----:B------:R-:W-:Y:S01]  /*1d50*/  @P0 DADD R14, R50, 4 ;  /* 0x40100000320e0429 */ /* 0x000fe20000000000 */
[----:B------:R-:W-:Y:S10]  /*1d60*/  @P0 BRA `(.L_x_118) ;  /* 0x00000000000c0947 */ /* 0x000ff40003800000 */
[----:B------:R-:W-:-:S14]  /*1d70*/  DSETP.NEU.AND P0, PT, |R50|, +INF , PT ;  /* 0x7ff000003200742a */ /* 0x000fdc0003f0d200 */
[----:B------:R-:W-:Y:S02]  /*1d80*/  @!P0 IMAD.MOV.U32 R14, RZ, RZ, 0x0 ;  /* 0x00000000ff0e8424 */ /* 0x000fe400078e00ff */
[----:B------:R-:W-:-:S07]  /*1d90*/  @!P0 IMAD.MOV.U32 R15, RZ, RZ, 0x7ff00000 ;  /* 0x7ff00000ff0f8424 */ /* 0x000fce00078e00ff */
.L_x_118:
[----:B------:R-:W-:Y:S05]  /*1da0*/  BSYNC.RECONVERGENT B0 ;  /* 0x0000000000007941 */ /* 0x000fea0003800200 */
.L_x_117:
[----:B------:R-:W0:Y:S01]  /*1db0*/  LDCU.64 UR4, c[0x3][0x8d0] ;  /* 0x00c11a00ff0477ac */ /* 0x000e220008000a00 */
[----:B------:R-:W-:Y:S01]  /*1dc0*/  DSETP.NEU.AND P0, PT, R50, 1, PT ;  /* 0x3ff000003200742a */ /* 0x000fe20003f0d000 */
[----:B------:R-:W-:Y:S01]  /*1dd0*/  BSSY.RECONVERGENT B1, `(.L_x_119) ;  /* 0x000001a000017945 */ /* 0x000fe20003800200 */
[----:B------:R-:W-:-:S04]  /*1de0*/  DMUL R18, R52, R18 ;  /* 0x0000001234127228 */ /* 0x000fc80000000000 */
[----:B------:R-:W-:Y:S02]  /*1df0*/  FSEL R12, R14, RZ, P0 ;  /* 0x000000ff0e0c7208 */ /* 0x000fe40000000000 */
[----:B------:R-:W-:-:S04]  /*1e00*/  FSEL R13, R15, 1.875, P0 ;  /* 0x3ff000000f0d7808 */ /* 0x000fc80000000000 */
[----:B------:R-:W-:Y:S02]  /*1e10*/  FSETP.GEU.AND P1, PT, |R19|, 6.5827683646048100446e-37, PT ;  /* 0x036000001300780b */ /* 0x000fe40003f2e200 */
[----:B0-----:R-:W-:Y:S01]  /*1e20*/  DADD R26, R12, UR4 ;  /* 0x000000040c1a7e29 */ /* 0x001fe20008000000 */
[----:B------:R-:W-:-:S05]  /*1e30*/  IMAD.MOV.U32 R12, RZ, RZ, 0x1 ;  /* 0x00000001ff0c7424 */ /* 0x000fca00078e00ff */
[----:B------:R-:W0:Y:S02]  /*1e40*/  MUFU.RCP64H R13, R27 ;  /* 0x0000001b000d7308 */ /* 0x000e240000001800 */
        /* <DEDUP_REMOVED lines=13> */
[----:B------:R-:W-:Y:S02]  /*1f20*/  IMAD.MOV.U32 R13, RZ, RZ, R19 ;  /* 0x000000ffff0d7224 */ /* 0x000fe400078e0013 */
[----:B------:R-:W-:-:S07]  /*1f30*/  IMAD.MOV.U32 R15, RZ, RZ, R27 ;  /* 0x000000ffff0f7224 */ /* 0x000fce00078e001b */
[----:B------:R-:W-:Y:S05]  /*1f40*/  CALL.REL.NOINC `($__internal_6_$__cuda_sm20_div_rn_f64_full) ;  /* 0x0000006000f07944 */ /* 0x000fea0003c00000 */
[----:B------:R-:W-:Y:S02]  /*1f50*/  IMAD.MOV.U32 R30, RZ, RZ, R14 ;  /* 0x000000ffff1e7224 */ /* 0x000fe400078e000e */
[----:B------:R-:W-:-:S07]  /*1f60*/  IMAD.MOV.U32 R31, RZ, RZ, R15 ;  /* 0x000000ffff1f7224 */ /* 0x000fce00078e000f */
.L_x_120:
[----:B------:R-:W-:Y:S05]  /*1f70*/  BSYNC.RECONVERGENT B1 ;  /* 0x0000000000017941 */ /* 0x000fea0003800200 */
.L_x_119:
[----:B------:R-:W0:Y:S01]  /*1f80*/  LDCU UR4, c[0x0][0x3c0] ;  /* 0x00007800ff0477ac */ /* 0x000e220008000800 */
[----:B------:R-:W-:Y:S01]  /*1f90*/  VIMNMX R9, PT, PT, R8, 0x1, !PT ;  /* 0x0000000108097848 */ /* 0x000fe20007fe0100 */
[----:B------:R-:W1:Y:S01]  /*1fa0*/  LDC.64 R14, c[0x0][0x3c8] ;  /* 0x0000f200ff0e7b82 */ /* 0x000e620000000a00 */
[----:B------:R-:W-:Y:S01]  /*1fb0*/  BSSY.RECONVERGENT B0, `(.L_x_121) ;  /* 0x0000017000007945 */ /* 0x000fe20003800200 */
[----:B------:R-:W2:Y:S03]  /*1fc0*/  LDCU.64 UR6, c[0x3][0x848] ;  /* 0x00c10900ff0677ac */ /* 0x000ea60008000a00 */
[----:B------:R-:W-:Y:S01]  /*1fd0*/  BSSY.RELIABLE B1, `(.L_x_122) ;  /* 0x0000013000017945 */ /* 0x000fe20003800100 */
[----:B------:R-:W-:-:S05]  /*1fe0*/  VIADD R18, R9, 0xffffffff ;  /* 0xffffffff09127836 */ /* 0x000fca0000000000 */
[C---:B------:R-:W-:Y:S02]  /*1ff0*/  ISETP.NE.AND P0, PT, R18.reuse, RZ, PT ;  /* 0x000000ff1200720c */ /* 0x040fe40003f05270 */
[----:B------:R-:W-:Y:S01]  /*2000*/  VIMNMX.U32 R16, PT, PT, R18, 0x29, PT ;  /* 0x0000002912107848 */ /* 0x000fe20003fe0000 */
[----:B0-----:R-:W-:-:S04]  /*2010*/  UIMAD UR4, UR4, 0x2c000, URZ ;  /* 0x0002c000040478a4 */ /* 0x001fc8000f8e02ff */
[----:B------:R-:W-:Y:S02]  /*2020*/  IMAD.SHL.U32 R11, R16, 0x1000, RZ ;  /* 0x00001000100b7824 */ /* 0x000fe400078e00ff */
[----:B--2---:R-:W-:Y:S02]  /*2030*/  IMAD.U32 R12, RZ, RZ, UR6 ;  /* 0x00000006ff0c7e24 */ /* 0x004fe4000f8e00ff */
[----:B------:R-:W-:Y:S02]  /*2040*/  VIADD R19, R0, UR4 ;  /* 0x0000000400137c36 */ /* 0x000fe40008000000 */
[----:B------:R-:W-:Y:S02]  /*2050*/  IMAD.U32 R13, RZ, RZ, UR7 ;  /* 0x00000007ff0d7e24 */ /* 0x000fe4000f8e00ff */
[----:B------:R-:W-:-:S04]  /*2060*/  IMAD.IADD R9, R11, 0x1, R19 ;  /* 0x000000010b097824 */ /* 0x000fc800078e0213 */
[----:B-1----:R-:W-:Y:S01]  /*2070*/  IMAD.WIDE R14, R9, 0x8, R14 ;  /* 0x00000008090e7825 */ /* 0x002fe200078e020e */
[----:B------:R-:W-:Y:S06]  /*2080*/  @!P0 BRA `(.L_x_123) ;  /* 0x00000000001c8947 */ /* 0x000fec0003800000 */
[----:B------:R0:W5:Y:S01]  /*2090*/  LDG.E.64 R12, desc[UR18][R14.64] ;  /* 0x000000120e0c7981 */ /* 0x000162000c1e1b00 */
[----:B------:R-:W1:Y:S01]  /*20a0*/  LDCU.64 UR6, c[0x3][0x8d0] ;  /* 0x00c11a00ff0677ac */ /* 0x000e620008000a00 */
[----:B------:R-:W-:Y:S01]  /*20b0*/  ISETP.GT.AND P0, PT, R8, 0x29, PT ;  /* 0x000000290800780c */ /* 0x000fe20003f04270 */
[----:B-1----:R-:W-:Y:S02]  /*20c0*/  IMAD.U32 R56, RZ, RZ, UR6 ;  /* 0x00000006ff387e24 */ /* 0x002fe4000f8e00ff */
[----:B------:R-:W-:-:S10]  /*20d0*/  IMAD.U32 R57, RZ, RZ, UR7 ;  /* 0x00000007ff397e24 */ /* 0x000fd4000f8e00ff */
[----:B------:R-:W-:Y:S05]  /*20e0*/  @P0 BREAK.RELIABLE B1 ;  /* 0x0000000000010942 */ /* 0x000fea0003800100 */
[----:B0-----:R-:W-:Y:S05]  /*20f0*/  @P0 BRA `(.L_x_124) ;  /* 0x0000000000080947 */ /* 0x001fea0003800000 */
.L_x_123:
[----:B------:R-:W-:Y:S05]  /*2100*/  BSYNC.RELIABLE B1 ;  /* 0x0000000000017941 */ /* 0x000fea0003800100 */
.L_x_122:
[----:B------:R0:W5:Y:S02]  /*2110*/  LDG.E.64 R56, desc[UR18][R14.64+0x10000] ;  /* 0x010000120e387981 */ /* 0x000164000c1e1b00 */
.L_x_124:
[----:B------:R-:W-:Y:S05]  /*2120*/  BSYNC.RECONVERGENT B0 ;  /* 0x0000000000007941 */ /* 0x000fea0003800200 */
.L_x_121:
[----:B------:R-:W-:Y:S05]  /*2130*/  WARPSYNC.ALL ;  /* 0x0000000000007948 */ /* 0x000fea0003800000 */
[----:B------:R-:W1:Y:S01]  /*2140*/  LDCU.64 UR6, c[0x0][0x3c8] ;  /* 0x00007900ff0677ac */ /* 0x000e620008000a00 */
[----:B------:R-:W-:Y:S01]  /*2150*/  IMAD.U32 R8, RZ, RZ, UR4 ;  /* 0x00000004ff087e24 */ /* 0x000fe2000f8e00ff */
[----:B------:R-:W-:-:S04]  /*2160*/  IADD3 R32, P0, PT, R6, UR4, RZ ;  /* 0x0000000406207c10 */ /* 0x000fc8000ff1e0ff */
[----:B------:R-:W-:Y:S02]  /*2170*/  LEA.HI.X.SX32 R9, R8, R7, 0x1, P0 ;  /* 0x0000000708097211 */ /* 0x000fe400000f0eff */
[----:B------:R-:W-:-:S05]  /*2180*/  IADD3 R8, P0, PT, R11, R32, RZ ;  /* 0x000000200b087210 */ /* 0x000fca0007f1e0ff */
[----:B0-----:R-:W-:Y:S01]  /*2190*/  IMAD.X R15, RZ, RZ, R9, P0 ;  /* 0x000000ffff0f7224 */ /* 0x001fe200000e0609 */
[----:B-1----:R-:W-:-:S04]  /*21a0*/  LEA R26, P0, R8, UR6, 0x3 ;  /* 0x00000006081a7c11 */ /* 0x002fc8000f8018ff */
[----:B------:R-:W-:Y:S01]  /*21b0*/  LEA.HI.X R27, R8, UR7, R15, 0x3, P0 ;  /* 0x00000007081b7c11 */ /* 0x000fe200080f1c0f */
[----:B------:R-:W-:Y:S01]  /*21c0*/  UMOV UR5, 0xa58 ;  /* 0x00000a5800057882 */ /* 0x000fe20000000000 */
[----:B------:R-:W0:Y:S04]  /*21d0*/  LDCU.64 UR6, c[0x3][0x8b0] ;  /* 0x00c11600ff0677ac */ /* 0x000e280008000a00 */
[----:B------:R-:W2:Y:S01]  /*21e0*/  LDG.E.64 R26, desc[UR18][R26.64+0x8000] ;  /* 0x008000121a1a7981 */ /* 0x000ea2000c1e1b00 */
[----:B------:R-:W-:Y:S01]  /*21f0*/  LEA R8, R16, UR5, 0x3 ;  /* 0x0000000510087c11 */ /* 0x000fe2000f8e18ff */
[----:B------:R-:W-:Y:S01]  /*2200*/  IMAD.MOV.U32 R16, RZ, RZ, 0x1 ;  /* 0x00000001ff107424 */ /* 0x000fe200078e00ff */
[----:B------:R-:W-:Y:S01]  /*2210*/  BSSY.RECONVERGENT B2, `(.L_x_125) ;  /* 0x000001a000027945 */ /* 0x000fe20003800200 */
[----:B------:R-:W-:Y:S01]  /*2220*/  ISETP.NE.AND P2, PT, R18, RZ, PT ;  /* 0x000000ff1200720c */ /* 0x000fe20003f45270 */
[----:B------:R-:W1:Y:S01]  /*2230*/  LDC.64 R14, c[0x3][R8] ;  /* 0x00c00000080e7b82 */ /* 0x000e620000000a00 */
[----:B--2---:R-:W2:Y:S01]  /*2240*/  MUFU.RCP64H R17, R27 ;  /* 0x0000001b00117308 */ /* 0x004ea20000001800 */
[----:B-1----:R-:W-:Y:S01]  /*2250*/  DADD R14, -R14, R26 ;  /* 0x000000000e0e7229 */ /* 0x002fe2000000011a */
[----:B------:R-:W-:-:S02]  /*2260*/  IMAD.MOV.U32 R34, RZ, RZ, R26 ;  /* 0x000000ffff227224 */ /* 0x000fc400078e001a */
[----:B------:R-:W-:-:S05]  /*2270*/  IMAD.MOV.U32 R35, RZ, RZ, R27 ;  /* 0x000000ffff237224 */ /* 0x000fca00078e001b */
[----:B0----5:R-:W-:Y:S02]  /*2280*/  DFMA R12, R12, UR6, R14 ;  /* 0x000000060c0c7c2b */ /* 0x021fe4000800000e */
[----:B--2---:R-:W-:-:S06]  /*2290*/  DFMA R28, -R26, R16, 1 ;  /* 0x3ff000001a1c742b */ /* 0x004fcc0000000110 */
[----:B------:R-:W-:Y:S02]  /*22a0*/  DADD R36, -R48, R12 ;  /* 0x0000000030247229 */ /* 0x000fe4000000010c */
[----:B------:R-:W-:-:S08]  /*22b0*/  DFMA R28, R28, R28, R28 ;  /* 0x0000001c1c1c722b */ /* 0x000fd0000000001c */
[----:B------:R-:W-:Y:S01]  /*22c0*/  FSETP.GEU.AND P1, PT, |R37|, 6.5827683646048100446e-37, PT ;  /* 0x036000002500780b */ /* 0x000fe20003f2e200 */
        /* <DEDUP_REMOVED lines=14> */
.L_x_126:
[----:B------:R-:W-:Y:S05]  /*23b0*/  BSYNC.RECONVERGENT B2 ;  /* 0x0000000000027941 */ /* 0x000fea0003800200 */
.L_x_125:
[----:B------:R-:W0:Y:S02]  /*23c0*/  LDCU.64 UR6, c[0x0][0x3c8] ;  /* 0x00007900ff0677ac */ /* 0x000e240008000a00 */
[----:B0-----:R-:W-:-:S04]  /*23d0*/  LEA R8, P0, R32, UR6, 0x3 ;  /* 0x0000000620087c11 */ /* 0x001fc8000f8018ff */
[----:B------:R-:W-:Y:S01]  /*23e0*/  LEA.HI.X R9, R32, UR7, R9, 0x3, P0 ;  /* 0x0000000720097c11 */ /* 0x000fe200080f1c09 */
[----:B------:R-:W0:Y:S01]  /*23f0*/  LDCU.64 UR6, c[0x0][0x380] ;  /* 0x00007000ff0677ac */ /* 0x000e220008000a00 */
[----:B------:R-:W1:Y:S03]  /*2400*/  LDC.64 R32, c[0x0][0x380] ;  /* 0x0000e000ff207b82 */ /* 0x000e660000000a00 */
[----:B------:R-:W2:Y:S01]  /*2410*/  @!P2 LDG.E.64 R26, desc[UR18][R8.64+0x8000] ;  /* 0x00800012081aa981 */ /* 0x000ea2000c1e1b00 */
[----:B------:R-:W-:Y:S02]  /*2420*/  IMAD.IADD R12, R0, 0x1, R11 ;  /* 0x00000001000c7824 */ /* 0x000fe400078e020b */
[----:B------:R-:W-:Y:S02]  /*2430*/  @!P2 IMAD.MOV.U32 R17, RZ, RZ, R6 ;  /* 0x000000ffff11a224 */ /* 0x000fe400078e0006 */
[----:B------:R-:W-:-:S02]  /*2440*/  @P2 IMAD.MOV.U32 R17, RZ, RZ, R12 ;  /* 0x000000ffff112224 */ /* 0x000fc400078e000c */
[----:B------:R-:W-:Y:S01]  /*2450*/  @!P2 IMAD.MOV.U32 R18, RZ, RZ, R7 ;  /* 0x000000ffff12a224 */ /* 0x000fe200078e0007 */
[----:B------:R-:W-:Y:S01]  /*2460*/  @P2 SHF.R.S32.HI R18, RZ, 0x1f, R12 ;  /* 0x0000001fff122819 */ /* 0x000fe2000001140c */
[----:B------:R-:W-:Y:S01]  /*2470*/  VIADD R13, R12, 0xfffff000 ;  /* 0xfffff0000c0d7836 */ /* 0x000fe20000000000 */
[----:B0-----:R-:W-:-:S04]  /*2480*/  LEA R16, P0, R17, UR6, 0x3 ;  /* 0x0000000611107c11 */ /* 0x001fc8000f8018ff */
[----:B------:R-:W-:Y:S01]  /*2490*/  LEA.HI.X R17, R17, UR7, R18, 0x3, P0 ;  /* 0x0000000711117c11 */ /* 0x000fe200080f1c12 */
[----:B------:R-:W-:Y:S01]  /*24a0*/  IMAD.MOV.U32 R28, RZ, RZ, 0x1 ;  /* 0x00000001ff1c7424 */ /* 0x000fe200078e00ff */
[----:B------:R-:W0:Y:S01]  /*24b0*/  LDCU.64 UR6, c[0x3][0x850] ;  /* 0x00c10a00ff0677ac */ /* 0x000e220008000a00 */
[----:B-1----:R-:W-:Y:S01]  /*24c0*/  IMAD.WIDE R32, R13, 0x8, R32 ;  /* 0x000000080d207825 */ /* 0x002fe200078e0220 */
[----:B------:R-:W-:Y:S02]  /*24d0*/  @!P2 CS2R R12, SRZ ;  /* 0x00000000000ca805 */ /* 0x000fe4000001ff00 */
[----:B------:R-:W3:Y:S04]  /*24e0*/  LDG.E.64 R16, desc[UR18][R16.64] ;  /* 0x0000001210107981 */ /* 0x000ee8000c1e1b00 */
[----:B------:R-:W3:Y:S01]  /*24f0*/  @P2 LDG.E.64 R12, desc[UR18][R32.64] ;  /* 0x00000012200c2981 */ /* 0x000ee2000c1e1b00 */
[----:B------:R-:W-:Y:S01]  /*2500*/  BSSY.RECONVERGENT B2, `(.L_x_127) ;  /* 0x0000019000027945 */ /* 0x000fe20003800200 */
[----:B0-----:R-:W-:Y:S01]  /*2510*/  DADD R60, -R14, UR6 ;  /* 0x000000060e3c7e29 */ /* 0x001fe20008000100 */
[----:B------:R-:W-:-:S04]  /*2520*/  @P2 IMAD.MOV.U32 R27, RZ, RZ, R35 ;  /* 0x000000ffff1b2224 */ /* 0x000fc800078e0023 */
[----:B--2---:R-:W0:Y:S01]  /*2530*/  MUFU.RCP64H R29, R27 ;  /* 0x0000001b001d7308 */ /* 0x004e220000001800 */
[----:B------:R-:W-:-:S06]  /*2540*/  @P2 IMAD.MOV.U32 R26, RZ, RZ, R34 ;  /* 0x000000ffff1a2224 */ /* 0x000fcc00078e0022 */
[----:B0-----:R-:W-:-:S08]  /*2550*/  DFMA R58, R28, -R26, 1 ;  /* 0x3ff000001c3a742b */ /* 0x001fd0000000081a */
[----:B------:R-:W-:-:S08]  /*2560*/  DFMA R58, R58, R58, R58 ;  /* 0x0000003a3a3a722b */ /* 0x000fd0000000003a */
[----:B------:R-:W-:-:S08]  /*2570*/  DFMA R58, R28, R58, R28 ;  /* 0x0000003a1c3a722b */ /* 0x000fd0000000001c */
[----:B------:R-:W-:Y:S02]  /*2580*/  DFMA R28, R58, -R26, 1 ;  /* 0x3ff000003a1c742b */ /* 0x000fe4000000081a */
[----:B---3--:R-:W-:-:S06]  /*2590*/  DADD R62, -R16, R12 ;  /* 0x00000000103e7229 */ /* 0x008fcc000000010c */
[----:B------:R-:W-:-:S08]  /*25a0*/  DFMA R28, R58, R28, R58 ;  /* 0x0000001c3a1c722b */ /* 0x000fd0000000003a */
[----:B------:R-:W-:-:S08]  /*25b0*/  DMUL R64, R62, R28 ;  /* 0x0000001c3e407228 */ /* 0x000fd00000000000 */
[----:B------:R-:W-:-:S08]  /*25c0*/  DFMA R12, R64, -R26, R62 ;  /* 0x8000001a400c722b */ /* 0x000fd0000000003e */
[----:B------:R-:W-:Y:S01]  /*25d0*/  DFMA R64, R28, R12, R64 ;  /* 0x0000000c1c40722b */ /* 0x000fe20000000040 */
[----:B------:R-:W-:-:S09]  /*25e0*/  FSETP.GEU.AND P1, PT, |R63|, 6.5827683646048100446e-37, PT ;  /* 0x036000003f00780b */ /* 0x000fd20003f2e200 */
        /* <DEDUP_REMOVED lines=10> */
.L_x_128:
[----:B------:R-:W-:Y:S05]  /*2690*/  BSYNC.RECONVERGENT B2 ;  /* 0x0000000000027941 */ /* 0x000fea0003800200 */
.L_x_127:
[----:B------:R-:W2:Y:S04]  /*26a0*/  LDG.E.64 R58, desc[UR18][R32.64+0x8000] ;  /* 0x00800012203a7981 */ /* 0x000ea8000c1e1b00 */
[----:B------:R0:W2:Y:S01]  /*26b0*/  LDG.E.64 R12, desc[UR18][R32.64+0x10000] ;  /* 0x01000012200c7981 */ /* 0x0000a2000c1e1b00 */
[----:B------:R-:W1:Y:S01]  /*26c0*/  MUFU.RCP64H R15, R57 ;  /* 0x00000039000f7308 */ /* 0x000e620000001800 */
[----:B------:R-:W-:Y:S01]  /*26d0*/  IMAD.MOV.U32 R14, RZ, RZ, 0x1 ;  /* 0x00000001ff0e7424 */ /* 0x000fe200078e00ff */
[----:B------:R-:W-:Y:S01]  /*26e0*/  BSSY.RECONVERGENT B2, `(.L_x_129) ;  /* 0x0000017000027945 */ /* 0x000fe20003800200 */
[----:B------:R-:W-:-:S05]  /*26f0*/  IMAD.IADD R11, R0, 0x1, R11 ;  /* 0x00000001000b7824 */ /* 0x000fca00078e020b */
[--C-:B0-----:R-:W-:Y:S01]  /*2700*/  SHF.R.S32.HI R32, RZ, 0x1f, R11.reuse ;  /* 0x0000001fff207819 */ /* 0x101fe2000001140b */
[----:B------:R-:W-:Y:S01]  /*2710*/  IMAD.MOV.U32 R33, RZ, RZ, R11 ;  /* 0x000000ffff217224 */ /* 0x000fe200078e000b */
[----:B-1----:R-:W-:-:S08]  /*2720*/  DFMA R16, R14, -R56, 1 ;  /* 0x3ff000000e10742b */ /* 0x002fd00000000838 */
[----:B------:R-:W-:-:S08]  /*2730*/  DFMA R16, R16, R16, R16 ;  /* 0x000000101010722b */ /* 0x000fd00000000010 */
[----:B------:R-:W-:-:S08]  /*2740*/  DFMA R16, R14, R16, R14 ;  /* 0x000000100e10722b */ /* 0x000fd0000000000e */
[----:B------:R-:W-:-:S08]  /*2750*/  DFMA R14, R16, -R56, 1 ;  /* 0x3ff00000100e742b */ /* 0x000fd00000000838 */
[----:B------:R-:W-:Y:S02]  /*2760*/  DFMA R14, R16, R14, R16 ;  /* 0x0000000e100e722b */ /* 0x000fe40000000010 */
[----:B--2---:R-:W-:-:S08]  /*2770*/  DADD R26, R58, -R12 ;  /* 0x000000003a1a7229 */ /* 0x004fd0000000080c */
[----:B------:R-:W-:Y:S02]  /*2780*/  DMUL R12, R26, R14 ;  /* 0x0000000e1a0c7228 */ /* 0x000fe40000000000 */
[----:B------:R-:W-:-:S06]  /*2790*/  FSETP.GEU.AND P1, PT, |R27|, 6.5827683646048100446e-37, PT ;  /* 0x036000001b00780b */ /* 0x000fcc0003f2e200 */
[----:B------:R-:W-:-:S08]  /*27a0*/  DFMA R16, R12, -R56, R26 ;  /* 0x800000380c10722b */ /* 0x000fd0000000001a */
[----:B------:R-:W-:-:S10]  /*27b0*/  DFMA R14, R14, R16, R12 ;  /* 0x000000100e0e722b */ /* 0x000fd4000000000c */
[----:B------:R-:W-:-:S05]  /*27c0*/  FFMA R12, RZ, R57, R15 ;  /* 0x00000039ff0c7223 */ /* 0x000fca000000000f */
[----:B------:R-:W-:-:S13]  /*27d0*/  FSETP.GT.AND P0, PT, |R12|, 1.469367938527859385e-39, PT ;  /* 0x001000000c00780b */ /* 0x000fda0003f04200 */
[----:B------:R-:W-:Y:S05]  /*27e0*/  @P0 BRA P1, `(.L_x_130) ;  /* 0x0000000000180947 */ /* 0x000fea0000800000 */
[----:B------:R-:W-:Y:S01]  /*27f0*/  IMAD.MOV.U32 R14, RZ, RZ, R26 ;  /* 0x000000ffff0e7224 */ /* 0x000fe200078e001a */
[----:B------:R-:W-:Y:S01]  /*2800*/  MOV R12, 0x2850 ;  /* 0x00002850000c7802 */ /* 0x000fe20000000f00 */
[----:B------:R-:W-:Y:S02]  /*2810*/  IMAD.MOV.U32 R13, RZ, RZ, R27 ;  /* 0x000000ffff0d7224 */ /* 0x000fe400078e001b */
[----:B------:R-:W-:Y:S02]  /*2820*/  IMAD.MOV.U32 R26, RZ, RZ, R56 ;  /* 0x000000ffff1a7224 */ /* 0x000fe400078e0038 */
[----:B------:R-:W-:-:S07]  /*2830*/  IMAD.MOV.U32 R15, RZ, RZ, R57 ;  /* 0x000000ffff0f7224 */ /* 0x000fce00078e0039 */
[----:B------:R-:W-:Y:S05]  /*2840*/  CALL.REL.NOINC `($__internal_6_$__cuda_sm20_div_rn_f64_full) ;  /* 0x0000005800b07944 */ /* 0x000fea0003c00000 */
.L_x_130:
[----:B------:R-:W-:Y:S05]  /*2850*/  BSYNC.RECONVERGENT B2 ;  /* 0x0000000000027941 */ /* 0x000fea0003800200 */
.L_x_129:
[----:B------:R-:W2:Y:S01]  /*2860*/  @!P2 LDG.E.64 R26, desc[UR18][R8.64+0x8000] ;  /* 0x00800012081aa981 */ /* 0x000ea2000c1e1b00 */
[----:B------:R-:W0:Y:S01]  /*2870*/  LDC.64 R16, c[0x0][0x388] ;  /* 0x0000e200ff107b82 */ /* 0x000e220000000a00 */
[----:B------:R-:W-:Y:S01]  /*2880*/  @!P2 CS2R R12, SRZ ;  /* 0x00000000000ca805 */ /* 0x000fe2000001ff00 */
[----:B------:R-:W-:Y:S01]  /*2890*/  IMAD.MOV.U32 R28, RZ, RZ, 0x1 ;  /* 0x00000001ff1c7424 */ /* 0x000fe200078e00ff */
[----:B------:R-:W1:Y:S01]  /*28a0*/  LDCU.64 UR6, c[0x3][0x850] ;  /* 0x00c10a00ff0677ac */ /* 0x000e620008000a00 */
[----:B0-----:R-:W-:-:S04]  /*28b0*/  IMAD.WIDE R62, R33, 0x8, R16 ;  /* 0x00000008213e7825 */ /* 0x001fc800078e0210 */
[----:B------:R-:W-:Y:S01]  /*28c0*/  @!P2 IMAD.MOV.U32 R33, RZ, RZ, R0 ;  /* 0x000000ffff21a224 */ /* 0x000fe200078e0000 */
[----:B------:R-:W3:Y:S03]  /*28d0*/  @P2 LDG.E.64 R12, desc[UR18][R62.64+0x150000] ;  /* 0x150000123e0c2981 */ /* 0x000ee6000c1e1b00 */
[----:B------:R-:W-:-:S06]  /*28e0*/  IMAD.WIDE R16, R33, 0x8, R16 ;  /* 0x0000000821107825 */ /* 0x000fcc00078e0210 */
[----:B------:R-:W3:Y:S01]  /*28f0*/  LDG.E.64 R16, desc[UR18][R16.64+0x158000] ;  /* 0x1580001210107981 */ /* 0x000ee2000c1e1b00 */
[----:B------:R-:W-:Y:S02]  /*2900*/  DADD R14, R14, |R14| ;  /* 0x000000000e0e7229 */ /* 0x000fe4000000040e */
[----:B-1----:R-:W-:-:S06]  /*2910*/  DADD R68, -R60, UR6 ;  /* 0x000000063c447e29 */ /* 0x002fcc0008000100 */
[----:B------:R-:W-:Y:S01]  /*2920*/  DMUL R14, R60, R14 ;  /* 0x0000000e3c0e7228 */ /* 0x000fe20000000000 */
[----:B------:R-:W-:Y:S01]  /*2930*/  BSSY.RECONVERGENT B2, `(.L_x_131) ;  /* 0x0000019000027945 */ /* 0x000fe20003800200 */
        /* <DEDUP_REMOVED lines=14> */
[----:B------:R-:W-:Y:S01]  /*2a20*/  FSETP.GT.AND P0, PT, |R16|, 1.469367938527859385e-39, PT ;  /* 0x001000001000780b */ /* 0x000fe20003f04200 */
[----:B------:R-:W-:-:S08]  /*2a30*/  DADD R66, R64, |R64| ;  /* 0x0000000040427229 */ /* 0x000fd00000000440 */
[----:B------:R-:W-:-:S04]  /*2a40*/  DFMA R66, R68, R66, R14 ;  /* 0x000000424442722b */ /* 0x000fc8000000000e */
[----:B------:R-:W-:Y:S07]  /*2a50*/  @P0 BRA P1, `(.L_x_132) ;  /* 0x0000000000180947 */ /* 0x000fee0000800000 */
[----:B------:R-:W-:Y:S01]  /*2a60*/  IMAD.MOV.U32 R14, RZ, RZ, R12 ;  /* 0x000000ffff0e7224 */ /* 0x000fe200078e000c */
[----:B------:R-:W-:Y:S01]  /*2a70*/  MOV R12, 0x2aa0 ;  /* 0x00002aa0000c7802 */ /* 0x000fe20000000f00 */
[----:B------:R-:W-:-:S07]  /*2a80*/  IMAD.MOV.U32 R15, RZ, RZ, R27 ;  /* 0x000000ffff0f7224 */ /* 0x000fce00078e001b */
[----:B------:R-:W-:Y:S05]  /*2a90*/  CALL.REL.NOINC `($__internal_6_$__cuda_sm20_div_rn_f64_full) ;  /* 0x00000058001c7944 */ /* 0x000fea0003c00000 */
[----:B------:R-:W-:Y:S02]  /*2aa0*/  IMAD.MOV.U32 R70, RZ, RZ, R14 ;  /* 0x000000ffff467224 */ /* 0x000fe400078e000e */
[----:B------:R-:W-:-:S07]  /*2ab0*/  IMAD.MOV.U32 R71, RZ, RZ, R15 ;  /* 0x000000ffff477224 */ /* 0x000fce00078e000f */
.L_x_132:
[----:B------:R-:W-:Y:S05]  /*2ac0*/  BSYNC.RECONVERGENT B2 ;  /* 0x0000000000027941 */ /* 0x000fea0003800200 */
.L_x_131:
[----:B------:R-:W2:Y:S04]  /*2ad0*/  LDG.E.64 R64, desc[UR18][R62.64+0x158000] ;  /* 0x158000123e407981 */ /* 0x000ea8000c1e1b00 */
[----:B------:R-:W2:Y:S01]  /*2ae0*/  LDG.E.64 R12, desc[UR18][R62.64+0x160000] ;  /* 0x160000123e0c7981 */ /* 0x000ea2000c1e1b00 */
[----:B------:R-:W0:Y:S01]  /*2af0*/  MUFU.RCP64H R15, R57 ;  /* 0x00000039000f7308 */ /* 0x000e220000001800 */
[----:B------:R-:W-:Y:S01]  /*2b00*/  IMAD.MOV.U32 R14, RZ, RZ, 0x1 ;  /* 0x00000001ff0e7424 */ /* 0x000fe200078e00ff */
[----:B------:R-:W-:Y:S05]  /*2b10*/  BSSY.RECONVERGENT B2, `(.L_x_133) ;  /* 0x0000014000027945 */ /* 0x000fea0003800200 */
[----:B0-----:R-:W-:-:S08]  /*2b20*/  DFMA R16, R14, -R56, 1 ;  /* 0x3ff000000e10742b */ /* 0x001fd00000000838 */
        /* <DEDUP_REMOVED lines=18> */
.L_x_134:
[----:B------:R-:W-:Y:S05]  /*2c50*/  BSYNC.RECONVERGENT B2 ;  /* 0x0000000000027941 */ /* 0x000fea0003800200 */
.L_x_133:
[----:B------:R-:W2:Y:S01]  /*2c60*/  @!P2 LDG.E.64 R34, desc[UR18][R8.64+0x8000] ;  /* 0x008000120822a981 */ /* 0x000ea2000c1e1b00 */
[----:B------:R-:W0:Y:S01]  /*2c70*/  LDCU.64 UR6, c[0x0][0x388] ;  /* 0x00007100ff0677ac */ /* 0x000e220008000a00 */
[----:B------:R-:W-:Y:S01]  /*2c80*/  @P2 IMAD.MOV.U32 R6, RZ, RZ, R11 ;  /* 0x000000ffff062224 */ /* 0x000fe200078e000b */
[----:B------:R-:W-:Y:S01]  /*2c90*/  @!P2 CS2R R12, SRZ ;  /* 0x00000000000ca805 */ /* 0x000fe2000001ff00 */
[----:B------:R-:W-:-:S05]  /*2ca0*/  @P2 IMAD.MOV.U32 R7, RZ, RZ, R32 ;  /* 0x000000ffff072224 */ /* 0x000fca00078e0020 */
[----:B------:R-:W3:Y:S01]  /*2cb0*/  @P2 LDG.E.64 R12, desc[UR18][R62.64+-0x8000] ;  /* 0xff8000123e0c2981 */ /* 0x000ee2000c1e1b00 */
[----:B0-----:R-:W-:-:S04]  /*2cc0*/  LEA R26, P0, R6, UR6, 0x3 ;  /* 0x00000006061a7c11 */ /* 0x001fc8000f8018ff */
[----:B------:R-:W-:Y:S01]  /*2cd0*/  LEA.HI.X R27, R6, UR7, R7, 0x3, P0 ;  /* 0x00000007061b7c11 */ /* 0x000fe200080f1c07 */
[----:B------:R-:W-:Y:S01]  /*2ce0*/  IMAD.MOV.U32 R16, RZ, RZ, 0x1 ;  /* 0x00000001ff107424 */ /* 0x000fe200078e00ff */
[----:B------:R-:W-:Y:S01]  /*2cf0*/  DADD R14, R14, |R14| ;  /* 0x000000000e0e7229 */ /* 0x000fe2000000040e */
[----:B------:R-:W0:Y:S02]  /*2d00*/  LDCU.64 UR6, c[0x3][0x8b0] ;  /* 0x00c11600ff0677ac */ /* 0x000e240008000a00 */
[----:B------:R-:W3:Y:S01]  /*2d10*/  LDG.E.64 R6, desc[UR18][R26.64] ;  /* 0x000000121a067981 */ /* 0x000ee2000c1e1b00 */
[----:B------:R-:W-:-:S04]  /*2d20*/  DADD R70, R70, |R70| ;  /* 0x0000000046467229 */ /* 0x000fc80000000446 */
[----:B------:R-:W-:Y:S01]  /*2d30*/  DMUL R14, R60, R14 ;  /* 0x0000000e3c0e7228 */ /* 0x000fe20000000000 */
[----:B------:R-:W-:Y:S01]  /*2d40*/  BSSY.RECONVERGENT B2, `(.L_x_135) ;  /* 0x0000019000027945 */ /* 0x000fe20003800200 */
[----:B0-----:R-:W-:Y:S01]  /*2d50*/  DMUL R66, R66, UR6 ;  /* 0x0000000642427c28 */ /* 0x001fe20008000000 */
[----:B--2---:R-:W0:Y:S02]  /*2d60*/  MUFU.RCP64H R17, R35 ;  /* 0x0000002300117308 */ /* 0x004e240000001800 */
        /* <DEDUP_REMOVED lines=10> */
[----:B------:R-:W-:Y:S01]  /*2e10*/  FFMA R11, RZ, R35, R7 ;  /* 0x00000023ff0b7223 */ /* 0x000fe20000000007 */
[----:B------:R-:W-:-:S04]  /*2e20*/  DFMA R8, R68, R70, R14 ;  /* 0x000000464408722b */ /* 0x000fc8000000000e */
[----:B------:R-:W-:-:S04]  /*2e30*/  FSETP.GT.AND P0, PT, |R11|, 1.469367938527859385e-39, PT ;  /* 0x001000000b00780b */ /* 0x000fc80003f04200 */
[----:B------:R-:W-:-:S09]  /*2e40*/  DMUL R8, R8, UR6 ;  /* 0x0000000608087c28 */ /* 0x000fd20008000000 */
        /* <DEDUP_REMOVED lines=8> */
.L_x_136:
[----:B------:R-:W-:Y:S05]  /*2ed0*/  BSYNC.RECONVERGENT B2 ;  /* 0x0000000000027941 */ /* 0x000fea0003800200 */
.L_x_135:
        /* <DEDUP_REMOVED lines=24> */
.L_x_138:
[----:B------:R-:W-:Y:S05]  /*3060*/  BSYNC.RECONVERGENT B2 ;  /* 0x0000000000027941 */ /* 0x000fea0003800200 */
.L_x_137:
[----:B------:R-:W0:Y:S01]  /*3070*/  MUFU.RCP64H R13, R49 ;  /* 0x00000031000d7308 */ /* 0x000e220000001800 */
[----:B------:R-:W-:Y:S01]  /*3080*/  IMAD.MOV.U32 R12, RZ, RZ, 0x1 ;  /* 0x00000001ff0c7424 */ /* 0x000fe200078e00ff */
[----:B------:R-:W-:Y:S01]  /*3090*/  DFMA R58, R36, R66, R58 ;  /* 0x00000042243a722b */ /* 0x000fe2000000003a */
[----:B------:R-:W1:Y:S01]  /*30a0*/  LDCU.64 UR6, c[0x3][0x8b0] ;  /* 0x00c11600ff0677ac */ /* 0x000e620008000a00 */
[----:B------:R-:W-:Y:S01]  /*30b0*/  DADD R14, R14, |R14| ;  /* 0x000000000e0e7229 */ /* 0x000fe2000000040e */
[----:B------:R-:W-:Y:S01]  /*30c0*/  BSSY.RECONVERGENT B2, `(.L_x_139) ;  /* 0x0000019000027945 */ /* 0x000fe20003800200 */
[----:B------:R-:W-:Y:S02]  /*30d0*/  DADD R6, R6, |R6| ;  /* 0x0000000006067229 */ /* 0x000fe40000000406 */
[----:B------:R-:W-:-:S04]  /*30e0*/  DFMA R64, R36, R8, R64 ;  /* 0x000000082440722b */ /* 0x000fc80000000040 */
[----:B------:R-:W-:Y:S01]  /*30f0*/  DMUL R60, R60, R14 ;  /* 0x0000000e3c3c7228 */ /* 0x000fe20000000000 */
[----:B------:R-:W-:Y:S01]  /*3100*/  FSETP.GEU.AND P1, PT, |R59|, 6.5827683646048100446e-37, PT ;  /* 0x036000003b00780b */ /* 0x000fe20003f2e200 */
[----:B0-----:R-:W-:-:S06]  /*3110*/  DFMA R16, -R48, R12, 1 ;  /* 0x3ff000003010742b */ /* 0x001fcc000000010c */
[----:B------:R-:W-:Y:S02]  /*3120*/  DFMA R6, R68, R6, R60 ;  /* 0x000000064406722b */ /* 0x000fe4000000003c */
[----:B------:R-:W-:-:S06]  /*3130*/  DFMA R16, R16, R16, R16 ;  /* 0x000000101010722b */ /* 0x000fcc0000000010 */
[----:B-1----:R-:W-:Y:S02]  /*3140*/  DMUL R34, R6, UR6 ;  /* 0x0000000606227c28 */ /* 0x002fe40008000000 */
[----:B------:R-:W-:-:S06]  /*3150*/  DFMA R16, R12, R16, R12 ;  /* 0x000000100c10722b */ /* 0x000fcc000000000c */
[----:B------:R-:W-:Y:S02]  /*3160*/  DFMA R32, R36, R34, R32 ;  /* 0x000000222420722b */ /* 0x000fe40000000020 */
        /* <DEDUP_REMOVED lines=14> */
.L_x_140:
[----:B------:R-:W-:Y:S05]  /*3250*/  BSYNC.RECONVERGENT B2 ;  /* 0x0000000000027941 */ /* 0x000fea0003800200 */
.L_x_139:
[----:B------:R-:W0:Y:S01]  /*3260*/  LDCU.64 UR6, c[0x3][0x8d0] ;  /* 0x00c11a00ff0677ac */ /* 0x000e220008000a00 */
[----:B------:R-:W-:Y:S01]  /*3270*/  IMAD.MOV.U32 R6, RZ, RZ, 0x1 ;  /* 0x00000001ff067424 */ /* 0x000fe200078e00ff */
[----:B------:R-:W-:Y:S01]  /*3280*/  FSETP.GEU.AND P1, PT, |R15|, 6.5827683646048100446e-37, PT ;  /* 0x036000000f00780b */ /* 0x000fe20003f2e200 */
[----:B------:R-:W-:Y:S01]  /*3290*/  BSSY.RECONVERGENT B2, `(.L_x_141) ;  /* 0x0000015000027945 */ /* 0x000fe20003800200 */
[----:B0-----:R-:W-:-:S06]  /*32a0*/  DADD R4, R4, UR6 ;  /* 0x0000000604047e29 */ /* 0x001fcc0008000000 */
        /* <DEDUP_REMOVED lines=19> */
.L_x_142:
[----:B------:R-:W-:Y:S05]  /*33e0*/  BSYNC.RECONVERGENT B2 ;  /* 0x0000000000027941 */ /* 0x000fea0003800200 */
.L_x_141:
[----:B------:R-:W0:Y:S01]  /*33f0*/  MUFU.RCP64H R13, R5 ;  /* 0x00000005000d7308 */ /* 0x000e220000001800 */
[----:B------:R-:W-:Y:S01]  /*3400*/  IMAD.MOV.U32 R12, RZ, RZ, 0x1 ;  /* 0x00000001ff0c7424 */ /* 0x000fe200078e00ff */
[----:B------:R-:W-:Y:S01]  /*3410*/  FSETP.GEU.AND P1, PT, |R67|, 6.5827683646048100446e-37, PT ;  /* 0x036000004300780b */ /* 0x000fe20003f2e200 */
[----:B------:R-:W-:Y:S01]  /*3420*/  BSSY.RECONVERGENT B2, `(.L_x_143) ;  /* 0x0000013000027945 */ /* 0x000fe20003800200 */
[----:B------:R-:W-:-:S03]  /*3430*/  DMUL R56, R58, R30 ;  /* 0x0000001e3a387228 */ /* 0x000fc60000000000 */
        /* <DEDUP_REMOVED lines=17> */
.L_x_144:
[----:B------:R-:W-:Y:S05]  /*3550*/  BSYNC.RECONVERGENT B2 ;  /* 0x0000000000027941 */ /* 0x000fea0003800200 */
.L_x_143:
[----:B------:R-:W0:Y:S01]  /*3560*/  MUFU.RCP64H R5, R49 ;  /* 0x0000003100057308 */ /* 0x000e220000001800 */
[----:B------:R-:W-:Y:S01]  /*3570*/  IMAD.MOV.U32 R4, RZ, RZ, 0x1 ;  /* 0x00000001ff047424 */ /* 0x000fe200078e00ff */
[----:B------:R-:W-:Y:S01]  /*3580*/  FSETP.GEU.AND P1, PT, |R65|, 6.5827683646048100446e-37, PT ;  /* 0x036000004100780b */ /* 0x000fe20003f2e200 */
[----:B------:R-:W-:Y:S01]  /*3590*/  BSSY.RECONVERGENT B2, `(.L_x_145) ;  /* 0x0000015000027945 */ /* 0x000fe20003800200 */
[----:B------:R-:W-:-:S03]  /*35a0*/  DADD R56, R56, -R14 ;  /* 0x0000000038387229 */ /* 0x000fc6000000080e */
        /* <DEDUP_REMOVED lines=19> */
.L_x_146:
[----:B------:R-:W-:Y:S05]  /*36e0*/  BSYNC.RECONVERGENT B2 ;  /* 0x0000000000027941 */ /* 0x000fea0003800200 */
.L_x_145:
[----:B------:R-:W0:Y:S01]  /*36f0*/  LDCU.64 UR6, c[0x3][0x8d0] ;  /* 0x00c11a00ff0677ac */ /* 0x000e220008000a00 */
[----:B------:R-:W-:Y:S01]  /*3700*/  FSETP.GEU.AND P1, PT, |R13|, 6.5827683646048100446e-37, PT ;  /* 0x036000000d00780b */ /* 0x000fe20003f2e200 */
[----:B------:R-:W-:Y:S01]  /*3710*/  BSSY.RECONVERGENT B2, `(.L_x_147) ;  /* 0x0000016000027945 */ /* 0x000fe20003800200 */
        /* <DEDUP_REMOVED lines=21> */
.L_x_148:
[----:B------:R-:W-:Y:S05]  /*3870*/  BSYNC.RECONVERGENT B2 ;  /* 0x0000000000027941 */ /* 0x000fea0003800200 */
.L_x_147:
        /* <DEDUP_REMOVED lines=22> */
.L_x_150:
[----:B------:R-:W-:Y:S05]  /*39e0*/  BSYNC.RECONVERGENT B2 ;  /* 0x0000000000027941 */ /* 0x000fea0003800200 */
.L_x_149:
        /* <DEDUP_REMOVED lines=11> */
[----:B------:R-:W-:Y:S02]  /*3aa0*/  DFMA R12, R8, R2, R12 ;  /* 0x00000002080c722b */ /* 0x000fe4000000000c */
[----:B------:R-:W-:-:S08]  /*3ab0*/  DADD R8, R64, -R14 ;  /* 0x0000000040087229 */ /* 0x000fd0000000080e */
        /* <DEDUP_REMOVED lines=11> */
.L_x_152:
[----:B------:R-:W-:Y:S05]  /*3b70*/  BSYNC.RECONVERGENT B2 ;  /* 0x0000000000027941 */ /* 0x000fea0003800200 */
.L_x_151:
        /* <DEDUP_REMOVED lines=22> */
.L_x_154:
[----:B------:R-:W-:Y:S05]  /*3ce0*/  BSYNC.RECONVERGENT B2 ;  /* 0x0000000000027941 */ /* 0x000fea0003800200 */
.L_x_153:
        /* <DEDUP_REMOVED lines=22> */
.L_x_156:
[----:B------:R-:W-:Y:S05]  /*3e50*/  BSYNC.RECONVERGENT B2 ;  /* 0x0000000000027941 */ /* 0x000fea0003800200 */
.L_x_155:
[----:B------:R-:W0:Y:S01]  /*3e60*/  MUFU.RCP64H R13, R49 ;  /* 0x00000031000d7308 */ /* 0x000e220000001800 */
[----:B------:R-:W1:Y:S01]  /*3e70*/  LDC.64 R10, c[0x3][R10] ;  /* 0x00c000000a0a7b82 */ /* 0x000e620000000a00 */
[----:B------:R-:W-:Y:S01]  /*3e80*/  IMAD.MOV.U32 R12, RZ, RZ, 0x1 ;  /* 0x00000001ff0c7424 */ /* 0x000fe200078e00ff */
[----:B------:R-:W-:Y:S01]  /*3e90*/  DADD R30, R30, -R14 ;  /* 0x000000001e1e7229 */ /* 0x000fe2000000080e */
[----:B------:R-:W-:Y:S01]  /*3ea0*/  IMAD.MOV.U32 R33, RZ, RZ, R8 ;  /* 0x000000ffff217224 */ /* 0x000fe200078e0008 */
[----:B------:R-:W-:Y:S01]  /*3eb0*/  DSETP.MIN.AND P2, P3, RZ, R56, PT ;  /* 0x00000038ff00722a */ /* 0x000fe20003b40000 */
[----:B------:R-:W-:Y:S01]  /*3ec0*/  IMAD.MOV.U32 R27, RZ, RZ, R9 ;  /* 0x000000ffff1b7224 */ /* 0x000fe200078e0009 */
[----:B------:R-:W-:Y:S01]  /*3ed0*/  DSETP.MIN.AND P4, P5, RZ, R8, PT ;  /* 0x00000008ff00722a */ /* 0x000fe20003d80000 */
[----:B------:R-:W-:Y:S01]  /*3ee0*/  IMAD.MOV.U32 R35, RZ, RZ, R56 ;  /* 0x000000ffff237224 */ /* 0x000fe200078e0038 */
[----:B------:R-:W-:Y:S01]  /*3ef0*/  BSSY.RECONVERGENT B2, `(.L_x_157) ;  /* 0x0000027000027945 */ /* 0x000fe20003800200 */
[----:B------:R-:W-:Y:S01]  /*3f00*/  IMAD.MOV.U32 R34, RZ, RZ, RZ ;  /* 0x000000ffff227224 */ /* 0x000fe200078e00ff */
[----:B------:R-:W-:Y:S01]  /*3f10*/  DSETP.MIN.AND P0, P1, RZ, R30, PT ;  /* 0x0000001eff00722a */ /* 0x000fe20003900000 */
[----:B------:R-:W-:-:S03]  /*3f20*/  IMAD.MOV.U32 R32, RZ, RZ, RZ ;  /* 0x000000ffff207224 */ /* 0x000fc600078e00ff */
[----:B------:R-:W-:Y:S01]  /*3f30*/  SEL R34, R34, R35, P2 ;  /* 0x0000002322227207 */ /* 0x000fe20001000000 */
[----:B0-----:R-:W-:Y:S01]  /*3f40*/  DFMA R16, -R48, R12, 1 ;  /* 0x3ff000003010742b */ /* 0x001fe2000000010c */
[----:B------:R-:W-:-:S07]  /*3f50*/  SEL R32, R32, R33, P4 ;  /* 0x0000002120207207 */ /* 0x000fce0002000000 */
[----:B------:R-:W-:-:S08]  /*3f60*/  DFMA R16, R16, R16, R16 ;  /* 0x000000101010722b */ /* 0x000fd00000000010 */
[----:B------:R-:W-:-:S08]  /*3f70*/  DFMA R16, R12, R16, R12 ;  /* 0x000000100c10722b */ /* 0x000fd0000000000c */
[----:B------:R-:W-:-:S08]  /*3f80*/  DFMA R12, -R48, R16, 1 ;  /* 0x3ff00000300c742b */ /* 0x000fd00000000110 */
[----:B------:R-:W-:-:S08]  /*3f90*/  DFMA R16, R16, R12, R16 ;  /* 0x0000000c1010722b */ /* 0x000fd00000000010 */
[----:B-1----:R-:W-:-:S08]  /*3fa0*/  DMUL R12, R16, -R10 ;  /* 0x8000000a100c7228 */ /* 0x002fd00000000000 */
[----:B------:R-:W-:-:S08]  /*3fb0*/  DFMA R14, -R48, R12, -R10 ;  /* 0x0000000c300e722b */ /* 0x000fd0000000090a */
[----:B------:R-:W-:Y:S01]  /*3fc0*/  DFMA R8, R16, R14, R12 ;  /* 0x0000000e1008722b */ /* 0x000fe2000000000c */
[----:B------:R-:W-:Y:S02]  /*3fd0*/  IMAD.MOV.U32 R12, RZ, RZ, RZ ;  /* 0x000000ffff0c7224 */ /* 0x000fe400078e00ff */
[----:B------:R-:W-:-:S03]  /*3fe0*/  IMAD.MOV.U32 R14, RZ, RZ, RZ ;  /* 0x000000ffff0e7224 */ /* 0x000fc600078e00ff */
[----:B------:R-:W-:Y:S01]  /*3ff0*/  FSEL R35, R12, R57, P2 ;  /* 0x000000390c237208 */ /* 0x000fe20001000000 */
[----:B------:R-:W-:Y:S01]  /*4000*/  DADD R12, -RZ, -R10 ;  /* 0x00000000ff0c7229 */ /* 0x000fe2000000090a */
[----:B------:R-:W-:Y:S02]  /*4010*/  @P3 LOP3.LUT R35, R57, 0x80000, RZ, 0xfc, !PT ;  /* 0x0008000039233812 */ /* 0x000fe400078efcff */
[----:B------:R-:W-:Y:S01]  /*4020*/  FFMA R10, RZ, R49, R9 ;  /* 0x00000031ff0a7223 */ /* 0x000fe20000000009 */
[----:B------:R-:W-:Y:S01]  /*4030*/  IMAD.MOV.U32 R11, RZ, RZ, R30 ;  /* 0x000000ffff0b7224 */ /* 0x000fe200078e001e */
[----:B------:R-:W-:Y:S01]  /*4040*/  FSEL R33, R14, R27, P4 ;  /* 0x0000001b0e217208 */ /* 0x000fe20002000000 */
[----:B------:R-:W-:Y:S01]  /*4050*/  IMAD.MOV.U32 R30, RZ, RZ, RZ ;  /* 0x000000ffff1e7224 */ /* 0x000fe200078e00ff */
[----:B------:R-:W-:Y:S02]  /*4060*/  @P5 LOP3.LUT R33, R27, 0x80000, RZ, 0xfc, !PT ;  /* 0x000800001b215812 */ /* 0x000fe400078efcff */
[----:B------:R-:W-:Y:S01]  /*4070*/  FSETP.GT.AND P2, PT, |R10|, 1.469367938527859385e-39, PT ;  /* 0x001000000a00780b */ /* 0x000fe20003f44200 */
[----:B------:R-:W-:Y:S01]  /*4080*/  IMAD.MOV.U32 R10, RZ, RZ, RZ ;  /* 0x000000ffff0a7224 */ /* 0x000fe200078e00ff */
[----:B------:R-:W-:-:S02]  /*4090*/  FSETP.GEU.AND P3, PT, |R13|, 6.5827683646048100446e-37, PT ;  /* 0x036000000d00780b */ /* 0x000fc40003f6e200 */
[----:B------:R-:W-:Y:S02]  /*40a0*/  SEL R30, R30, R11, P0 ;  /* 0x0000000b1e1e7207 */ /* 0x000fe40000000000 */
[----:B------:R-:W-:Y:S02]  /*40b0*/  FSEL R15, R10, R31, P0 ;  /* 0x0000001f0a0f7208 */ /* 0x000fe40000000000 */
[----:B------:R-:W-:-:S05]  /*40c0*/  @P1 LOP3.LUT R15, R31, 0x80000, RZ, 0xfc, !PT ;  /* 0x000800001f0f1812 */ /* 0x000fca00078efcff */
[----:B------:R-:W-:Y:S02]  /*40d0*/  IMAD.MOV.U32 R31, RZ, RZ, R15 ;  /* 0x000000ffff1f7224 */ /* 0x000fe400078e000f */
        /* <DEDUP_REMOVED lines=8> */
.L_x_158:
[----:B------:R-:W-:Y:S05]  /*4160*/  BSYNC.RECONVERGENT B2 ;  /* 0x0000000000027941 */ /* 0x000fea0003800200 */
.L_x_157:
[----:B------:R-:W0:Y:S01]  /*4170*/  LDCU.64 UR6, c[0x3][0x1260] ;  /* 0x00c24c00ff0677ac */ /* 0x000e220008000a00 */
[----:B------:R-:W1:Y:S01]  /*4180*/  MUFU.RCP64H R13, R45 ;  /* 0x0000002d000d7308 */ /* 0x000e620000001800 */
[----:B------:R-:W-:Y:S01]  /*4190*/  IMAD.MOV.U32 R12, RZ, RZ, 0x1 ;  /* 0x00000001ff0c7424 */ /* 0x000fe200078e00ff */
[----:B------:R-:W-:Y:S01]  /*41a0*/  BSSY.RECONVERGENT B2, `(.L_x_159) ;  /* 0x0000022000027945 */ /* 0x000fe20003800200 */
[----:B------:R-:W-:Y:S01]  /*41b0*/  IMAD.MOV.U32 R14, RZ, RZ, R9 ;  /* 0x000000ffff0e7224 */ /* 0x000fe200078e0009 */
[----:B------:R-:W2:Y:S01]  /*41c0*/  LDCU.64 UR8, c[0x3][0x8f0] ;  /* 0x00c11e00ff0877ac */ /* 0x000ea20008000a00 */
[----:B0-----:R-:W-:Y:S01]  /*41d0*/  DSETP.MIN.AND P0, P1, R8, UR6, PT ;  /* 0x0000000608007e2a */ /* 0x001fe2000b900000 */
[----:B------:R-:W-:Y:S01]  /*41e0*/  UMOV UR5, UR7 ;  /* 0x0000000700057c82 */ /* 0x000fe20008000000 */
[----:B-1----:R-:W-:Y:S01]  /*41f0*/  DFMA R10, -R44, R12, 1 ;  /* 0x3ff000002c0a742b */ /* 0x002fe2000000010c */
[----:B------:R-:W-:-:S03]  /*4200*/  IMAD.U32 R16, RZ, RZ, UR5 ;  /* 0x00000005ff107e24 */ /* 0x000fc6000f8e00ff */
[----:B------:R-:W-:-:S04]  /*4210*/  FSEL R17, R14, UR5, P0 ;  /* 0x000000050e117c08 */ /* 0x000fc80008000000 */
[----:B------:R-:W-:Y:S01]  /*4220*/  DFMA R14, R10, R10, R10 ;  /* 0x0000000a0a0e722b */ /* 0x000fe2000000000a */
[----:B------:R-:W-:-:S03]  /*4230*/  IMAD.MOV.U32 R10, RZ, RZ, R8 ;  /* 0x000000ffff0a7224 */ /* 0x000fc600078e0008 */
[----:B------:R-:W-:Y:S02]  /*4240*/  @P1 LOP3.LUT R17, R16, 0x80000, RZ, 0xfc, !PT ;  /* 0x0008000010111812 */ /* 0x000fe400078efcff */
[----:B------:R-:W-:Y:S02]  /*4250*/  SEL R10, R10, UR6, P0 ;  /* 0x000000060a0a7c07 */ /* 0x000fe40008000000 */
[----:B------:R-:W-:Y:S01]  /*4260*/  DFMA R14, R12, R14, R12 ;  /* 0x0000000e0c0e722b */ /* 0x000fe2000000000c */
[----:B------:R-:W-:-:S06]  /*4270*/  IMAD.MOV.U32 R11, RZ, RZ, R17 ;  /* 0x000000ffff0b7224 */ /* 0x000fcc00078e0011 */
[----:B------:R-:W-:Y:S02]  /*4280*/  DMUL R10, R48, R10 ;  /* 0x0000000a300a7228 */ /* 0x000fe40000000000 */
[----:B------:R-:W-:-:S06]  /*4290*/  DFMA R12, -R44, R14, 1 ;  /* 0x3ff000002c0c742b */ /* 0x000fcc000000010e */
[----:B--2---:R-:W-:Y:S02]  /*42a0*/  DMUL R10, R10, UR8 ;  /* 0x000000080a0a7c28 */ /* 0x004fe40008000000 */
[----:B------:R-:W-:-:S06]  /*42b0*/  DFMA R14, R14, R12, R14 ;  /* 0x0000000c0e0e722b */ /* 0x000fcc000000000e */
[----:B------:R-:W-:-:S08]  /*42c0*/  DMUL R52, R52, R10 ;  /* 0x0000000a34347228 */ /* 0x000fd00000000000 */
[----:B------:R-:W-:Y:S02]  /*42d0*/  DMUL R10, R14, R52 ;  /* 0x000000340e0a7228 */ /* 0x000fe40000000000 */
[----:B------:R-:W-:-:S06]  /*42e0*/  FSETP.GEU.AND P1, PT, |R53|, 6.5827683646048100446e-37, PT ;  /* 0x036000003500780b */ /* 0x000fcc0003f2e200 */
        /* <DEDUP_REMOVED lines=13> */
.L_x_160:
[----:B------:R-:W-:Y:S05]  /*43c0*/  BSYNC.RECONVERGENT B2 ;  /* 0x0000000000027941 */ /* 0x000fea0003800200 */
.L_x_159:
[----:B------:R-:W0:Y:S01]  /*43d0*/  LDCU.64 UR6, c[0x3][0x848] ;  /* 0x00c10900ff0677ac */ /* 0x000e220008000a00 */
[----:B------:R-:W-:Y:S01]  /*43e0*/  BSSY.RECONVERGENT B2, `(.L_x_161) ;  /* 0x00000ce000027945 */ /* 0x000fe20003800200 */
[----:B0-----:R-:W-:-:S14]  /*43f0*/  DSETP.GE.AND P3, PT, R10, UR6, PT ;  /* 0x000000060a007e2a */ /* 0x001fdc000bf66000 */
[----:B------:R-:W-:Y:S05]  /*4400*/  @!P3 BRA `(.L_x_162) ;  /* 0x000000000074b947 */ /* 0x000fea0003800000 */
[----:B------:R-:W0:Y:S01]  /*4410*/  LDC.64 R26, c[0x3][0x850] ;  /* 0x00c21400ff1a7b82 */ /* 0x000e220000000a00 */
[----:B------:R-:W0:Y:S01]  /*4420*/  LDCU.64 UR6, c[0x3][0x870] ;  /* 0x00c10e00ff0677ac */ /* 0x000e220008000a00 */
[----:B------:R-:W-:Y:S01]  /*4430*/  IMAD.MOV.U32 R12, RZ, RZ, 0x1 ;  /* 0x00000001ff0c7424 */ /* 0x000fe200078e00ff */
[----:B------:R-:W-:Y:S01]  /*4440*/  BSSY.RECONVERGENT B3, `(.L_x_163) ;  /* 0x0000016000037945 */ /* 0x000fe20003800200 */
[----:B0-----:R-:W-:Y:S01]  /*4450*/  DFMA R26, R10, UR6, R26 ;  /* 0x000000060a1a7c2b */ /* 0x001fe2000800001a */
[----:B------:R-:W0:Y:S05]  /*4460*/  LDCU.64 UR6, c[0x3][0x8f0] ;  /* 0x00c11e00ff0677ac */ /* 0x000e2a0008000a00 */
[----:B------:R-:W1:Y:S01]  /*4470*/  MUFU.RCP64H R13, R27 ;  /* 0x0000001b000d7308 */ /* 0x000e620000001800 */
[----:B0-----:R-:W-:-:S02]  /*4480*/  DMUL R28, R50, UR6 ;  /* 0x00000006321c7c28 */ /* 0x001fc40008000000 */
        /* <DEDUP_REMOVED lines=17> */
.L_x_164:
[----:B------:R-:W-:Y:S05]  /*45a0*/  BSYNC.RECONVERGENT B3 ;  /* 0x0000000000037941 */ /* 0x000fea0003800200 */
.L_x_163:
[----:B------:R-:W-:Y:S02]  /*45b0*/  IMAD.MOV.U32 R44, RZ, RZ, R14 ;  /* 0x000000ffff2c7224 */ /* 0x000fe400078e000e */
[----:B------:R-:W-:Y:S01]  /*45c0*/  IMAD.MOV.U32 R45, RZ, RZ, R15 ;  /* 0x000000ffff2d7224 */ /* 0x000fe200078e000f */
[----:B------:R-:W-:Y:S06]  /*45d0*/  BRA `(.L_x_165) ;  /* 0x0000000800b87947 */ /* 0x000fec0003800000 */
.L_x_162:
        /* <DEDUP_REMOVED lines=32> */
.L_x_169:
[----:B------:R-:W0:Y:S01]  /*47e0*/  LDCU.64 UR6, c[0x3][0x8b8] ;  /* 0x00c11700ff0677ac */ /* 0x000e220008000a00 */
[----:B------:R-:W-:Y:S01]  /*47f0*/  DADD R26, -RZ, -R14 ;  /* 0x00000000ff1a7229 */ /* 0x000fe2000000090e */
[----:B------:R-:W-:-:S09]  /*4800*/  ISETP.GE.AND P0, PT, R45, RZ, PT ;  /* 0x000000ff2d00720c */ /* 0x000fd20003f06270 */
[-C--:B------:R-:W-:Y:S02]  /*4810*/  FSEL R29, R26, R14.reuse, P2 ;  /* 0x0000000e1a1d7208 */ /* 0x080fe40001000000 */
[-C--:B------:R-:W-:Y:S02]  /*4820*/  FSEL R26, R27, R15.reuse, P2 ;  /* 0x0000000f1b1a7208 */ /* 0x080fe40001000000 */
[----:B------:R-:W-:Y:S02]  /*4830*/  FSEL R14, R29, R14, !P0 ;  /* 0x0000000e1d0e7208 */ /* 0x000fe40004000000 */
[----:B------:R-:W-:Y:S01]  /*4840*/  FSEL R15, R26, R15, !P0 ;  /* 0x0000000f1a0f7208 */ /* 0x000fe20004000000 */
[----:B0-----:R-:W-:Y:S02]  /*4850*/  IMAD.U32 R12, RZ, RZ, UR6 ;  /* 0x00000006ff0c7e24 */ /* 0x001fe4000f8e00ff */
[----:B------:R-:W-:-:S04]  /*4860*/  IMAD.U32 R13, RZ, RZ, UR7 ;  /* 0x00000007ff0d7e24 */ /* 0x000fc8000f8e00ff */
[----:B------:R-:W0:Y:S02]  /*4870*/  FRND.F64.TRUNC R16, R12 ;  /* 0x0000000c00107313 */ /* 0x000e24000030d800 */
[----:B0-----:R-:W-:-:S06]  /*4880*/  DSETP.NEU.AND P1, PT, R16, R12, PT ;  /* 0x0000000c1000722a */ /* 0x001fcc0003f2d000 */
[----:B------:R-:W-:Y:S02]  /*4890*/  @!P0 FSEL R14, R14, RZ, !P1 ;  /* 0x000000ff0e0e8208 */ /* 0x000fe40004800000 */
[----:B------:R-:W-:-:S07]  /*48a0*/  @!P0 FSEL R15, R15, -QNAN , !P1 ;  /* 0xfff800000f0f8808 */ /* 0x000fce0004800000 */
.L_x_168:
[----:B------:R-:W-:Y:S05]  /*48b0*/  BSYNC.RECONVERGENT B0 ;  /* 0x0000000000007941 */ /* 0x000fea0003800200 */
.L_x_167:
        /* <DEDUP_REMOVED lines=20> */
.L_x_172:
        /* <DEDUP_REMOVED lines=12> */
.L_x_171:
[----:B------:R-:W-:Y:S05]  /*4ac0*/  BSYNC.RECONVERGENT B0 ;  /* 0x0000000000007941 */ /* 0x000fea0003800200 */
.L_x_170:
        /* <DEDUP_REMOVED lines=10> */
.L_x_166:
        /* <DEDUP_REMOVED lines=30> */
.L_x_175:
        /* <DEDUP_REMOVED lines=13> */
.L_x_174:
[----:B------:R-:W-:Y:S05]  /*4e20*/  BSYNC.RECONVERGENT B0 ;  /* 0x0000000000007941 */ /* 0x000fea0003800200 */
.L_x_173:
        /* <DEDUP_REMOVED lines=20> */
.L_x_178:
        /* <DEDUP_REMOVED lines=12> */
.L_x_177:
[----:B------:R-:W-:Y:S05]  /*5030*/  BSYNC.RECONVERGENT B0 ;  /* 0x0000000000007941 */ /* 0x000fea0003800200 */
.L_x_176:
        /* <DEDUP_REMOVED lines=8> */
.L_x_165:
[----:B------:R-:W-:Y:S05]  /*50c0*/  BSYNC.RECONVERGENT B2 ;  /* 0x0000000000027941 */ /* 0x000fea0003800200 */
.L_x_161:
[----:B------:R-:W-:Y:S04]  /*50d0*/  BSSY.RECONVERGENT B2, `(.L_x_179) ;  /* 0x0000095000027945 */ /* 0x000fe80003800200 */
        /* <DEDUP_REMOVED lines=26> */
.L_x_182:
[----:B------:R-:W-:Y:S05]  /*5280*/  BSYNC.RECONVERGENT B3 ;  /* 0x0000000000037941 */ /* 0x000fea0003800200 */
.L_x_181:
[----:B------:R-:W-:Y:S05]  /*5290*/  BRA `(.L_x_183) ;  /* 0x0000000400e07947 */ /* 0x000fea0003800000 */
.L_x_180:
        /* <DEDUP_REMOVED lines=13> */
[----:B0-----:R-:W-:Y:S02]  /*5370*/  DMUL R50, R50, UR6 ;  /* 0x0000000632327c28 */ /* 0x001fe40008000000 */
[----:B-1----:R-:W-:-:S08]  /*5380*/  DMUL R10, R28, R28 ;  /* 0x0000001c1c0a7228 */ /* 0x002fd00000000000 */
[----:B------:R-:W-:-:S08]  /*5390*/  DFMA R10, R52, -R10, 1 ;  /* 0x3ff00000340a742b */ /* 0x000fd0000000080a */
[----:B------:R-:W-:Y:S02]  /*53a0*/  DFMA R12, R10, R12, 0.5 ;  /* 0x3fe000000a0c742b */ /* 0x000fe4000000000c */
[----:B------:R-:W-:-:S08]  /*53b0*/  DMUL R10, R28, R10 ;  /* 0x0000000a1c0a7228 */ /* 0x000fd00000000000 */
[----:B------:R-:W-:-:S08]  /*53c0*/  DFMA R10, R12, R10, R28 ;  /* 0x0000000a0c0a722b */ /* 0x000fd0000000001c */
[----:B------:R-:W-:Y:S02]  /*53d0*/  DMUL R26, R52, R10 ;  /* 0x0000000a341a7228 */ /* 0x000fe40000000000 */
[----:B------:R-:W-:Y:S02]  /*53e0*/  VIADD R17, R11, 0xfff00000 ;  /* 0xfff000000b117836 */ /* 0x000fe40000000000 */
[----:B------:R-:W-:-:S04]  /*53f0*/  IMAD.MOV.U32 R16, RZ, RZ, R10 ;  /* 0x000000ffff107224 */ /* 0x000fc800078e000a */
[----:B------:R-:W-:-:S08]  /*5400*/  DFMA R46, R26, -R26, R52 ;  /* 0x8000001a1a2e722b */ /* 0x000fd00000000034 */
[----:B------:R-:W-:Y:S01]  /*5410*/  DFMA R14, R46, R16, R26 ;  /* 0x000000102e0e722b */ /* 0x000fe2000000001a */
[----:B------:R-:W-:Y:S10]  /*5420*/  @!P0 BRA `(.L_x_186) ;  /* 0x00000000001c8947 */ /* 0x000ff40003800000 */
[----:B------:R-:W-:Y:S01]  /*5430*/  IMAD.MOV.U32 R16, RZ, RZ, R10 ;  /* 0x000000ffff107224 */ /* 0x000fe200078e000a */
[----:B------:R-:W-:Y:S01]  /*5440*/  MOV R18, 0x54a0 ;  /* 0x000054a000127802 */ /* 0x000fe20000000f00 */
[----:B------:R-:W-:Y:S02]  /*5450*/  IMAD.MOV.U32 R12, RZ, RZ, R52 ;  /* 0x000000ffff0c7224 */ /* 0x000fe400078e0034 */
[----:B------:R-:W-:Y:S02]  /*5460*/  IMAD.MOV.U32 R13, RZ, RZ, R53 ;  /* 0x000000ffff0d7224 */ /* 0x000fe400078e0035 */
[----:B------:R-:W-:Y:S02]  /*5470*/  IMAD.MOV.U32 R14, RZ, RZ, R46 ;  /* 0x000000ffff0e7224 */ /* 0x000fe400078e002e */
[----:B------:R-:W-:-:S07]  /*5480*/  IMAD.MOV.U32 R15, RZ, RZ, R47 ;  /* 0x000000ffff0f7224 */ /* 0x000fce00078e002f */
[----:B------:R-:W-:Y:S05]  /*5490*/  CALL.REL.NOINC `($__internal_7_$__cuda_sm20_dsqrt_rn_f64_mediumpath_v1) ;  /* 0x00000034002c7944 */ /* 0x000fea0003c00000 */
.L_x_186:
[----:B------:R-:W-:Y:S05]  /*54a0*/  BSYNC.RECONVERGENT B0 ;  /* 0x0000000000007941 */ /* 0x000fea0003800200 */
.L_x_185:
[----:B------:R-:W-:Y:S01]  /*54b0*/  DMUL R14, R50, R14 ;  /* 0x0000000e320e7228 */ /* 0x000fe20000000000 */
[----:B------:R-:W-:Y:S10]  /*54c0*/  BRA `(.L_x_183) ;  /* 0x0000000400547947 */ /* 0x000ff40003800000 */
.L_x_184:
        /* <DEDUP_REMOVED lines=30> */
.L_x_189:
        /* <DEDUP_REMOVED lines=13> */
.L_x_188:
[----:B------:R-:W-:Y:S05]  /*5780*/  BSYNC.RECONVERGENT B0 ;  /* 0x0000000000007941 */ /* 0x000fea0003800200 */
.L_x_187:
        /* <DEDUP_REMOVED lines=20> */
.L_x_192:
        /* <DEDUP_REMOVED lines=12> */
.L_x_191:
[----:B------:R-:W-:Y:S05]  /*5990*/  BSYNC.RECONVERGENT B0 ;  /* 0x0000000000007941 */ /* 0x000fea0003800200 */
.L_x_190:
        /* <DEDUP_REMOVED lines=8> */
.L_x_183:
[----:B------:R-:W-:Y:S05]  /*5a20*/  BSYNC.RECONVERGENT B2 ;  /* 0x0000000000027941 */ /* 0x000fea0003800200 */
.L_x_179:
[----:B------:R-:W0:Y:S01]  /*5a30*/  LDCU.64 UR16, c[0x3][0x8a8] ;  /* 0x00c11500ff1077ac */ /* 0x000e220008000a00 */
[C---:B------:R-:W-:Y:S01]  /*5a40*/  DADD R12, R8.reuse, R8 ;  /* 0x00000000080c7229 */ /* 0x040fe20000000008 */
[----:B------:R-:W1:Y:S01]  /*5a50*/  LDC.64 R52, c[0x3][0x8a8] ;  /* 0x00c22a00ff347b82 */ /* 0x000e620000000a00 */
[C---:B------:R-:W-:Y:S01]  /*5a60*/  DADD R10, R8.reuse, -2 ;  /* 0xc0000000080a7429 */ /* 0x040fe20000000000 */
[----:B------:R-:W2:Y:S01]  /*5a70*/  LDCU.64 UR10, c[0x0][0x3c8] ;  /* 0x00007900ff0a77ac */ /* 0x000ea20008000a00 */
[----:B------:R-:W-:Y:S01]  /*5a80*/  DADD R26, R8, -1 ;  /* 0xbff00000081a7429 */ /* 0x000fe20000000000 */
[----:B------:R-:W-:Y:S01]  /*5a90*/  VIADD R55, R55, UR4 ;  /* 0x0000000437377c36 */ /* 0x000fe20008000000 */
[----:B------:R-:W-:Y:S01]  /*5aa0*/  DMUL R44, R48, R44 ;  /* 0x0000002c302c7228 */ /* 0x000fe20000000000 */
[----:B------:R-:W3:Y:S01]  /*5ab0*/  LDCU.64 UR6, c[0x3][0x8b8] ;  /* 0x00c11700ff0677ac */ /* 0x000ee20008000a00 */
[----:B------:R-:W-:Y:S01]  /*5ac0*/  DADD R12, -R12, 3 ;  /* 0x400800000c0c7429 */ /* 0x000fe20000000100 */
[----:B------:R-:W4:Y:S01]  /*5ad0*/  LDC.64 R56, c[0x0][0x3c8] ;  /* 0x0000f200ff387b82 */ /* 0x000f220000000a00 */
[----:B------:R-:W-:Y:S01]  /*5ae0*/  DMUL R14, R48, R14 ;  /* 0x0000000e300e7228 */ /* 0x000fe20000000000 */
[----:B------:R-:W5:Y:S01]  /*5af0*/  LDCU.128 UR20, c[0x3][0x8b0] ;  /* 0x00c11600ff1477ac */ /* 0x000f620008000c00 */
[----:B------:R-:W-:-:S02]  /*5b00*/  VIADD R19, R19, 0x1000 ;  /* 0x0000100013137836 */ /* 0x000fc40000000000 */
[----:B------:R-:W-:Y:S01]  /*5b10*/  DMUL R44, R44, R8 ;  /* 0x000000082c2c7228 */ /* 0x000fe20000000000 */
[----:B------:R-:W1:Y:S01]  /*5b20*/  LDCU.64 UR24, c[0x3][0x8f0] ;  /* 0x00c11e00ff1877ac */ /* 0x000e620008000a00 */
[C-C-:B------:R-:W-:Y:S02]  /*5b30*/  DFMA R16, R12.reuse, R6, R10.reuse ;  /* 0x000000060c10722b */ /* 0x140fe4000000000a */
[C-C-:B------:R-:W-:Y:S01]  /*5b40*/  DFMA R28, R12.reuse, R4, R10.reuse ;  /* 0x000000040c1c722b */ /* 0x140fe2000000000a */
[----:B0-----:R-:W-:Y:S01]  /*5b50*/  USHF.R.U32.HI UR8, URZ, 0x14, UR17 ;  /* 0x00000014ff087899 */ /* 0x001fe20008011611 */
[----:B------:R-:W-:Y:S01]  /*5b60*/  DFMA R10, R12, R2, R10 ;  /* 0x000000020c0a722b */ /* 0x000fe2000000000a */
[----:B--2---:R-:W-:Y:S01]  /*5b70*/  UIADD3 UR13, UP0, UPT, UR10, 0x8000, URZ ;  /* 0x000080000a0d7890 */ /* 0x004fe2000ff1e0ff */
[----:B------:R-:W0:Y:S01]  /*5b80*/  LDC.64 R12, c[0x3][0x900] ;  /* 0x00c24000ff0c7b82 */ /* 0x000e220000000a00 */
[----:B------:R-:W-:Y:S01]  /*5b90*/  ULOP3.LUT UR8, UR8, 0x7ff, URZ, 0xc0, !UPT ;  /* 0x000007ff08087892 */ /* 0x000fe2000f8ec0ff */
[-C--:B------:R-:W-:Y:S01]  /*5ba0*/  DFMA R16, R34, R26.reuse, R16 ;  /* 0x0000001a2210722b */ /* 0x080fe20000000010 */
[----:B------:R-:W-:Y:S01]  /*5bb0*/  UIADD3.X UR14, UPT, UPT, URZ, UR11, URZ, UP0, !UPT ;  /* 0x0000000bff0e7290 */ /* 0x000fe200087fe4ff */
[-C--:B------:R-:W-:Y:S01]  /*5bc0*/  DFMA R28, R32, R26.reuse, R28 ;  /* 0x0000001a201c722b */ /* 0x080fe2000000001c */
[----:B------:R-:W-:Y:S01]  /*5bd0*/  UIADD3 UR8, UPT, UPT, UR8, -0x3f4, URZ ;  /* 0xfffffc0c08087890 */ /* 0x000fe2000fffe0ff */
[----:B------:R-:W-:Y:S01]  /*5be0*/  DFMA R10, R30, R26, R10 ;  /* 0x0000001a1e0a722b */ /* 0x000fe2000000000a */
[----:B---3--:R-:W-:Y:S01]  /*5bf0*/  USHF.R.U32.HI UR5, URZ, 0x14, UR7 ;  /* 0x00000014ff057899 */ /* 0x008fe20008011607 */
[----:B------:R-:W0:Y:S01]  /*5c00*/  LDC.64 R26, c[0x3][0xa60] ;  /* 0x00c29800ff1a7b82 */ /* 0x000e220000000a00 */
[----:B------:R-:W-:Y:S01]  /*5c10*/  USHF.L.U32 UR12, UR16, UR8, URZ ;  /* 0x00000008100c7299 */ /* 0x000fe200080006ff */
[-C--:B------:R-:W-:Y:S01]  /*5c20*/  DFMA R16, R16, R8.reuse, 1 ;  /* 0x3ff000001010742b */ /* 0x080fe20000000008 */
[----:B------:R-:W-:Y:S01]  /*5c30*/  USHF.L.U64.HI UR11, UR16, UR8, UR17 ;  /* 0x00000008100b7299 */ /* 0x000fe20008010211 */
[-C--:B------:R-:W-:Y:S01]  /*5c40*/  DMUL R14, R14, R8.reuse ;  /* 0x000000080e0e7228 */ /* 0x080fe20000000000 */
[----:B------:R-:W-:Y:S01]  /*5c50*/  UISETP.NE.U32.AND UP0, UPT, UR12, URZ, UPT ;  /* 0x000000ff0c00728c */ /* 0x000fe2000bf05070 */
[-C--:B------:R-:W-:Y:S01]  /*5c60*/  DFMA R28, R28, R8.reuse, 1 ;  /* 0x3ff000001c1c742b */ /* 0x080fe20000000008 */
[----:B------:R-:W-:Y:S01]  /*5c70*/  ULOP3.LUT UR5, UR5, 0x7ff, URZ, 0xc0, !UPT ;  /* 0x000007ff05057892 */ /* 0x000fe2000f8ec0ff */
[----:B------:R-:W-:Y:S01]  /*5c80*/  DFMA R50, R10, R8, 1 ;  /* 0x3ff000000a32742b */ /* 0x000fe20000000008 */
[----:B------:R-:W-:Y:S01]  /*5c90*/  UISETP.NE.AND.EX UP0, UPT, UR11, -0x80000000, UPT, UP0 ;  /* 0x800000000b00788c */ /* 0x000fe2000bf05300 */
[----:B------:R-:W-:Y:S01]  /*5ca0*/  IMAD R10, R54, 0x40, R55 ;  /* 0x00000040360a7824 */ /* 0x000fe200078e0237 */
[----:B------:R-:W-:Y:S01]  /*5cb0*/  UIADD3 UR10, UPT, UPT, UR5, -0x3f4, URZ ;  /* 0xfffffc0c050a7890 */ /* 0x000fe2000fffe0ff */
[----:B------:R-:W-:Y:S01]  /*5cc0*/  DMUL R44, R44, R16 ;  /* 0x000000102c2c7228 */ /* 0x000fe20000000000 */
[----:B------:R-:W-:Y:S01]  /*5cd0*/  UISETP.GE.AND UP2, UPT, UR7, URZ, UPT ;  /* 0x000000ff0700728c */ /* 0x000fe2000bf46270 */
[C---:B------:R-:W-:Y:S01]  /*5ce0*/  DMUL R48, R14.reuse, R28 ;  /* 0x0000001c0e307228 */ /* 0x040fe20000000000 */
[----:B------:R-:W-:Y:S01]  /*5cf0*/  PLOP3.LUT P2, PT, PT, PT, UP0, 0x80, 0x8 ;  /* 0x000000000008781c */ /* 0x000fe20003f4f008 */
[----:B------:R-:W-:Y:S01]  /*5d00*/  USHF.L.U64.HI UR5, UR6, UR10, UR7 ;  /* 0x0000000a06057299 */ /* 0x000fe20008010207 */
[----:B------:R-:W-:Y:S01]  /*5d10*/  DMUL R50, R14, R50 ;  /* 0x000000320e327228 */ /* 0x000fe20000000000 */
[----:B------:R-:W-:Y:S01]  /*5d20*/  USHF.L.U32 UR10, UR6, UR10, URZ ;  /* 0x0000000a060a7299 */ /* 0x000fe200080006ff */
[----:B----4-:R-:W-:Y:S01]  /*5d30*/  IMAD.WIDE R56, R19, 0x8, R56 ;  /* 0x0000000813387825 */ /* 0x010fe200078e0238 */
[----:B------:R-:W-:Y:S01]  /*5d40*/  UISETP.GE.AND UP1, UPT, UR17, URZ, UPT ;  /* 0x000000ff1100728c */ /* 0x000fe2000bf26270 */
[----:B-----5:R-:W2:Y:S01]  /*5d50*/  FRND.F64.TRUNC R46, UR22 ;  /* 0x00000016002e7d13 */ /* 0x020ea2000830d800 */
[----:B------:R-:W-:Y:S01]  /*5d60*/  UISETP.NE.U32.AND UP0, UPT, UR10, URZ, UPT ;  /* 0x000000ff0a00728c */ /* 0x000fe2000bf05070 */
[----:B------:R-:W-:Y:S01]  /*5d70*/  IMAD.U32 R58, RZ, RZ, UR13 ;  /* 0x0000000dff3a7e24 */ /* 0x000fe2000f8e00ff */
[----:B0-----:R-:W-:Y:S01]  /*5d80*/  DFMA R54, R12, UR20, -R26 ;  /* 0x000000140c367c2b */ /* 0x001fe2000800081a */
[----:B------:R-:W-:Y:S01]  /*5d90*/  VIADD R11, R10, 0x1000 ;  /* 0x000010000a0b7836 */ /* 0x000fe20000000000 */
[----:B------:R-:W-:Y:S01]  /*5da0*/  UISETP.NE.AND.EX UP0, UPT, UR5, -0x80000000, UPT, UP0 ;  /* 0x800000000500788c */ /* 0x000fe2000bf05300 */
[----:B------:R-:W-:Y:S01]  /*5db0*/  IMAD.U32 R59, RZ, RZ, UR14 ;  /* 0x0000000eff3b7e24 */ /* 0x000fe2000f8e00ff */
[----:B-1----:R-:W-:Y:S01]  /*5dc0*/  DSETP.NEU.AND P2, PT, |R52|, 0.5, !P2 ;  /* 0x3fe000003400742a */ /* 0x002fe2000574d200 */
[----:B------:R-:W0:Y:S01]  /*5dd0*/  LDCU.64 UR16, c[0x3][0x850] ;  /* 0x00c10a00ff1077ac */ /* 0x000e220008000a00 */
[----:B------:R-:W1:Y:S02]  /*5de0*/  FRND.F64.TRUNC R52, R52 ;  /* 0x0000003400347313 */ /* 0x000e64000030d800 */
[----:B------:R-:W-:Y:S01]  /*5df0*/  PLOP3.LUT P3, PT, PT, PT, UP0, 0x80, 0x8 ;  /* 0x000000000008781c */ /* 0x000fe20003f6f008 */
[----:B------:R-:W3:Y:S01]  /*5e00*/  LDCU UR50, c[0x3][0x8ac] ;  /* 0x00c11580ff3277ac */ /* 0x000ee20008000800 */
[----:B------:R-:W4:Y:S01]  /*5e10*/  LDCU.64 UR26, c[0x3][0x8a8] ;  /* 0x00c11500ff1a77ac */ /* 0x000f220008000a00 */
[----:B------:R-:W0:Y:S01]  /*5e20*/  LDCU UR51, c[0x3][0x8bc] ;  /* 0x00c11780ff3377ac */ /* 0x000e220008000800 */
[----:B------:R-:W0:Y:S01]  /*5e30*/  LDCU.64 UR28, c[0x3][0x870] ;  /* 0x00c10e00ff1c77ac */ /* 0x000e220008000a00 */
        /* <DEDUP_REMOVED lines=13> */
[----:B------:R-:W-:-:S02]  /*5f10*/  USEL UR52, URZ, 0x7ff00000, !UP2 ;  /* 0x7ff00000ff347887 */ /* 0x000fc4000d000000 */
[----:B------:R-:W-:Y:S01]  /*5f20*/  USEL UR53, URZ, 0x7ff00000, !UP1 ;  /* 0x7ff00000ff357887 */ /* 0x000fe2000c800000 */
[----:B------:R-:W-:Y:S01]  /*5f30*/  UMOV UR20, 0xa58 ;  /* 0x00000a5800147882 */ /* 0x000fe20000000000 */
[----:B-1234-:R-:W-:-:S10]  /*5f40*/  UMOV UR4, URZ ;  /* 0x000000ff00047c82 */ /* 0x01efd40008000000 */
.L_x_242:
[----:B------:R-:W-:Y:S01]  /*5f50*/  UISETP.NE.AND UP0, UPT, UR4, URZ, UPT ;  /* 0x000000ff0400728c */ /* 0x000fe2000bf05270 */
[----:B------:R-:W-:-:S08]  /*5f60*/  IMAD.WIDE R60, R10, 0x8, R58 ;  /* 0x000000080a3c7825 */ /* 0x000fd000078e023a */
[----:B-1----:R-:W-:Y:S05]  /*5f70*/  BRA.U !UP0, `(.L_x_193) ;  /* 0x0000000108887547 */ /* 0x002fea000b800000 */
[----:B------:R-:W2:Y:S04]  /*5f80*/  LDG.E.64 R26, desc[UR18][R22.64] ;  /* 0x00000012161a7981 */ /* 0x000ea8000c1e1b00 */
[----:B------:R-:W0:Y:S04]  /*5f90*/  LDG.E.64 R8, desc[UR18][R60.64+-0x8000] ;  /* 0xff8000123c087981 */ /* 0x000e28000c1e1b00 */
[----:B------:R-:W3:Y:S01]  /*5fa0*/  LDG.E.64 R12, desc[UR18][R60.64] ;  /* 0x000000123c0c7981 */ /* 0x000ee2000c1e1b00 */
[----:B------:R-:W-:Y:S01]  /*5fb0*/  IMAD.MOV.U32 R14, RZ, RZ, 0x1 ;  /* 0x00000001ff0e7424 */ /* 0x000fe200078e00ff */
[----:B------:R-:W1:Y:S01]  /*5fc0*/  LDCU.64 UR14, c[0x3][UR20] ;  /* 0x00c00000140e77ac */ /* 0x000e620008000a00 */
[----:B------:R-:W-:Y:S01]  /*5fd0*/  BSSY.RECONVERGENT B2, `(.L_x_194) ;  /* 0x0000019000027945 */ /* 0x000fe20003800200 */
[----:B--2---:R-:W2:Y:S01]  /*5fe0*/  MUFU.RCP64H R15, R27 ;  /* 0x0000001b000f7308 */ /* 0x004ea20000001800 */
[----:B------:R-:W-:-:S02]  /*5ff0*/  IMAD.MOV.U32 R62, RZ, RZ, R26 ;  /* 0x000000ffff3e7224 */ /* 0x000fc400078e001a */
[----:B------:R-:W-:Y:S01]  /*6000*/  IMAD.MOV.U32 R63, RZ, RZ, R27 ;  /* 0x000000ffff3f7224 */ /* 0x000fe200078e001b */
[----:B--2---:R-:W-:-:S08]  /*6010*/  DFMA R16, -R26, R14, 1 ;  /* 0x3ff000001a10742b */ /* 0x004fd0000000010e */
[----:B------:R-:W-:-:S08]  /*6020*/  DFMA R16, R16, R16, R16 ;  /* 0x000000101010722b */ /* 0x000fd00000000010 */
[----:B------:R-:W-:Y:S01]  /*6030*/  DFMA R16, R14, R16, R14 ;  /* 0x000000100e10722b */ /* 0x000fe2000000000e */
[----:B-1----:R-:W-:Y:S02]  /*6040*/  IMAD.U32 R14, RZ, RZ, UR14 ;  /* 0x0000000eff0e7e24 */ /* 0x002fe4000f8e00ff */
[----:B------:R-:W-:-:S06]  /*6050*/  IMAD.U32 R15, RZ, RZ, UR15 ;  /* 0x0000000fff0f7e24 */ /* 0x000fcc000f8e00ff */
[----:B0-----:R-:W-:Y:S02]  /*6060*/  DFMA R8, R8, UR6, -R14 ;  /* 0x0000000608087c2b */ /* 0x001fe4000800080e */
[----:B------:R-:W-:-:S06]  /*6070*/  DFMA R14, -R26, R16, 1 ;  /* 0x3ff000001a0e742b */ /* 0x000fcc0000000110 */
[----:B---3--:R-:W-:Y:S02]  /*6080*/  DADD R18, R8, R12 ;  /* 0x0000000008127229 */ /* 0x008fe4000000000c */
[----:B------:R-:W-:-:S08]  /*6090*/  DFMA R14, R16, R14, R16 ;  /* 0x0000000e100e722b */ /* 0x000fd00000000010 */
[----:B------:R-:W-:Y:S01]  /*60a0*/  DMUL R8, R18, R14 ;  /* 0x0000000e12087228 */ /* 0x000fe20000000000 */
[----:B------:R-:W-:-:S07]  /*60b0*/  FSETP.GEU.AND P1, PT, |R19|, 6.5827683646048100446e-37, PT ;  /* 0x036000001300780b */ /* 0x000fce0003f2e200 */
        /* <DEDUP_REMOVED lines=10> */
.L_x_195:
[----:B------:R-:W-:Y:S05]  /*6160*/  BSYNC.RECONVERGENT B2 ;  /* 0x0000000000027941 */ /* 0x000fea0003800200 */
.L_x_194:
[----:B------:R-:W-:Y:S02]  /*6170*/  IMAD.MOV.U32 R64, RZ, RZ, R14 ;  /* 0x000000ffff407224 */ /* 0x000fe400078e000e */
[----:B------:R-:W-:Y:S01]  /*6180*/  IMAD.MOV.U32 R65, RZ, RZ, R15 ;  /* 0x000000ffff417224 */ /* 0x000fe200078e000f */
[----:B------:R-:W-:Y:S06]  /*6190*/  BRA `(.L_x_196) ;  /* 0x0000000000687947 */ /* 0x000fec0003800000 */
.L_x_193:
[----:B------:R-:W2:Y:S01]  /*61a0*/  LDG.E.64 R26, desc[UR18][R22.64] ;  /* 0x00000012161a7981 */ /* 0x000ea2000c1e1b00 */
[----:B------:R-:W-:Y:S01]  /*61b0*/  IMAD.MOV.U32 R8, RZ, RZ, 0x1 ;  /* 0x00000001ff087424 */ /* 0x000fe200078e00ff */
[----:B------:R-:W-:Y:S01]  /*61c0*/  FSETP.GEU.AND P1, PT, |R55|, 6.5827683646048100446e-37, PT ;  /* 0x036000003700780b */ /* 0x000fe20003f2e200 */
[----:B------:R-:W-:Y:S01]  /*61d0*/  BSSY.RECONVERGENT B2, `(.L_x_197) ;  /* 0x0000014000027945 */ /* 0x000fe20003800200 */
[----:B--2---:R-:W1:Y:S01]  /*61e0*/  MUFU.RCP64H R9, R27 ;  /* 0x0000001b00097308 */ /* 0x004e620000001800 */
[----:B------:R-:W-:Y:S02]  /*61f0*/  IMAD.MOV.U32 R62, RZ, RZ, R26 ;  /* 0x000000ffff3e7224 */ /* 0x000fe400078e001a */
[----:B------:R-:W-:Y:S01]  /*6200*/  IMAD.MOV.U32 R63, RZ, RZ, R27 ;  /* 0x000000ffff3f7224 */ /* 0x000fe200078e001b */
[----:B-1----:R-:W-:-:S08]  /*6210*/  DFMA R12, -R26, R8, 1 ;  /* 0x3ff000001a0c742b */ /* 0x002fd00000000108 */
        /* <DEDUP_REMOVED lines=14> */
[----:B0-----:R-:W-:Y:S05]  /*6300*/  CALL.REL.NOINC `($__internal_6_$__cuda_sm20_div_rn_f64_full) ;  /* 0x0000002000007944 */ /* 0x001fea0003c00000 */
.L_x_198:
[----:B0-----:R-:W-:Y:S05]  /*6310*/  BSYNC.RECONVERGENT B2 ;  /* 0x0000000000027941 */ /* 0x001fea0003800200 */
.L_x_197:
[----:B------:R-:W-:Y:S02]  /*6320*/  IMAD.MOV.U32 R64, RZ, RZ, R14 ;  /* 0x000000ffff407224 */ /* 0x000fe400078e000e */
[----:B------:R-:W-:-:S07]  /*6330*/  IMAD.MOV.U32 R65, RZ, RZ, R15 ;  /* 0x000000ffff417224 */ /* 0x000fce00078e000f */
.L_x_196:
[----:B------:R-:W2:Y:S04]  /*6340*/  LDG.E.64 R66, desc[UR18][R24.64] ;  /* 0x0000001218427981 */ /* 0x000ea8000c1e1b00 */
[----:B------:R-:W3:Y:S01]  /*6350*/  LDG.E.64 R70, desc[UR18][R20.64] ;  /* 0x0000001214467981 */ /* 0x000ee2000c1e1b00 */
[----:B------:R-:W-:Y:S01]  /*6360*/  DSETP.MIN.AND P0, P1, R64, UR8, PT ;  /* 0x0000000840007e2a */ /* 0x000fe2000b900000 */
[----:B------:R-:W-:Y:S01]  /*6370*/  IMAD.MOV.U32 R8, RZ, RZ, R65 ;  /* 0x000000ffff087224 */ /* 0x000fe200078e0041 */
[----:B------:R-:W-:Y:S01]  /*6380*/  UMOV UR13, UR9 ;  /* 0x00000009000d7c82 */ /* 0x000fe20008000000 */
[----:B------:R-:W-:Y:S01]  /*6390*/  IMAD.MOV.U32 R12, RZ, RZ, 0x1 ;  /* 0x00000001ff0c7424 */ /* 0x000fe200078e00ff */
[----:B------:R-:W-:Y:S01]  /*63a0*/  BSSY.RECONVERGENT B2, `(.L_x_199) ;  /* 0x0000022000027945 */ /* 0x000fe20003800200 */
[----:B------:R-:W-:Y:S01]  /*63b0*/  IMAD.U32 R16, RZ, RZ, UR13 ;  /* 0x0000000dff107e24 */ /* 0x000fe2000f8e00ff */
[----:B------:R-:W-:Y:S01]  /*63c0*/  FSEL R19, R8, UR13, P0 ;  /* 0x0000000d08137c08 */ /* 0x000fe20008000000 */
[----:B------:R-:W-:Y:S01]  /*63d0*/  IMAD.MOV.U32 R18, RZ, RZ, R64 ;  /* 0x000000ffff127224 */ /* 0x000fe200078e0040 */
[----:B------:R-:W-:-:S06]  /*63e0*/  UMOV UR13, UR8 ;  /* 0x00000008000d7c82 */ /* 0x000fcc0008000000 */
[----:B------:R-:W-:Y:S01]  /*63f0*/  @P1 LOP3.LUT R19, R16, 0x80000, RZ, 0xfc, !PT ;  /* 0x0008000010131812 */ /* 0x000fe200078efcff */
[----:B--2---:R-:W-:-:S08]  /*6400*/  DMUL R68, R66, R66 ;  /* 0x0000004242447228 */ /* 0x004fd00000000000 */
[----:B------:R-:W-:-:S08]  /*6410*/  DMUL R68, R66, R68 ;  /* 0x0000004442447228 */ /* 0x000fd00000000000 */
[----:B------:R-:W-:-:S06]  /*6420*/  DADD R14, R68, UR32 ;  /* 0x00000020440e7e29 */ /* 0x000fcc0008000000 */
[----:B------:R-:W0:Y:S02]  /*6430*/  MUFU.RCP64H R13, R15 ;  /* 0x0000000f000d7308 */ /* 0x000e240000001800 */
[----:B0-----:R-:W-:-:S08]  /*6440*/  DFMA R8, -R14, R12, 1 ;  /* 0x3ff000000e08742b */ /* 0x001fd0000000010c */
[----:B------:R-:W-:Y:S01]  /*6450*/  DFMA R16, R8, R8, R8 ;  /* 0x000000080810722b */ /* 0x000fe20000000008 */
[----:B------:R-:W-:Y:S01]  /*6460*/  SEL R8, R18, UR13, P0 ;  /* 0x0000000d12087c07 */ /* 0x000fe20008000000 */
[----:B------:R-:W-:-:S06]  /*6470*/  IMAD.MOV.U32 R9, RZ, RZ, R19 ;  /* 0x000000ffff097224 */ /* 0x000fcc00078e0013 */
[----:B------:R-:W-:Y:S02]  /*6480*/  DFMA R16, R12, R16, R12 ;  /* 0x000000100c10722b */ /* 0x000fe4000000000c */
[----:B------:R-:W-:-:S06]  /*6490*/  DMUL R8, R8, R62 ;  /* 0x0000003e08087228 */ /* 0x000fcc0000000000 */
[----:B------:R-:W-:Y:S02]  /*64a0*/  DFMA R12, -R14, R16, 1 ;  /* 0x3ff000000e0c742b */ /* 0x000fe40000000110 */
[----:B------:R-:W-:-:S06]  /*64b0*/  DMUL R8, R8, UR24 ;  /* 0x0000001808087c28 */ /* 0x000fcc0008000000 */
[----:B------:R-:W-:Y:S02]  /*64c0*/  DFMA R12, R16, R12, R16 ;  /* 0x0000000c100c722b */ /* 0x000fe40000000010 */
[----:B---3--:R-:W-:-:S08]  /*64d0*/  DMUL R70, R70, R8 ;  /* 0x0000000846467228 */ /* 0x008fd00000000000 */
        /* <DEDUP_REMOVED lines=14> */
.L_x_200:
[----:B------:R-:W-:Y:S05]  /*65c0*/  BSYNC.RECONVERGENT B2 ;  /* 0x0000000000027941 */ /* 0x000fea0003800200 */
.L_x_199:
[----:B------:R-:W-:Y:S01]  /*65d0*/  DSETP.GE.AND P0, PT, R8, UR34, PT ;  /* 0x0000002208007e2a */ /* 0x000fe2000bf06000 */
[----:B------:R-:W-:-:S13]  /*65e0*/  BSSY.RECONVERGENT B2, `(.L_x_201) ;  /* 0x00000b4000027945 */ /* 0x000fda0003800200 */
[----:B------:R-:W-:Y:S05]  /*65f0*/  @!P0 BRA `(.L_x_202) ;  /* 0x0000000000688947 */ /* 0x000fea0003800000 */
[----:B------:R-:W0:Y:S01]  /*6600*/  LDC.64 R26, c[0x3][0x850] ;  /* 0x00c21400ff1a7b82 */ /* 0x000e220000000a00 */
[----:B------:R-:W-:Y:S01]  /*6610*/  IMAD.MOV.U32 R12, RZ, RZ, 0x1 ;  /* 0x00000001ff0c7424 */ /* 0x000fe200078e00ff */
[----:B------:R-:W-:Y:S01]  /*6620*/  BSSY.RECONVERGENT B3, `(.L_x_203) ;  /* 0x0000014000037945 */ /* 0x000fe20003800200 */
[----:B0-----:R-:W-:-:S06]  /*6630*/  DFMA R26, R8, UR28, R26 ;  /* 0x0000001c081a7c2b */ /* 0x001fcc000800001a */
[----:B------:R-:W0:Y:S02]  /*6640*/  MUFU.RCP64H R13, R27 ;  /* 0x0000001b000d7308 */ /* 0x000e240000001800 */
[----:B0-----:R-:W-:-:S08]  /*6650*/  DFMA R14, -R26, R12, 1 ;  /* 0x3ff000001a0e742b */ /* 0x001fd0000000010c */
[----:B------:R-:W-:-:S08]  /*6660*/  DFMA R14, R14, R14, R14 ;  /* 0x0000000e0e0e722b */ /* 0x000fd0000000000e */
[----:B------:R-:W-:Y:S02]  /*6670*/  DFMA R14, R12, R14, R12 ;  /* 0x0000000e0c0e722b */ /* 0x000fe4000000000c */
[----:B------:R-:W-:-:S06]  /*6680*/  DMUL R12, R66, UR24 ;  /* 0x00000018420c7c28 */ /* 0x000fcc0008000000 */
[----:B------:R-:W-:-:S04]  /*6690*/  DFMA R16, -R26, R14, 1 ;  /* 0x3ff000001a10742b */ /* 0x000fc8000000010e */
[----:B------:R-:W-:-:S04]  /*66a0*/  FSETP.GEU.AND P1, PT, |R13|, 6.5827683646048100446e-37, PT ;  /* 0x036000000d00780b */ /* 0x000fc80003f2e200 */
        /* <DEDUP_REMOVED lines=11> */
.L_x_204:
[----:B------:R-:W-:Y:S05]  /*6760*/  BSYNC.RECONVERGENT B3 ;  /* 0x0000000000037941 */ /* 0x000fea0003800200 */
.L_x_203:
[----:B------:R-:W-:Y:S02]  /*6770*/  IMAD.MOV.U32 R72, RZ, RZ, R14 ;  /* 0x000000ffff487224 */ /* 0x000fe400078e000e */
[----:B------:R-:W-:Y:S01]  /*6780*/  IMAD.MOV.U32 R73, RZ, RZ, R15 ;  /* 0x000000ffff497224 */ /* 0x000fe200078e000f */
[----:B------:R-:W-:Y:S06]  /*6790*/  BRA `(.L_x_205) ;  /* 0x0000000800607947 */ /* 0x000fec0003800000 */
.L_x_202:
[----:B------:R-:W-:-:S14]  /*67a0*/  DSETP.GE.AND P0, PT, R8, UR38, PT ;  /* 0x0000002608007e2a */ /* 0x000fdc000bf06000 */
[----:B------:R-:W-:Y:S05]  /*67b0*/  @!P0 BRA `(.L_x_206) ;  /* 0x0000000400348947 */ /* 0x000fea0003800000 */
[----:B------:R-:W0:Y:S01]  /*67c0*/  LDC.64 R18, c[0x3][0x850] ;  /* 0x00c21400ff127b82 */ /* 0x000e220000000a00 */
[----:B------:R-:W-:Y:S01]  /*67d0*/  BSSY.RECONVERGENT B0, `(.L_x_207) ;  /* 0x0000023000007945 */ /* 0x000fe20003800200 */
[----:B0-----:R-:W-:-:S08]  /*67e0*/  DFMA R18, -R8, UR30, R18 ;  /* 0x0000001e08127c2b */ /* 0x001fd00008000112 */
[----:B------:R-:W-:-:S14]  /*67f0*/  DSETP.NEU.AND P0, PT, R18, RZ, PT ;  /* 0x000000ff1200722a */ /* 0x000fdc0003f0d000 */
[----:B------:R-:W-:Y:S05]  /*6800*/  @P0 BRA `(.L_x_208) ;  /* 0x0000000000200947 */ /* 0x000fea0003800000 */
[----:B------:R-:W-:Y:S01]  /*6810*/  IMAD.U32 R12, RZ, RZ, UR36 ;  /* 0x00000024ff0c7e24 */ /* 0x000fe2000f8e00ff */
[----:B------:R-:W-:Y:S01]  /*6820*/  ISETP.LE.AND P0, PT, RZ, UR51, PT ;  /* 0x00000033ff007c0c */ /* 0x000fe2000bf03270 */
[----:B------:R-:W-:Y:S02]  /*6830*/  IMAD.U32 R13, RZ, RZ, UR37 ;  /* 0x00000025ff0d7e24 */ /* 0x000fe4000f8e00ff */
[----:B------:R-:W-:-:S04]  /*6840*/  IMAD.MOV.U32 R14, RZ, RZ, RZ ;  /* 0x000000ffff0e7224 */ /* 0x000fc800078e00ff */
[----:B------:R-:W-:-:S06]  /*6850*/  DSETP.NEU.AND P1, PT, |R12|, 0.5, !P3 ;  /* 0x3fe000000c00742a */ /* 0x000fcc0005f2d200 */
[----:B------:R-:W-:-:S04]  /*6860*/  SEL R15, R19, RZ, P1 ;  /* 0x000000ff130f7207 */ /* 0x000fc80000800000 */
[----:B------:R-:W-:Y:S01]  /*6870*/  @!P0 LOP3.LUT R15, R15, 0x7ff00000, RZ, 0xfc, !PT ;  /* 0x7ff000000f0f8812 */ /* 0x000fe200078efcff */
[----:B------:R-:W-:Y:S06]  /*6880*/  BRA `(.L_x_209) ;  /* 0x00000000005c7947 */ /* 0x000fec0003800000 */
.L_x_208:
        /* <DEDUP_REMOVED lines=8> */
.L_x_210:
[----:B------:R-:W-:Y:S01]  /*6910*/  UISETP.NE.U32.AND UP0, UPT, UR10, URZ, UPT ;  /* 0x000000ff0a00728c */ /* 0x000fe2000bf05070 */
[----:B------:R-:W-:Y:S01]  /*6920*/  DADD R16, -RZ, -R14 ;  /* 0x00000000ff107229 */ /* 0x000fe2000000090e */
[----:B------:R-:W-:Y:S01]  /*6930*/  ISETP.GE.AND P0, PT, R19, RZ, PT ;  /* 0x000000ff1300720c */ /* 0x000fe20003f06270 */
[----:B------:R-:W-:Y:S01]  /*6940*/  IMAD.U32 R12, RZ, RZ, UR36 ;  /* 0x00000024ff0c7e24 */ /* 0x000fe2000f8e00ff */
[----:B------:R-:W-:Y:S01]  /*6950*/  UISETP.NE.AND.EX UP0, UPT, UR5, -0x80000000, UPT, UP0 ;  /* 0x800000000500788c */ /* 0x000fe2000bf05300 */
[----:B------:R-:W-:-:S05]  /*6960*/  IMAD.U32 R13, RZ, RZ, UR37 ;  /* 0x00000025ff0d7e24 */ /* 0x000fca000f8e00ff */
[----:B------:R-:W-:Y:S01]  /*6970*/  PLOP3.LUT P3, PT, PT, PT, UP0, 0x80, 0x8 ;  /* 0x000000000008781c */ /* 0x000fe20003f6f008 */
[----:B------:R-:W-:-:S03]  /*6980*/  DSETP.NEU.AND P4, PT, R46, R12, PT ;  /* 0x0000000c2e00722a */ /* 0x000fc60003f8d000 */
[-C--:B------:R-:W-:Y:S02]  /*6990*/  FSEL R27, R16, R14.reuse, !P3 ;  /* 0x0000000e101b7208 */ /* 0x080fe40005800000 */
[-C--:B------:R-:W-:Y:S02]  /*69a0*/  FSEL R16, R17, R15.reuse, !P3 ;  /* 0x0000000f11107208 */ /* 0x080fe40005800000 */
[----:B------:R-:W-:Y:S02]  /*69b0*/  FSEL R14, R27, R14, !P0 ;  /* 0x0000000e1b0e7208 */ /* 0x000fe40004000000 */
[----:B------:R-:W-:Y:S02]  /*69c0*/  FSEL R15, R16, R15, !P0 ;  /* 0x0000000f100f7208 */ /* 0x000fe40004000000 */
[----:B------:R-:W-:Y:S02]  /*69d0*/  PLOP3.LUT P1, PT, P3, PT, PT, 0x8, 0x80 ;  /* 0x000000000080781c */ /* 0x000fe40001f2e170 */
[----:B------:R-:W-:-:S02]  /*69e0*/  @!P0 FSEL R14, R14, RZ, !P4 ;  /* 0x000000ff0e0e8208 */ /* 0x000fc40006000000 */
[----:B------:R-:W-:-:S09]  /*69f0*/  @!P0 FSEL R15, R15, -QNAN , !P4 ;  /* 0xfff800000f0f8808 */ /* 0x000fd20006000000 */
.L_x_209:
[----:B------:R-:W-:Y:S05]  /*6a00*/  BSYNC.RECONVERGENT B0 ;  /* 0x0000000000007941 */ /* 0x000fea0003800200 */
.L_x_207:
        /* <DEDUP_REMOVED lines=11> */
[----:B------:R-:W-:Y:S01]  /*6ac0*/  ISETP.LE.AND P1, PT, RZ, UR51, PT ;  /* 0x00000033ff007c0c */ /* 0x000fe2000bf23270 */
[----:B------:R-:W-:-:S06]  /*6ad0*/  DSETP.GT.AND P0, PT, |R18|, 1, PT ;  /* 0x3ff000001200742a */ /* 0x000fcc0003f04200 */
[----:B------:R-:W-:Y:S01]  /*6ae0*/  SEL R14, RZ, 0x7ff00000, !P0 ;  /* 0x7ff00000ff0e7807 */ /* 0x000fe20004000000 */
[----:B------:R-:W-:-:S05]  /*6af0*/  DSETP.NEU.AND P0, PT, R18, -1, PT ;  /* 0xbff000001200742a */ /* 0x000fca0003f0d000 */
[----:B------:R-:W-:-:S04]  /*6b00*/  @!P1 LOP3.LUT R14, R14, 0x7ff00000, RZ, 0x3c, !PT ;  /* 0x7ff000000e0e9812 */ /* 0x000fc800078e3cff */
[----:B------:R-:W-:Y:S01]  /*6b10*/  SEL R15, R14, 0x3ff00000, P0 ;  /* 0x3ff000000e0f7807 */ /* 0x000fe20000000000 */
[----:B------:R-:W-:Y:S01]  /*6b20*/  IMAD.MOV.U32 R14, RZ, RZ, RZ ;  /* 0x000000ffff0e7224 */ /* 0x000fe200078e00ff */
[----:B------:R-:W-:Y:S06]  /*6b30*/  BRA `(.L_x_212) ;  /* 0x00000000002c7947 */ /* 0x000fec0003800000 */
.L_x_213:
[----:B------:R-:W-:-:S14]  /*6b40*/  DSETP.NEU.AND P0, PT, |R18|, +INF , PT ;  /* 0x7ff000001200742a */ /* 0x000fdc0003f0d200 */
[----:B------:R-:W-:Y:S05]  /*6b50*/  @P0 BRA `(.L_x_212) ;  /* 0x0000000000240947 */ /* 0x000fea0003800000 */
[----:B------:R-:W-:Y:S01]  /*6b60*/  ULOP3.LUT UR14, UR51, 0x7fffffff, URZ, 0xc0, !UPT ;  /* 0x7fffffff330e7892 */ /* 0x000fe2000f8ec0ff */
[----:B------:R-:W-:Y:S01]  /*6b70*/  ISETP.GE.AND P0, PT, R19, RZ, PT ;  /* 0x000000ff1300720c */ /* 0x000fe20003f06270 */
[----:B------:R-:W-:Y:S02]  /*6b80*/  UIADD3 UR13, UPT, UPT, UR52, -0x80000000, URZ ;  /* 0x80000000340d7890 */ /* 0x000fe4000fffe0ff */
[----:B------:R-:W-:-:S04]  /*6b90*/  UISETP.NE.AND UP0, UPT, UR14, 0x3fe00000, UPT ;  /* 0x3fe000000e00788c */ /* 0x000fc8000bf05270 */
[----:B------:R-:W-:-:S06]  /*6ba0*/  USEL UR13, UR13, UR52, UP0 ;  /* 0x000000340d0d7287 */ /* 0x000fcc0008000000 */
[----:B------:R-:W-:-:S05]  /*6bb0*/  IMAD.U32 R14, RZ, RZ, UR13 ;  /* 0x0000000dff0e7e24 */ /* 0x000fca000f8e00ff */
[----:B------:R-:W-:-:S04]  /*6bc0*/  SEL R14, R14, UR52, P1 ;  /* 0x000000340e0e7c07 */ /* 0x000fc80008800000 */
[----:B------:R-:W-:Y:S01]  /*6bd0*/  SEL R15, R14, UR52, !P0 ;  /* 0x000000340e0f7c07 */ /* 0x000fe2000c000000 */
[----:B------:R-:W-:-:S07]  /*6be0*/  IMAD.MOV.U32 R14, RZ, RZ, RZ ;  /* 0x000000ffff0e7224 */ /* 0x000fce00078e00ff */
.L_x_212:
[----:B------:R-:W-:Y:S05]  /*6bf0*/  BSYNC.RECONVERGENT B0 ;  /* 0x0000000000007941 */ /* 0x000fea0003800200 */
.L_x_211:
[----:B------:R-:W-:Y:S02]  /*6c00*/  DSETP.NEU.AND P1, PT, R12, RZ, PT ;  /* 0x000000ff0c00722a */ /* 0x000fe40003f2d000 */
[----:B------:R-:W-:Y:S02]  /*6c10*/  DSETP.NEU.AND P0, PT, R18, 1, PT ;  /* 0x3ff000001200742a */ /* 0x000fe40003f0d000 */
[----:B------:R-:W-:Y:S02]  /*6c20*/  DMUL R12, R66, UR24 ;  /* 0x00000018420c7c28 */ /* 0x000fe40008000000 */
[----:B------:R-:W-:Y:S02]  /*6c30*/  FSEL R72, R14, RZ, P1 ;  /* 0x000000ff0e487208 */ /* 0x000fe40000800000 */
[----:B------:R-:W-:Y:S02]  /*6c40*/  FSEL R14, R15, 1.875, P1 ;  /* 0x3ff000000f0e7808 */ /* 0x000fe40000800000 */
[----:B------:R-:W-:-:S02]  /*6c50*/  FSEL R72, R72, RZ, P0 ;  /* 0x000000ff48487208 */ /* 0x000fc40000000000 */
[----:B------:R-:W-:-:S06]  /*6c60*/  FSEL R73, R14, 1.875, P0 ;  /* 0x3ff000000e497808 */ /* 0x000fcc0000000000 */
[----:B------:R-:W-:Y:S01]  /*6c70*/  DMUL R72, R12, R72 ;  /* 0x000000480c487228 */ /* 0x000fe20000000000 */
[----:B------:R-:W-:Y:S10]  /*6c80*/  BRA `(.L_x_205) ;  /* 0x0000000400247947 */ /* 0x000ff40003800000 */
.L_x_206:
[----:B------:R-:W-:Y:S01]  /*6c90*/  DMUL R18, R70, UR40 ;  /* 0x0000002846127c28 */ /* 0x000fe20008000000 */
[----:B------:R-:W-:Y:S07]  /*6ca0*/  BSSY.RECONVERGENT B0, `(.L_x_214) ;  /* 0x0000020000007945 */ /* 0x000fee0003800200 */
[----:B------:R-:W-:-:S08]  /*6cb0*/  DFMA R18, R68, UR42, -R18 ;  /* 0x0000002a44127c2b */ /* 0x000fd00008000812 */
[----:B------:R-:W-:-:S14]  /*6cc0*/  DSETP.NEU.AND P1, PT, R18, RZ, PT ;  /* 0x000000ff1200722a */ /* 0x000fdc0003f2d000 */
[----:B------:R-:W0:Y:S01]  /*6cd0*/  @!P1 LDC R12, c[0x3][0x8ac] ;  /* 0x00c22b00ff0c9b82 */ /* 0x000e220000000800 */
[----:B------:R-:W-:Y:S02]  /*6ce0*/  @!P1 SEL R13, R19, RZ, P2 ;  /* 0x000000ff130d9207 */ /* 0x000fe40001000000 */
[----:B------:R-:W-:Y:S02]  /*6cf0*/  @!P1 PLOP3.LUT P0, PT, P2, PT, PT, 0x80, 0x8 ;  /* 0x000000000008981c */ /* 0x000fe4000170f070 */
[----:B0-----:R-:W-:Y:S01]  /*6d00*/  ISETP.GE.OR P4, PT, R12, RZ, P1 ;  /* 0x000000ff0c00720c */ /* 0x001fe20000f86670 */
[----:B------:R-:W-:-:S12]  /*6d10*/  @!P1 IMAD.MOV.U32 R12, RZ, RZ, RZ ;  /* 0x000000ffff0c9224 */ /* 0x000fd800078e00ff */
        /* <DEDUP_REMOVED lines=10> */
.L_x_216:
[----:B------:R-:W-:Y:S01]  /*6dc0*/  UISETP.NE.U32.AND UP0, UPT, UR12, URZ, UPT ;  /* 0x000000ff0c00728c */ /* 0x000fe2000bf05070 */
[----:B------:R-:W-:Y:S01]  /*6dd0*/  DADD R12, -RZ, -R14 ;  /* 0x00000000ff0c7229 */ /* 0x000fe2000000090e */
[----:B------:R-:W-:Y:S02]  /*6de0*/  ISETP.GE.AND P1, PT, R19, RZ, PT ;  /* 0x000000ff1300720c */ /* 0x000fe40003f26270 */
[----:B------:R-:W-:-:S06]  /*6df0*/  UISETP.NE.AND.EX UP0, UPT, UR11, -0x80000000, UPT, UP0 ;  /* 0x800000000b00788c */ /* 0x000fcc000bf05300 */
[----:B------:R-:W-:Y:S02]  /*6e00*/  PLOP3.LUT P4, PT, PT, PT, UP0, 0x80, 0x8 ;  /* 0x000000000008781c */ /* 0x000fe40003f8f008 */
[----:B------:R-:W-:Y:S02]  /*6e10*/  PLOP3.LUT P0, PT, PT, PT, UP0, 0x80, 0x8 ;  /* 0x000000000008781c */ /* 0x000fe40003f0f008 */
[-C--:B------:R-:W-:Y:S02]  /*6e20*/  FSEL R17, R12, R14.reuse, !P4 ;  /* 0x0000000e0c117208 */ /* 0x080fe40006000000 */
[-C--:B------:R-:W-:Y:S01]  /*6e30*/  FSEL R16, R13, R15.reuse, !P4 ;  /* 0x0000000f0d107208 */ /* 0x080fe20006000000 */
[----:B------:R-:W-:Y:S01]  /*6e40*/  DSETP.NEU.AND P4, PT, R52, UR26, PT ;  /* 0x0000001a34007e2a */ /* 0x000fe2000bf8d000 */
[----:B------:R-:W-:Y:S02]  /*6e50*/  FSEL R12, R17, R14, !P1 ;  /* 0x0000000e110c7208 */ /* 0x000fe40004800000 */
[----:B------:R-:W-:-:S02]  /*6e60*/  FSEL R13, R16, R15, !P1 ;  /* 0x0000000f100d7208 */ /* 0x000fc40004800000 */
[----:B------:R-:W-:Y:S02]  /*6e70*/  PLOP3.LUT P0, PT, P0, PT, PT, 0x8, 0x80 ;  /* 0x000000000080781c */ /* 0x000fe4000070e170 */
[----:B------:R-:W-:Y:S02]  /*6e80*/  @!P1 FSEL R12, R12, RZ, !P4 ;  /* 0x000000ff0c0c9208 */ /* 0x000fe40006000000 */
[----:B------:R-:W-:-:S09]  /*6e90*/  @!P1 FSEL R13, R13, -QNAN , !P4 ;  /* 0xfff800000d0d9808 */ /* 0x000fd20006000000 */
.L_x_215:
[----:B------:R-:W-:Y:S05]  /*6ea0*/  BSYNC.RECONVERGENT B0 ;  /* 0x0000000000007941 */ /* 0x000fea0003800200 */
.L_x_214:
[----:B------:R-:W0:Y:S01]  /*6eb0*/  LDC.64 R16, c[0x3][0x8a8] ;  /* 0x00c22a00ff107b82 */ /* 0x000e220000000a00 */
[----:B------:R-:W-:Y:S01]  /*6ec0*/  BSSY.RECONVERGENT B0, `(.L_x_217) ;  /* 0x000001e000007945 */ /* 0x000fe20003800200 */
[----:B0-----:R-:W-:-:S10]  /*6ed0*/  DADD R14, R18, R16 ;  /* 0x00000000120e7229 */ /* 0x001fd40000000010 */
        /* <DEDUP_REMOVED lines=17> */
.L_x_219:
        /* <DEDUP_REMOVED lines=11> */
.L_x_218:
[----:B------:R-:W-:Y:S05]  /*70a0*/  BSYNC.RECONVERGENT B0 ;  /* 0x0000000000007941 */ /* 0x000fea0003800200 */
.L_x_217:
[----:B------:R-:W-:Y:S02]  /*70b0*/  DSETP.NEU.AND P1, PT, R16, RZ, PT ;  /* 0x000000ff1000722a */ /* 0x000fe40003f2d000 */
[----:B------:R-:W-:-:S04]  /*70c0*/  DSETP.NEU.AND P0, PT, R18, 1, PT ;  /* 0x3ff000001200742a */ /* 0x000fc80003f0d000 */
[----:B------:R-:W-:Y:S02]  /*70d0*/  FSEL R72, R12, RZ, P1 ;  /* 0x000000ff0c487208 */ /* 0x000fe40000800000 */
[----:B------:R-:W-:Y:S02]  /*70e0*/  FSEL R12, R13, 1.875, P1 ;  /* 0x3ff000000d0c7808 */ /* 0x000fe40000800000 */
[----:B------:R-:W-:Y:S02]  /*70f0*/  FSEL R72, R72, RZ, P0 ;  /* 0x000000ff48487208 */ /* 0x000fe40000000000 */
[----:B------:R-:W-:-:S06]  /*7100*/  FSEL R73, R12, 1.875, P0 ;  /* 0x3ff000000c497808 */ /* 0x000fcc0000000000 */
[----:B------:R-:W-:-:S11]  /*7110*/  DMUL R72, R72, UR24 ;  /* 0x0000001848487c28 */ /* 0x000fd60008000000 */
.L_x_205:
[----:B------:R-:W-:Y:S05]  /*7120*/  BSYNC.RECONVERGENT B2 ;  /* 0x0000000000027941 */ /* 0x000fea0003800200 */
.L_x_201:
[----:B------:R-:W-:Y:S01]  /*7130*/  DSETP.GE.AND P0, PT, R8, UR34, PT ;  /* 0x0000002208007e2a */ /* 0x000fe2000bf06000 */
[----:B------:R-:W-:-:S13]  /*7140*/  BSSY.RECONVERGENT B2, `(.L_x_220) ;  /* 0x0000084000027945 */ /* 0x000fda0003800200 */
[----:B------:R-:W-:Y:S05]  /*7150*/  @!P0 BRA `(.L_x_221) ;  /* 0x0000000000648947 */ /* 0x000fea0003800000 */
[----:B------:R-:W0:Y:S01]  /*7160*/  LDC.64 R12, c[0x3][0x850] ;  /* 0x00c21400ff0c7b82 */ /* 0x000e220000000a00 */
[----:B------:R-:W-:Y:S01]  /*7170*/  DMUL R66, R66, UR24 ;  /* 0x0000001842427c28 */ /* 0x000fe20008000000 */
[----:B------:R-:W-:Y:S09]  /*7180*/  BSSY.RECONVERGENT B3, `(.L_x_222) ;  /* 0x0000015000037945 */ /* 0x000ff20003800200 */
[----:B------:R-:W-:Y:S01]  /*7190*/  FSETP.GEU.AND P1, PT, |R67|, 6.5827683646048100446e-37, PT ;  /* 0x036000004300780b */ /* 0x000fe20003f2e200 */
[----:B0-----:R-:W-:Y:S01]  /*71a0*/  DFMA R26, R8, UR28, R12 ;  /* 0x0000001c081a7c2b */ /* 0x001fe2000800000c */
        /* <DEDUP_REMOVED lines=18> */
.L_x_223:
[----:B------:R-:W-:Y:S05]  /*72d0*/  BSYNC.RECONVERGENT B3 ;  /* 0x0000000000037941 */ /* 0x000fea0003800200 */
.L_x_222:
[----:B------:R-:W-:Y:S05]  /*72e0*/  BRA `(.L_x_224) ;  /* 0x0000000400a47947 */ /* 0x000fea0003800000 */
.L_x_221:
[----:B------:R-:W-:-:S14]  /*72f0*/  DSETP.GE.AND P0, PT, R8, UR44, PT ;  /* 0x0000002c08007e2a */ /* 0x000fdc000bf06000 */
[----:B------:R-:W-:Y:S05]  /*7300*/  @!P0 BRA `(.L_x_225) ;  /* 0x0000000000788947 */ /* 0x000fea0003800000 */
[----:B------:R-:W0:Y:S01]  /*7310*/  LDC.64 R12, c[0x3][0x850] ;  /* 0x00c21400ff0c7b82 */ /* 0x000e220000000a00 */
[----:B------:R-:W-:Y:S01]  /*7320*/  BSSY.RECONVERGENT B0, `(.L_x_226) ;  /* 0x000001a000007945 */ /* 0x000fe20003800200 */
[----:B------:R-:W-:Y:S02]  /*7330*/  DMUL R66, R66, UR24 ;  /* 0x0000001842427c28 */ /* 0x000fe40008000000 */
[----:B0-----:R-:W-:Y:S01]  /*7340*/  DFMA R68, -R8, UR30, R12 ;  /* 0x0000001e08447c2b */ /* 0x001fe2000800010c */
[----:B------:R-:W-:Y:S02]  /*7350*/  IMAD.MOV.U32 R12, RZ, RZ, 0x0 ;  /* 0x00000000ff0c7424 */ /* 0x000fe400078e00ff */
[----:B------:R-:W-:-:S03]  /*7360*/  IMAD.MOV.U32 R13, RZ, RZ, 0x3fd80000 ;  /* 0x3fd80000ff0d7424 */ /* 0x000fc600078e00ff */
[----:B------:R-:W0:Y:S04]  /*7370*/  MUFU.RSQ64H R29, R69 ;  /* 0x00000045001d7308 */ /* 0x000e280000001c00 */
[----:B------:R-:W-:-:S05]  /*7380*/  VIADD R28, R69, 0xfcb00000 ;  /* 0xfcb00000451c7836 */ /* 0x000fca0000000000 */
[----:B------:R-:W-:Y:S01]  /*7390*/  ISETP.GE.U32.AND P0, PT, R28, 0x7ca00000, PT ;  /* 0x7ca000001c00780c */ /* 0x000fe20003f06070 */
[----:B0-----:R-:W-:-:S08]  /*73a0*/  DMUL R8, R28, R28 ;  /* 0x0000001c1c087228 */ /* 0x001fd00000000000 */
        /* <DEDUP_REMOVED lines=17> */
.L_x_227:
[----:B------:R-:W-:Y:S05]  /*74c0*/  BSYNC.RECONVERGENT B0 ;  /* 0x0000000000007941 */ /* 0x000fea0003800200 */
.L_x_226:
[----:B------:R-:W-:Y:S01]  /*74d0*/  DMUL R14, R66, R14 ;  /* 0x0000000e420e7228 */ /* 0x000fe20000000000 */
[----:B------:R-:W-:Y:S10]  /*74e0*/  BRA `(.L_x_224) ;  /* 0x0000000400247947 */ /* 0x000ff40003800000 */
.L_x_225:
        /* <DEDUP_REMOVED lines=19> */
.L_x_230:
        /* <DEDUP_REMOVED lines=14> */
.L_x_229:
[----:B------:R-:W-:Y:S05]  /*7700*/  BSYNC.RECONVERGENT B0 ;  /* 0x0000000000007941 */ /* 0x000fea0003800200 */
.L_x_228:
        /* <DEDUP_REMOVED lines=20> */
.L_x_233:
        /* <DEDUP_REMOVED lines=11> */
.L_x_232:
[----:B------:R-:W-:Y:S05]  /*7900*/  BSYNC.RECONVERGENT B0 ;  /* 0x0000000000007941 */ /* 0x000fea0003800200 */
.L_x_231:
[----:B------:R-:W-:Y:S02]  /*7910*/  DSETP.NEU.AND P1, PT, R14, RZ, PT ;  /* 0x000000ff0e00722a */ /* 0x000fe40003f2d000 */
[----:B------:R-:W-:-:S04]  /*7920*/  DSETP.NEU.AND P0, PT, R68, 1, PT ;  /* 0x3ff000004400742a */ /* 0x000fc80003f0d000 */
[----:B------:R-:W-:Y:S02]  /*7930*/  FSEL R14, R8, RZ, P1 ;  /* 0x000000ff080e7208 */ /* 0x000fe40000800000 */
[----:B------:R-:W-:Y:S02]  /*7940*/  FSEL R8, R9, 1.875, P1 ;  /* 0x3ff0000009087808 */ /* 0x000fe40000800000 */
[----:B------:R-:W-:Y:S02]  /*7950*/  FSEL R14, R14, RZ, P0 ;  /* 0x000000ff0e0e7208 */ /* 0x000fe40000000000 */
[----:B------:R-:W-:-:S06]  /*7960*/  FSEL R15, R8, 1.875, P0 ;  /* 0x3ff00000080f7808 */ /* 0x000fcc0000000000 */
[----:B------:R-:W-:-:S11]  /*7970*/  DMUL R14, R14, UR24 ;  /* 0x000000180e0e7c28 */ /* 0x000fd60008000000 */
.L_x_224:
[----:B------:R-:W-:Y:S05]  /*7980*/  BSYNC.RECONVERGENT B2 ;  /* 0x0000000000027941 */ /* 0x000fea0003800200 */
.L_x_220:
[----:B------:R-:W2:Y:S01]  /*7990*/  LDG.E.64 R8, desc[UR18][R40.64] ;  /* 0x0000001228087981 */ /* 0x000ea2000c1e1b00 */
[-C--:B------:R-:W-:Y:S01]  /*79a0*/  DMUL R16, R14, R62.reuse ;  /* 0x0000003e0e107228 */ /* 0x080fe20000000000 */
[----:B------:R-:W-:Y:S01]  /*79b0*/  IMAD.MOV.U32 R12, RZ, RZ, 0x1 ;  /* 0x00000001ff0c7424 */ /* 0x000fe200078e00ff */
[----:B------:R-:W-:Y:S01]  /*79c0*/  DADD R28, R64, -1 ;  /* 0xbff00000401c7429 */ /* 0x000fe20000000000 */
[----:B------:R-:W-:Y:S01]  /*79d0*/  BSSY.RECONVERGENT B2, `(.L_x_234) ;  /* 0x000002f000027945 */ /* 0x000fe20003800200 */
[----:B------:R-:W-:Y:S01]  /*79e0*/  DMUL R72, R72, R62 ;  /* 0x0000003e48487228 */ /* 0x000fe20000000000 */
[----:B------:R-:W0:Y:S03]  /*79f0*/  LDC.64 R62, c[0x0][0x3b8] ;  /* 0x0000ee00ff3e7b82 */ /* 0x000e260000000a00 */
[C---:B------:R-:W-:Y:S02]  /*7a00*/  DADD R26, R16.reuse, UR32 ;  /* 0x00000020101a7e29 */ /* 0x040fe40008000000 */
[----:B------:R-:W-:-:S02]  /*7a10*/  DMUL R16, R16, R64 ;  /* 0x0000004010107228 */ /* 0x000fc40000000000 */
[----:B------:R-:W-:Y:S02]  /*7a20*/  DMUL R72, R72, R64 ;  /* 0x0000004048487228 */ /* 0x000fe40000000000 */
[----:B------:R-:W1:Y:S01]  /*7a30*/  MUFU.RCP64H R13, R27 ;  /* 0x0000001b000d7308 */ /* 0x000e620000001800 */
[----:B0-----:R-:W-:Y:S01]  /*7a40*/  IMAD.WIDE R62, R0, 0x8, R62 ;  /* 0x00000008003e7825 */ /* 0x001fe200078e023e */
[----:B-1----:R-:W-:-:S08]  /*7a50*/  DFMA R14, -R26, R12, 1 ;  /* 0x3ff000001a0e742b */ /* 0x002fd0000000010c */
[----:B------:R-:W-:-:S08]  /*7a60*/  DFMA R14, R14, R14, R14 ;  /* 0x0000000e0e0e722b */ /* 0x000fd0000000000e */
[----:B------:R-:W-:-:S08]  /*7a70*/  DFMA R14, R12, R14, R12 ;  /* 0x0000000e0c0e722b */ /* 0x000fd0000000000c */
[----:B------:R-:W-:-:S08]  /*7a80*/  DFMA R18, -R26, R14, 1 ;  /* 0x3ff000001a12742b */ /* 0x000fd0000000010e */
[----:B------:R-:W-:Y:S02]  /*7a90*/  DFMA R66, R14, R18, R14 ;  /* 0x000000120e42722b */ /* 0x000fe4000000000e */
[----:B------:R-:W-:-:S08]  /*7aa0*/  DADD R14, R64, R64 ;  /* 0x00000000400e7229 */ /* 0x000fd00000000040 */
[----:B------:R-:W-:Y:S02]  /*7ab0*/  DADD R14, -R14, 3 ;  /* 0x400800000e0e7429 */ /* 0x000fe40000000100 */
[----:B--2---:R-:W-:-:S08]  /*7ac0*/  DADD R8, -R8, UR16 ;  /* 0x0000001008087e29 */ /* 0x004fd00008000100 */
[----:B------:R-:W-:Y:S02]  /*7ad0*/  DMUL R12, R8, UR22 ;  /* 0x00000016080c7c28 */ /* 0x000fe40008000000 */
[----:B------:R-:W-:-:S06]  /*7ae0*/  DADD R8, R64, -2 ;  /* 0xc000000040087429 */ /* 0x000fcc0000000000 */
[----:B------:R-:W-:Y:S02]  /*7af0*/  DMUL R74, R12, R66 ;  /* 0x000000420c4a7228 */ /* 0x000fe40000000000 */
[C-C-:B------:R-:W-:Y:S01]  /*7b00*/  DFMA R18, R14.reuse, R6, R8.reuse ;  /* 0x000000060e12722b */ /* 0x140fe20000000008 */
[----:B------:R-:W-:Y:S01]  /*7b10*/  FSETP.GEU.AND P1, PT, |R13|, 6.5827683646048100446e-37, PT ;  /* 0x036000000d00780b */ /* 0x000fe20003f2e200 */
[C-C-:B------:R-:W-:Y:S02]  /*7b20*/  DFMA R68, R14.reuse, R4, R8.reuse ;  /* 0x000000040e44722b */ /* 0x140fe40000000008 */
[----:B------:R-:W-:Y:S02]  /*7b30*/  DFMA R70, R14, R2, R8 ;  /* 0x000000020e46722b */ /* 0x000fe40000000008 */
[----:B------:R-:W-:Y:S01]  /*7b40*/  DFMA R76, -R26, R74, R12 ;  /* 0x0000004a1a4c722b */ /* 0x000fe2000000010c */
[----:B------:R-:W0:Y:S01]  /*7b50*/  LDC.64 R14, c[0x0][0x380] ;  /* 0x0000e000ff0e7b82 */ /* 0x000e220000000a00 */
[----:B------:R-:W-:-:S02]  /*7b60*/  DFMA R18, R34, R28, R18 ;  /* 0x0000001c2212722b */ /* 0x000fc40000000012 */
[-C--:B------:R-:W-:Y:S02]  /*7b70*/  DFMA R68, R32, R28.reuse, R68 ;  /* 0x0000001c2044722b */ /* 0x080fe40000000044 */
[----:B------:R-:W-:Y:S02]  /*7b80*/  DFMA R70, R30, R28, R70 ;  /* 0x0000001c1e46722b */ /* 0x000fe40000000046 */
[----:B------:R-:W-:Y:S01]  /*7b90*/  DFMA R8, R66, R76, R74 ;  /* 0x0000004c4208722b */ /* 0x000fe2000000004a */
[----:B------:R-:W1:Y:S01]  /*7ba0*/  LDC.64 R66, c[0x0][0x388] ;  /* 0x0000e200ff427b82 */ /* 0x000e620000000a00 */
[-C--:B------:R-:W-:Y:S02]  /*7bb0*/  DFMA R18, R18, R64.reuse, 1 ;  /* 0x3ff000001212742b */ /* 0x080fe40000000040 */
[-C--:B------:R-:W-:Y:S02]  /*7bc0*/  DFMA R68, R68, R64.reuse, 1 ;  /* 0x3ff000004444742b */ /* 0x080fe40000000040 */
[----:B------:R-:W-:-:S04]  /*7bd0*/  DFMA R64, R70, R64, 1 ;  /* 0x3ff000004640742b */ /* 0x000fc80000000040 */
[----:B------:R-:W-:Y:S01]  /*7be0*/  FFMA R28, RZ, R27, R9 ;  /* 0x0000001bff1c7223 */ /* 0x000fe20000000009 */
[----:B------:R-:W-:Y:S02]  /*7bf0*/  DMUL R72, R72, R18 ;  /* 0x0000001248487228 */ /* 0x000fe40000000000 */
[C---:B------:R-:W-:Y:S02]  /*7c00*/  DMUL R70, R16.reuse, R68 ;  /* 0x0000004410467228 */ /* 0x040fe40000000000 */
[----:B------:R-:W-:Y:S01]  /*7c10*/  FSETP.GT.AND P0, PT, |R28|, 1.469367938527859385e-39, PT ;  /* 0x001000001c00780b */ /* 0x000fe20003f04200 */
[----:B------:R-:W-:Y:S01]  /*7c20*/  DMUL R68, R16, R64 ;  /* 0x0000004010447228 */ /* 0x000fe20000000000 */
[----:B0-----:R-:W-:-:S04]  /*7c30*/  IMAD.WIDE R64, R0, 0x8, R14 ;  /* 0x0000000800407825 */ /* 0x001fc800078e020e */
[----:B-1----:R-:W-:-:S07]  /*7c40*/  IMAD.WIDE R66, R0, 0x8, R66 ;  /* 0x0000000800427825 */ /* 0x002fce00078e0242 */
[----:B------:R-:W-:Y:S05]  /*7c50*/  @P0 BRA P1, `(.L_x_235) ;  /* 0x0000000000180947 */ /* 0x000fea0000800000 */
[----:B------:R-:W-:Y:S01]  /*7c60*/  IMAD.MOV.U32 R14, RZ, RZ, R12 ;  /* 0x000000ffff0e7224 */ /* 0x000fe200078e000c */
[----:B------:R-:W-:Y:S01]  /*7c70*/  MOV R12, 0x7ca0 ;  /* 0x00007ca0000c7802 */ /* 0x000fe20000000f00 */
[----:B------:R-:W-:-:S07]  /*7c80*/  IMAD.MOV.U32 R15, RZ, RZ, R27 ;  /* 0x000000ffff0f7224 */ /* 0x000fce00078e001b */
[----:B------:R-:W-:Y:S05]  /*7c90*/  CALL.REL.NOINC `($__internal_6_$__cuda_sm20_div_rn_f64_full) ;  /* 0x00000004009c7944 */ /* 0x000fea0003c00000 */
[----:B------:R-:W-:Y:S02]  /*7ca0*/  IMAD.MOV.U32 R8, RZ, RZ, R14 ;  /* 0x000000ffff087224 */ /* 0x000fe400078e000e */
[----:B------:R-:W-:-:S07]  /*7cb0*/  IMAD.MOV.U32 R9, RZ, RZ, R15 ;  /* 0x000000ffff097224 */ /* 0x000fce00078e000f */
.L_x_235:
[----:B------:R-:W-:Y:S05]  /*7cc0*/  BSYNC.RECONVERGENT B2 ;  /* 0x0000000000027941 */ /* 0x000fea0003800200 */
.L_x_234:
[----:B------:R0:W-:Y:S01]  /*7cd0*/  STG.E.64 desc[UR18][R62.64], R8 ;  /* 0x000000083e007986 */ /* 0x0001e2000c101b12 */
[----:B------:R-:W-:-:S09]  /*7ce0*/  UISETP.NE.AND UP0, UPT, UR4, 0x29, UPT ;  /* 0x000000290400788c */ /* 0x000fd2000bf05270 */
[----:B------:R-:W-:Y:S05]  /*7cf0*/  BRA.U !UP0, `(.L_x_236) ;  /* 0x0000000508447547 */ /* 0x000fea000b800000 */
[----:B------:R-:W-:Y:S01]  /*7d00*/  UISETP.NE.AND UP0, UPT, UR4, URZ, UPT ;  /* 0x000000ff0400728c */ /* 0x000fe2000bf05270 */
[----:B------:R-:W2:Y:S05]  /*7d10*/  LDG.E R18, desc[UR18][R42.64] ;  /* 0x000000122a127981 */ /* 0x000eaa000c1e1900 */
[----:B------:R-:W-:-:S13]  /*7d20*/  PLOP3.LUT P0, PT, PT, PT, UP0, 0x80, 0x8 ;  /* 0x000000000008781c */ /* 0x000fda0003f0f008 */
[----:B------:R-:W3:Y:S04]  /*7d30*/  @!P0 LDG.E.64 R12, desc[UR18][R56.64] ;  /* 0x00000012380c8981 */ /* 0x000ee8000c1e1b00 */
[----:B------:R-:W4:Y:S04]  /*7d40*/  @P0 LDG.E.64 R14, desc[UR18][R60.64+-0x8000] ;  /* 0xff8000123c0e0981 */ /* 0x000f28000c1e1b00 */
[----:B------:R-:W4:Y:S01]  /*7d50*/  @P0 LDG.E.64 R16, desc[UR18][R60.64] ;  /* 0x000000123c100981 */ /* 0x000f22000c1e1b00 */
[----:B------:R-:W1:Y:S01]  /*7d60*/  @UP0 LDCU.64 UR54, c[0x3][UR20] ;  /* 0x00c00000143607ac */ /* 0x000e620008000a00 */
[----:B------:R-:W-:Y:S01]  /*7d70*/  @!UP0 UMOV UR14, UR6 ;  /* 0x00000006000e8c82 */ /* 0x000fe20008000000 */
[----:B------:R-:W-:Y:S01]  /*7d80*/  @!UP0 UMOV UR15, UR7 ;  /* 0x00000007000f8c82 */ /* 0x000fe20008000000 */
[----:B------:R-:W-:Y:S01]  /*7d90*/  BSSY.RECONVERGENT B2, `(.L_x_237) ;  /* 0x0000029000027945 */ /* 0x000fe20003800200 */
[----:B--2---:R-:W-:-:S05]  /*7da0*/  VIADD R18, R18, 0xfffffffe ;  /* 0xfffffffe12127836 */ /* 0x004fca0000000000 */
[----:B------:R-:W-:Y:S01]  /*7db0*/  ISETP.NE.AND P6, PT, R18, UR4, PT ;  /* 0x0000000412007c0c */ /* 0x000fe2000bfc5270 */
[----:B---3--:R-:W-:Y:S01]  /*7dc0*/  @!P0 DMUL R12, R12, -UR14 ;  /* 0x8000000e0c0c8c28 */ /* 0x008fe20008000000 */
[----:B------:R-:W-:Y:S01]  /*7dd0*/  @UP0 UMOV UR14, UR6 ;  /* 0x00000006000e0c82 */ /* 0x000fe20008000000 */
[----:B------:R-:W-:Y:S01]  /*7de0*/  @UP0 UMOV UR15, UR7 ;  /* 0x00000007000f0c82 */ /* 0x000fe20008000000 */
[----:B----4-:R-:W-:Y:S01]  /*7df0*/  @P0 DADD R14, R14, R16 ;  /* 0x000000000e0e0229 */ /* 0x010fe20000000010 */
[----:B------:R-:W-:Y:S02]  /*7e00*/  IMAD.U32 R16, RZ, RZ, UR14 ;  /* 0x0000000eff107e24 */ /* 0x000fe4000f8e00ff */
[----:B------:R-:W-:-:S06]  /*7e10*/  IMAD.U32 R17, RZ, RZ, UR15 ;  /* 0x0000000fff117e24 */ /* 0x000fcc000f8e00ff */
[----:B-1----:R-:W-:Y:S01]  /*7e20*/  @P0 DFMA R12, -R14, R16, UR54 ;  /* 0x000000360e0c0e2b */ /* 0x002fe20008000110 */
[----:B------:R-:W-:Y:S10]  /*7e30*/  @P6 BRA `(.L_x_238) ;  /* 0x0000000000786947 */ /* 0x000ff40003800000 */
[----:B------:R-:W-:Y:S01]  /*7e40*/  IMAD.WIDE R14, R11, 0x8, R58 ;  /* 0x000000080b0e7825 */ /* 0x000fe200078e023a */
[----:B------:R-:W2:Y:S04]  /*7e50*/  LDG.E.64 R16, desc[UR18][R22.64] ;  /* 0x0000001216107981 */ /* 0x000ea8000c1e1b00 */
[----:B------:R-:W3:Y:S04]  /*7e60*/  LDG.E.64 R18, desc[UR18][R14.64+-0x8000] ;  /* 0xff8000120e127981 */ /* 0x000ee8000c1e1b00 */
[----:B------:R-:W3:Y:S01]  /*7e70*/  LDG.E.64 R26, desc[UR18][R14.64] ;  /* 0x000000120e1a7981 */ /* 0x000ee2000c1e1b00 */
[----:B------:R-:W-:Y:S01]  /*7e80*/  BSSY.RECONVERGENT B3, `(.L_x_239) ;  /* 0x0000017000037945 */ /* 0x000fe20003800200 */
[----:B---3--:R-:W-:-:S08]  /*7e90*/  DADD R26, R18, R26 ;  /* 0x00000000121a7229 */ /* 0x008fd0000000001a */
[----:B------:R-:W-:-:S06]  /*7ea0*/  DMUL R26, R26, UR14 ;  /* 0x0000000e1a1a7c28 */ /* 0x000fcc0008000000 */
[----:B------:R-:W1:Y:S01]  /*7eb0*/  MUFU.RCP64H R19, R27 ;  /* 0x0000001b00137308 */ /* 0x000e620000001800 */
[----:B------:R-:W-:-:S06]  /*7ec0*/  IMAD.MOV.U32 R18, RZ, RZ, 0x1 ;  /* 0x00000001ff127424 */ /* 0x000fcc00078e00ff */
[----:B-1----:R-:W-:-:S08]  /*7ed0*/  DFMA R28, -R26, R18, 1 ;  /* 0x3ff000001a1c742b */ /* 0x002fd00000000112 */
[----:B------:R-:W-:-:S08]  /*7ee0*/  DFMA R28, R28, R28, R28 ;  /* 0x0000001c1c1c722b */ /* 0x000fd0000000001c */
[----:B------:R-:W-:-:S08]  /*7ef0*/  DFMA R28, R18, R28, R18 ;  /* 0x0000001c121c722b */ /* 0x000fd00000000012 */
[----:B------:R-:W-:Y:S02]  /*7f00*/  DFMA R18, -R26, R28, 1 ;  /* 0x3ff000001a12742b */ /* 0x000fe4000000011c */
[----:B--2---:R-:W-:-:S06]  /*7f10*/  DADD R16, R16, R12 ;  /* 0x0000000010107229 */ /* 0x004fcc000000000c */
[----:B------:R-:W-:-:S08]  /*7f20*/  DFMA R18, R28, R18, R28 ;  /* 0x000000121c12722b */ /* 0x000fd0000000001c */
[----:B------:R-:W-:-:S08]  /*7f30*/  DMUL R14, R16, R18 ;  /* 0x00000012100e7228 */ /* 0x000fd00000000000 */
[----:B------:R-:W-:-:S08]  /*7f40*/  DFMA R12, -R26, R14, R16 ;  /* 0x0000000e1a0c722b */ /* 0x000fd00000000110 */
        /* <DEDUP_REMOVED lines=10> */
.L_x_240:
[----:B------:R-:W-:Y:S05]  /*7ff0*/  BSYNC.RECONVERGENT B3 ;  /* 0x0000000000037941 */ /* 0x000fea0003800200 */
.L_x_239:
[----:B------:R-:W-:Y:S02]  /*8000*/  IMAD.MOV.U32 R36, RZ, RZ, R14 ;  /* 0x000000ffff247224 */ /* 0x000fe400078e000e */
[----:B------:R-:W-:-:S07]  /*8010*/  IMAD.MOV.U32 R37, RZ, RZ, R15 ;  /* 0x000000ffff257224 */ /* 0x000fce00078e000f */
.L_x_238:
[----:B------:R-:W-:Y:S05]  /*8020*/  BSYNC.RECONVERGENT B2 ;  /* 0x0000000000027941 */ /* 0x000fea0003800200 */
.L_x_237:
[----:B------:R-:W-:Y:S04]  /*8030*/  BSSY.RECONVERGENT B0, `(.L_x_236) ;  /* 0x000001d000007945 */ /* 0x000fe80003800200 */
[----:B------:R-:W-:Y:S05]  /*8040*/  @P6 BRA `(.L_x_241) ;  /* 0x00000000006c6947 */ /* 0x000fea0003800000 */
[----:B------:R-:W2:Y:S04]  /*8050*/  LDG.E.64 R16, desc[UR18][R64.64] ;  /* 0x0000001240107981 */ /* 0x000ea8000c1e1b00 */
[----:B------:R-:W3:Y:S04]  /*8060*/  LDG.E.64 R14, desc[UR18][R66.64+0x158000] ;  /* 0x15800012420e7981 */ /* 0x000ee8000c1e1b00 */
[----:B------:R-:W4:Y:S01]  /*8070*/  LDG.E.64 R12, desc[UR18][R66.64] ;  /* 0x00000012420c7981 */ /* 0x000f22000c1e1b00 */
[----:B------:R-:W-:Y:S02]  /*8080*/  DADD R18, -R38, UR16 ;  /* 0x0000001026127e29 */ /* 0x000fe40008000100 */
[----:B------:R-:W-:-:S06]  /*8090*/  DMUL R28, R36, R36 ;  /* 0x00000024241c7228 */ /* 0x000fcc0000000000 */
[-C--:B------:R-:W-:Y:S02]  /*80a0*/  DMUL R72, R72, R18.reuse ;  /* 0x0000001248487228 */ /* 0x080fe40000000000 */
[-C--:B------:R-:W-:Y:S02]  /*80b0*/  DMUL R70, R70, R18.reuse ;  /* 0x0000001246467228 */ /* 0x080fe40000000000 */
[----:B------:R-:W-:Y:S02]  /*80c0*/  DMUL R26, R68, R18 ;  /* 0x00000012441a7228 */ /* 0x000fe40000000000 */
[----:B------:R-:W-:Y:S02]  /*80d0*/  DADD R68, -R36, UR16 ;  /* 0x0000001024447e29 */ /* 0x000fe40008000100 */
[----:B0-----:R-:W-:-:S07]  /*80e0*/  DMUL R8, R18, R8 ;  /* 0x0000000812087228 */ /* 0x001fce0000000000 */
[----:B------:R1:W-:Y:S01]  /*80f0*/  STG.E.64 desc[UR18][R62.64], R8 ;  /* 0x000000083e007986 */ /* 0x0003e2000c101b12 */
[C---:B--2---:R-:W-:Y:S02]  /*8100*/  DFMA R72, R38.reuse, R16, R72 ;  /* 0x000000102648722b */ /* 0x044fe40000000048 */
[C---:B---3--:R-:W-:Y:S02]  /*8110*/  DFMA R70, R38.reuse, R14, R70 ;  /* 0x0000000e2646722b */ /* 0x048fe40000000046 */
[----:B----4-:R-:W-:Y:S02]  /*8120*/  DFMA R60, R38, R12, R26 ;  /* 0x0000000c263c722b */ /* 0x010fe4000000001a */
[----:B------:R-:W-:Y:S02]  /*8130*/  DMUL R26, R68, R68 ;  /* 0x00000044441a7228 */ /* 0x000fe40000000000 */
[C---:B------:R-:W-:Y:S02]  /*8140*/  DMUL R72, R28.reuse, R72 ;  /* 0x000000481c487228 */ /* 0x040fe40000000000 */
[----:B------:R-:W-:-:S02]  /*8150*/  DMUL R70, R28, R70 ;  /* 0x000000461c467228 */ /* 0x000fc40000000000 */
[----:B------:R-:W-:-:S04]  /*8160*/  DMUL R60, R28, R60 ;  /* 0x0000003c1c3c7228 */ /* 0x000fc80000000000 */
[-C--:B------:R-:W-:Y:S02]  /*8170*/  DFMA R72, R44, R26.reuse, R72 ;  /* 0x0000001a2c48722b */ /* 0x080fe40000000048 */
[-C--:B------:R-:W-:Y:S02]  /*8180*/  DFMA R70, R48, R26.reuse, R70 ;  /* 0x0000001a3046722b */ /* 0x080fe40000000046 */
[----:B------:R-:W-:-:S04]  /*8190*/  DFMA R60, R50, R26, R60 ;  /* 0x0000001a323c722b */ /* 0x000fc8000000003c */
[C---:B------:R-:W-:Y:S02]  /*81a0*/  DMUL R72, R36.reuse, R72 ;  /* 0x0000004824487228 */ /* 0x040fe40000000000 */
[C---:B------:R-:W-:Y:S02]  /*81b0*/  DMUL R70, R36.reuse, R70 ;  /* 0x0000004624467228 */ /* 0x040fe40000000000 */
[----:B------:R-:W-:-:S04]  /*81c0*/  DMUL R60, R36, R60 ;  /* 0x0000003c243c7228 */ /* 0x000fc80000000000 */
[C---:B------:R-:W-:Y:S02]  /*81d0*/  DFMA R72, R68.reuse, R16, R72 ;  /* 0x000000104448722b */ /* 0x040fe40000000048 */
[C---:B------:R-:W-:Y:S02]  /*81e0*/  DFMA R70, R68.reuse, R14, R70 ;  /* 0x0000000e4446722b */ /* 0x040fe40000000046 */
[----:B-1----:R-:W-:-:S11]  /*81f0*/  DFMA R68, R68, R12, R60 ;  /* 0x0000000c4444722b */ /* 0x002fd6000000003c */
.L_x_241:
[----:B------:R-:W-:Y:S05]  /*8200*/  BSYNC.RECONVERGENT B0 ;  /* 0x0000000000007941 */ /* 0x000fea0003800200 */
.L_x_236:
[----:B0-----:R-:W2:Y:S01]  /*8210*/  LDG.E R8, desc[UR18][R42.64] ;  /* 0x000000122a087981 */ /* 0x001ea2000c1e1900 */
[----:B------:R-:W-:Y:S01]  /*8220*/  VIADD R11, R11, 0x1000 ;  /* 0x000010000b0b7836 */ /* 0x000fe20000000000 */
[----:B------:R-:W-:Y:S01]  /*8230*/  UIADD3 UR20, UPT, UPT, UR20, 0x8, URZ ;  /* 0x0000000814147890 */ /* 0x000fe2000fffe0ff */
[----:B------:R-:W-:Y:S02]  /*8240*/  VIADD R10, R10, 0x1000 ;  /* 0x000010000a0a7836 */ /* 0x000fe40000000000 */
[----:B------:R-:W-:Y:S02]  /*8250*/  VIADD R0, R0, 0x1000 ;  /* 0x0000100000007836 */ /* 0x000fe40000000000 */
[----:B--2---:R-:W-:-:S05]  /*8260*/  VIADD R8, R8, 0xffffffff ;  /* 0xffffffff08087836 */ /* 0x004fca0000000000 */
[----:B------:R-:W-:Y:S01]  /*8270*/  ISETP.LE.AND P0, PT, R8, UR4, PT ;  /* 0x0000000408007c0c */ /* 0x000fe2000bf03270 */
[----:B------:R-:W-:-:S04]  /*8280*/  UIADD3 UR4, UPT, UPT, UR4, 0x1, URZ ;  /* 0x0000000104047890 */ /* 0x000fc8000fffe0ff */
[----:B------:R-:W-:-:S08]  /*8290*/  UISETP.NE.AND UP0, UPT, UR4, 0x2a, UPT ;  /* 0x0000002a0400788c */ /* 0x000fd0000bf05270 */
[----:B------:R-:W0:Y:S01]  /*82a0*/  @P0 LDC.64 R8, c[0x3][0x848] ;  /* 0x00c21200ff080b82 */ /* 0x000e220000000a00 */
[----:B------:R1:W-:Y:S04]  /*82b0*/  @!P0 STG.E.64 desc[UR18][R64.64], R72 ;  /* 0x0000004840008986 */ /* 0x0003e8000c101b12 */
[----:B------:R1:W-:Y:S04]  /*82c0*/  @!P0 STG.E.64 desc[UR18][R66.64+0x158000], R70 ;  /* 0x1580004642008986 */ /* 0x0003e8000c101b12 */
[----:B------:R1:W-:Y:S04]  /*82d0*/  @!P0 STG.E.64 desc[UR18][R66.64], R68 ;  /* 0x0000004442008986 */ /* 0x0003e8000c101b12 */
[----:B0-----:R1:W-:Y:S01]  /*82e0*/  @P0 STG.E.64 desc[UR18][R62.64], R8 ;  /* 0x000000083e000986 */ /* 0x0013e2000c101b12 */
[----:B------:R-:W-:Y:S05]  /*82f0*/  BRA.U UP0, `(.L_x_242) ;  /* 0xffffffdd00147547 */ /* 0x000fea000b83ffff */
[----:B------:R-:W-:Y:S05]  /*8300*/  EXIT ;  /* 0x000000000000794d */ /* 0x000fea0003800000 */
        .weak           $__internal_6_$__cuda_sm20_div_rn_f64_full
        .type           $__internal_6_$__cuda_sm20_div_rn_f64_full,@function
        .size           $__internal_6_$__cuda_sm20_div_rn_f64_full,($__internal_7_$__cuda_sm20_dsqrt_rn_f64_mediumpath_v1 - $__internal_6_$__cuda_sm20_div_rn_f64_full)
$__internal_6_$__cuda_sm20_div_rn_f64_full:
[C---:B------:R-:W-:Y:S01]  /*8310*/  FSETP.GEU.AND P0, PT, |R15|.reuse, 1.469367938527859385e-39, PT ;  /* 0x001000000f00780b */ /* 0x040fe20003f0e200 */
[----:B------:R-:W-:Y:S01]  /*8320*/  IMAD.MOV.U32 R28, RZ, RZ, R26 ;  /* 0x000000ffff1c7224 */ /* 0x000fe200078e001a */
[C---:B------:R-:W-:Y:S01]  /*8330*/  LOP3.LUT R27, R15.reuse, 0x800fffff, RZ, 0xc0, !PT ;  /* 0x800fffff0f1b7812 */ /* 0x040fe200078ec0ff */
[----:B------:R-:W-:Y:S01]  /*8340*/  IMAD.MOV.U32 R29, RZ, RZ, R15 ;  /* 0x000000ffff1d7224 */ /* 0x000fe200078e000f */
[----:B------:R-:W-:Y:S01]  /*8350*/  LOP3.LUT R16, R15, 0x7ff00000, RZ, 0xc0, !PT ;  /* 0x7ff000000f107812 */ /* 0x000fe200078ec0ff */
[----:B------:R-:W-:Y:S01]  /*8360*/  IMAD.MOV.U32 R75, RZ, RZ, R13 ;  /* 0x000000ffff4b7224 */ /* 0x000fe200078e000d */
[----:B------:R-:W-:Y:S01]  /*8370*/  LOP3.LUT R27, R27, 0x3ff00000, RZ, 0xfc, !PT ;  /* 0x3ff000001b1b7812 */ /* 0x000fe200078efcff */
[----:B------:R-:W-:Y:S01]  /*8380*/  IMAD.MOV.U32 R80, RZ, RZ, 0x1 ;  /* 0x00000001ff507424 */ /* 0x000fe200078e00ff */
[----:B------:R-:W-:Y:S01]  /*8390*/  BSSY.RECONVERGENT B0, `(.L_x_243) ;  /* 0x0000057000007945 */ /* 0x000fe20003800200 */
[----:B------:R-:W-:Y:S01]  /*83a0*/  IMAD.MOV.U32 R74, RZ, RZ, R14 ;  /* 0x000000ffff4a7224 */ /* 0x000fe200078e000e */
[----:B------:R-:W-:-:S02]  /*83b0*/  FSETP.GEU.AND P1, PT, |R75|, 1.469367938527859385e-39, PT ;  /* 0x001000004b00780b */ /* 0x000fc40003f2e200 */
[----:B------:R-:W-:Y:S01]  /*83c0*/  LOP3.LUT R13, R75, 0x7ff00000, RZ, 0xc0, !PT ;  /* 0x7ff000004b0d7812 */ /* 0x000fe200078ec0ff */
[----:B------:R-:W-:-:S03]  /*83d0*/  @!P0 DMUL R26, R28, 8.98846567431157953865e+307 ;  /* 0x7fe000001c1a8828 */ /* 0x000fc60000000000 */
[----:B------:R-:W-:-:S03]  /*83e0*/  ISETP.GE.U32.AND P5, PT, R13, R16, PT ;  /* 0x000000100d00720c */ /* 0x000fc60003fa6070 */
[----:B------:R-:W0:Y:S04]  /*83f0*/  MUFU.RCP64H R81, R27 ;  /* 0x0000001b00517308 */ /* 0x000e280000001800 */
[----:B------:R-:W-:Y:S01]  /*8400*/  @!P1 LOP3.LUT R14, R29, 0x7ff00000, RZ, 0xc0, !PT ;  /* 0x7ff000001d0e9812 */ /* 0x000fe200078ec0ff */
[----:B------:R-:W-:Y:S01]  /*8410*/  @!P1 IMAD.MOV.U32 R82, RZ, RZ, RZ ;  /* 0x000000ffff529224 */ /* 0x000fe200078e00ff */
[----:B------:R-:W-:Y:S02]  /*8420*/  @!P0 LOP3.LUT R16, R27, 0x7ff00000, RZ, 0xc0, !PT ;  /* 0x7ff000001b108812 */ /* 0x000fe400078ec0ff */
[----:B------:R-:W-:Y:S01]  /*8430*/  @!P1 ISETP.GE.U32.AND P4, PT, R13, R14, PT ;  /* 0x0000000e0d00920c */ /* 0x000fe20003f86070 */
[----:B------:R-:W-:Y:S02]  /*8440*/  IMAD.MOV.U32 R14, RZ, RZ, 0x1ca00000 ;  /* 0x1ca00000ff0e7424 */ /* 0x000fe400078e00ff */
[----:B------:R-:W-:-:S03]  /*8450*/  VIADD R18, R16, 0xffffffff ;  /* 0xffffffff10127836 */ /* 0x000fc60000000000 */
[C---:B------:R-:W-:Y:S02]  /*8460*/  @!P1 SEL R17, R14.reuse, 0x63400000, !P4 ;  /* 0x634000000e119807 */ /* 0x040fe40006000000 */
[----:B------:R-:W-:Y:S01]  /*8470*/  SEL R15, R14, 0x63400000, !P5 ;  /* 0x634000000e0f7807 */ /* 0x000fe20006800000 */
[----:B0-----:R-:W-:Y:S01]  /*8480*/  DFMA R76, R80, -R26, 1 ;  /* 0x3ff00000504c742b */ /* 0x001fe2000000081a */
[----:B------:R-:W-:-:S04]  /*8490*/  @!P1 LOP3.LUT R17, R17, 0x80000000, R75, 0xf8, !PT ;  /* 0x8000000011119812 */ /* 0x000fc800078ef84b */
[----:B------:R-:W-:-:S03]  /*84a0*/  @!P1 LOP3.LUT R83, R17, 0x100000, RZ, 0xfc, !PT ;  /* 0x0010000011539812 */ /* 0x000fc600078efcff */
[----:B------:R-:W-:-:S08]  /*84b0*/  DFMA R76, R76, R76, R76 ;  /* 0x0000004c4c4c722b */ /* 0x000fd0000000004c */
[----:B------:R-:W-:Y:S01]  /*84c0*/  DFMA R80, R80, R76, R80 ;  /* 0x0000004c5050722b */ /* 0x000fe20000000050 */
[----:B------:R-:W-:Y:S01]  /*84d0*/  LOP3.LUT R77, R15, 0x800fffff, R75, 0xf8, !PT ;  /* 0x800fffff0f4d7812 */ /* 0x000fe200078ef84b */
[----:B------:R-:W-:Y:S02]  /*84e0*/  IMAD.MOV.U32 R76, RZ, RZ, R74 ;  /* 0x000000ffff4c7224 */ /* 0x000fe400078e004a */
[----:B------:R-:W-:-:S04]  /*84f0*/  IMAD.MOV.U32 R15, RZ, RZ, R13 ;  /* 0x000000ffff0f7224 */ /* 0x000fc800078e000d */
[----:B------:R-:W-:Y:S02]  /*8500*/  DFMA R78, R80, -R26, 1 ;  /* 0x3ff00000504e742b */ /* 0x000fe4000000081a */
[----:B------:R-:W-:-:S06]  /*8510*/  @!P1 DFMA R76, R76, 2, -R82 ;  /* 0x400000004c4c982b */ /* 0x000fcc0000000852 */
[----:B------:R-:W-:-:S04]  /*8520*/  DFMA R80, R80, R78, R80 ;  /* 0x0000004e5050722b */ /* 0x000fc80000000050 */
[----:B------:R-:W-:-:S04]  /*8530*/  @!P1 LOP3.LUT R15, R77, 0x7ff00000, RZ, 0xc0, !PT ;  /* 0x7ff000004d0f9812 */ /* 0x000fc800078ec0ff */
[----:B------:R-:W-:Y:S01]  /*8540*/  DMUL R78, R80, R76 ;  /* 0x0000004c504e7228 */ /* 0x000fe20000000000 */
[----:B------:R-:W-:-:S05]  /*8550*/  VIADD R17, R15, 0xffffffff ;  /* 0xffffffff0f117836 */ /* 0x000fca0000000000 */
[----:B------:R-:W-:Y:S02]  /*8560*/  ISETP.GT.U32.AND P0, PT, R17, 0x7feffffe, PT ;  /* 0x7feffffe1100780c */ /* 0x000fe40003f04070 */
[----:B------:R-:W-:Y:S02]  /*8570*/  DFMA R82, R78, -R26, R76 ;  /* 0x8000001a4e52722b */ /* 0x000fe4000000004c */
[----:B------:R-:W-:-:S06]  /*8580*/  ISETP.GT.U32.OR P0, PT, R18, 0x7feffffe, P0 ;  /* 0x7feffffe1200780c */ /* 0x000fcc0000704470 */
[----:B------:R-:W-:-:S07]  /*8590*/  DFMA R78, R80, R82, R78 ;  /* 0x00000052504e722b */ /* 0x000fce000000004e */
[----:B------:R-:W-:Y:S05]  /*85a0*/  @P0 BRA `(.L_x_244) ;  /* 0x0000000000740947 */ /* 0x000fea0003800000 */
[----:B------:R-:W-:-:S04]  /*85b0*/  LOP3.LUT R16, R29, 0x7ff00000, RZ, 0xc0, !PT ;  /* 0x7ff000001d107812 */ /* 0x000fc800078ec0ff */
[CC--:B------:R-:W-:Y:S02]  /*85c0*/  VIADDMNMX R15, R13.reuse, -R16.reuse, 0xb9600000, !PT ;  /* 0xb96000000d0f7446 */ /* 0x0c0fe40007800910 */
[----:B------:R-:W-:Y:S01]  /*85d0*/  ISETP.GE.U32.AND P0, PT, R13, R16, PT ;  /* 0x000000100d00720c */ /* 0x000fe20003f06070 */
[----:B------:R-:W-:Y:S01]  /*85e0*/  IMAD.MOV.U32 R16, RZ, RZ, RZ ;  /* 0x000000ffff107224 */ /* 0x000fe200078e00ff */
[----:B------:R-:W-:Y:S02]  /*85f0*/  VIMNMX R15, PT, PT, R15, 0x46a00000, PT ;  /* 0x46a000000f0f7848 */ /* 0x000fe40003fe0100 */
[----:B------:R-:W-:-:S05]  /*8600*/  SEL R14, R14, 0x63400000, !P0 ;  /* 0x634000000e0e7807 */ /* 0x000fca0004000000 */
[----:B------:R-:W-:-:S04]  /*8610*/  IMAD.IADD R14, R15, 0x1, -R14 ;  /* 0x000000010f0e7824 */ /* 0x000fc800078e0a0e */
[----:B------:R-:W-:-:S06]  /*8620*/  VIADD R17, R14, 0x7fe00000 ;  /* 0x7fe000000e117836 */ /* 0x000fcc0000000000 */
[----:B------:R-:W-:-:S10]  /*8630*/  DMUL R80, R78, R16 ;  /* 0x000000104e507228 */ /* 0x000fd40000000000 */
[----:B------:R-:W-:-:S13]  /*8640*/  FSETP.GTU.AND P0, PT, |R81|, 1.469367938527859385e-39, PT ;  /* 0x001000005100780b */ /* 0x000fda0003f0c200 */
[----:B------:R-:W-:Y:S05]  /*8650*/  @P0 BRA `(.L_x_245) ;  /* 0x0000000000a80947 */ /* 0x000fea0003800000 */
[----:B------:R-:W-:-:S06]  /*8660*/  DFMA R26, R78, -R26, R76 ;  /* 0x8000001a4e1a722b */ /* 0x000fcc000000004c */
[----:B------:R-:W-:-:S04]  /*8670*/  IMAD.MOV.U32 R26, RZ, RZ, RZ ;  /* 0x000000ffff1a7224 */ /* 0x000fc800078e00ff */
[C---:B------:R-:W-:Y:S02]  /*8680*/  FSETP.NEU.AND P0, PT, R27.reuse, RZ, PT ;  /* 0x000000ff1b00720b */ /* 0x040fe40003f0d000 */
[----:B------:R-:W-:-:S04]  /*8690*/  LOP3.LUT R28, R27, 0x80000000, R29, 0x48, !PT ;  /* 0x800000001b1c7812 */ /* 0x000fc800078e481d */
[----:B------:R-:W-:-:S07]  /*86a0*/  LOP3.LUT R27, R28, R17, RZ, 0xfc, !PT ;  /* 0x000000111c1b7212 */ /* 0x000fce00078efcff */
[----:B------:R-:W-:Y:S05]  /*86b0*/  @!P0 BRA `(.L_x_245) ;  /* 0x0000000000908947 */ /* 0x000fea0003800000 */
[----:B------:R-:W-:Y:S01]  /*86c0*/  IMAD.MOV R17, RZ, RZ, -R14 ;  /* 0x000000ffff117224 */ /* 0x000fe200078e0a0e */
[----:B------:R-:W-:Y:S01]  /*86d0*/  IADD3 R14, PT, PT, -R14, -0x43300000, RZ ;  /* 0xbcd000000e0e7810 */ /* 0x000fe20007ffe1ff */
[----:B------:R-:W-:-:S06]  /*86e0*/  IMAD.MOV.U32 R16, RZ, RZ, RZ ;  /* 0x000000ffff107224 */ /* 0x000fcc00078e00ff */
[----:B------:R-:W-:Y:S02]  /*86f0*/  DFMA R16, R80, -R16, R78 ;  /* 0x800000105010722b */ /* 0x000fe4000000004e */
[----:B------:R-:W-:-:S08]  /*8700*/  DMUL.RP R78, R78, R26 ;  /* 0x0000001a4e4e7228 */ /* 0x000fd00000008000 */
[----:B------:R-:W-:Y:S02]  /*8710*/  FSETP.NEU.AND P0, PT, |R17|, R14, PT ;  /* 0x0000000e1100720b */ /* 0x000fe40003f0d200 */
[----:B------:R-:W-:Y:S02]  /*8720*/  LOP3.LUT R28, R79, R28, RZ, 0x3c, !PT ;  /* 0x0000001c4f1c7212 */ /* 0x000fe400078e3cff */
[----:B------:R-:W-:Y:S02]  /*8730*/  FSEL R14, R78, R80, !P0 ;  /* 0x000000504e0e7208 */ /* 0x000fe40004000000 */
[----:B------:R-:W-:-:S03]  /*8740*/  FSEL R15, R28, R81, !P0 ;  /* 0x000000511c0f7208 */ /* 0x000fc60004000000 */
[----:B------:R-:W-:Y:S02]  /*8750*/  IMAD.MOV.U32 R80, RZ, RZ, R14 ;  /* 0x000000ffff507224 */ /* 0x000fe400078e000e */
[----:B------:R-:W-:Y:S01]  /*8760*/  IMAD.MOV.U32 R81, RZ, RZ, R15 ;  /* 0x000000ffff517224 */ /* 0x000fe200078e000f */
[----:B------:R-:W-:Y:S06]  /*8770*/  BRA `(.L_x_245) ;  /* 0x0000000000607947 */ /* 0x000fec0003800000 */
.L_x_244:
        /* <DEDUP_REMOVED lines=12> */
[----:B------:R-:W-:Y:S02]  /*8840*/  @!P0 IMAD.MOV.U32 R80, RZ, RZ, RZ ;  /* 0x000000ffff508224 */ /* 0x000fe400078e00ff */
[----:B------:R-:W-:Y:S02]  /*8850*/  @!P0 IMAD.MOV.U32 R81, RZ, RZ, R29 ;  /* 0x000000ffff518224 */ /* 0x000fe400078e001d */
[----:B------:R-:W-:Y:S02]  /*8860*/  @P0 IMAD.MOV.U32 R80, RZ, RZ, RZ ;  /* 0x000000ffff500224 */ /* 0x000fe400078e00ff */
[----:B------:R-:W-:Y:S01]  /*8870*/  @P0 IMAD.MOV.U32 R81, RZ, RZ, R13 ;  /* 0x000000ffff510224 */ /* 0x000fe200078e000d */
[----:B------:R-:W-:Y:S06]  /*8880*/  BRA `(.L_x_245) ;  /* 0x00000000001c7947 */ /* 0x000fec0003800000 */
.L_x_247:
[----:B------:R-:W-:Y:S01]  /*8890*/  LOP3.LUT R13, R29, 0x80000, RZ, 0xfc, !PT ;  /* 0x000800001d0d7812 */ /* 0x000fe200078efcff */
[----:B------:R-:W-:-:S04]  /*88a0*/  IMAD.MOV.U32 R80, RZ, RZ, R28 ;  /* 0x000000ffff507224 */ /* 0x000fc800078e001c */
[----:B------:R-:W-:Y:S01]  /*88b0*/  IMAD.MOV.U32 R81, RZ, RZ, R13 ;  /* 0x000000ffff517224 */ /* 0x000fe200078e000d */
[----:B------:R-:W-:Y:S06]  /*88c0*/  BRA `(.L_x_245) ;  /* 0x00000000000c7947 */ /* 0x000fec0003800000 */
.L_x_246:
[----:B------:R-:W-:Y:S01]  /*88d0*/  LOP3.LUT R13, R75, 0x80000, RZ, 0xfc, !PT ;  /* 0x000800004b0d7812 */ /* 0x000fe200078efcff */
[----:B------:R-:W-:-:S04]  /*88e0*/  IMAD.MOV.U32 R80, RZ, RZ, R74 ;  /* 0x000000ffff507224 */ /* 0x000fc800078e004a */
[----:B------:R-:W-:-:S07]  /*88f0*/  IMAD.MOV.U32 R81, RZ, RZ, R13 ;  /* 0x000000ffff517224 */ /* 0x000fce00078e000d */
.L_x_245:
[----:B------:R-:W-:Y:S05]  /*8900*/  BSYNC.RECONVERGENT B0 ;  /* 0x0000000000007941 */ /* 0x000fea0003800200 */
.L_x_243:
[----:B------:R-:W-:Y:S02]  /*8910*/  IMAD.MOV.U32 R13, RZ, RZ, 0x0 ;  /* 0x00000000ff0d7424 */ /* 0x000fe400078e00ff */
[----:B------:R-:W-:Y:S02]  /*8920*/  IMAD.MOV.U32 R14, RZ, RZ, R80 ;  /* 0x000000ffff0e7224 */ /* 0x000fe400078e0050 */
[----:B------:R-:W-:Y:S01]  /*8930*/  IMAD.MOV.U32 R15, RZ, RZ, R81 ;  /* 0x000000ffff0f7224 */ /* 0x000fe200078e0051 */
[----:B------:R-:W-:Y:S06]  /*8940*/  RET.REL.NODEC R12 `(blmix_kernel) ;  /* 0xffffff740cac7950 */ /* 0x000fec0003c3ffff */
        .weak           $__internal_7_$__cuda_sm20_dsqrt_rn_f64_mediumpath_v1
        .type           $__internal_7_$__cuda_sm20_dsqrt_rn_f64_mediumpath_v1,@function
        .size           $__internal_7_$__cuda_sm20_dsqrt_rn_f64_mediumpath_v1,($blmix_kernel$__internal_accurate_pow - $__internal_7_$__cuda_sm20_dsqrt_rn_f64_mediumpath_v1)
$__internal_7_$__cuda_sm20_dsqrt_rn_f64_mediumpath_v1:
        /* <DEDUP_REMOVED lines=11> */
.L_x_249:
        /* <DEDUP_REMOVED lines=9> */
[----:B------:R-:W-:Y:S02]  /*8a90*/  IMAD.MOV.U32 R16, RZ, RZ, RZ ;  /* 0x000000ffff107224 */ /* 0x000fe400078e00ff */
[----:B------:R-:W-:Y:S02]  /*8aa0*/  IMAD.MOV.U32 R26, RZ, RZ, 0x0 ;  /* 0x00000000ff1a7424 */ /* 0x000fe400078e00ff */
[----:B------:R-:W-:Y:S01]  /*8ab0*/  IMAD.MOV.U32 R27, RZ, RZ, 0x3fd80000 ;  /* 0x3fd80000ff1b7424 */ /* 0x000fe200078e00ff */
        /* <DEDUP_REMOVED lines=12> */
.L_x_251:
[----:B------:R-:W-:-:S11]  /*8b80*/  DADD R14, R12, R12 ;  /* 0x000000000c0e7229 */ /* 0x000fd6000000000c */
.L_x_250:
[----:B------:R-:W-:Y:S05]  /*8b90*/  BSYNC.RECONVERGENT B3 ;  /* 0x0000000000037941 */ /* 0x000fea0003800200 */
.L_x_248:
[----:B------:R-:W-:Y:S02]  /*8ba0*/  IMAD.MOV.U32 R12, RZ, RZ, R18 ;  /* 0x000000ffff0c7224 */ /* 0x000fe400078e0012 */
[----:B------:R-:W-:-:S04]  /*8bb0*/  IMAD.MOV.U32 R13, RZ, RZ, 0x0 ;  /* 0x00000000ff0d7424 */ /* 0x000fc800078e00ff */
[----:B------:R-:W-:Y:S05]  /*8bc0*/  RET.REL.NODEC R12 `(blmix_kernel) ;  /* 0xffffff740c0c7950 */ /* 0x000fea0003c3ffff */
        .type           $blmix_kernel$__internal_accurate_pow,@function
        .size           $blmix_kernel$__internal_accurate_pow,(.L_x_523 - $blmix_kernel$__internal_accurate_pow)
$blmix_kernel$__internal_accurate_pow:
[----:B------:R-:W-:Y:S01]  /*8bd0*/  ISETP.GT.U32.AND P0, PT, R15, 0xfffff, PT ;  /* 0x000fffff0f00780c */ /* 0x000fe20003f04070 */
[----:B------:R-:W-:Y:S01]  /*8be0*/  IMAD.MOV.U32 R13, RZ, RZ, R15 ;  /* 0x000000ffff0d7224 */ /* 0x000fe200078e000f */
[----:B------:R-:W-:Y:S01]  /*8bf0*/  UMOV UR14, 0x7d2cafe2 ;  /* 0x7d2cafe2000e7882 */ /* 0x000fe20000000000 */
[----:B------:R-:W-:Y:S01]  /*8c00*/  IMAD.MOV.U32 R28, RZ, RZ, RZ ;  /* 0x000000ffff1c7224 */ /* 0x000fe200078e00ff */
[----:B------:R-:W-:Y:S01]  /*8c10*/  UMOV UR15, 0x3eb0f5ff ;  /* 0x3eb0f5ff000f7882 */ /* 0x000fe20000000000 */
[----:B------:R-:W-:Y:S01]  /*8c20*/  UMOV UR54, 0x3b39803f ;  /* 0x3b39803f00367882 */ /* 0x000fe20000000000 */
[----:B------:R-:W-:-:S07]  /*8c30*/  UMOV UR55, 0x3c7abc9e ;  /* 0x3c7abc9e00377882 */ /* 0x000fce0000000000 */
[----:B------:R-:W-:Y:S01]  /*8c40*/  @!P0 DMUL R26, R14, 1.80143985094819840000e+16 ;  /* 0x435000000e1a8828 */ /* 0x000fe20000000000 */
[----:B------:R-:W-:-:S09]  /*8c50*/  SHF.R.U32.HI R15, RZ, 0x14, R15 ;  /* 0x00000014ff0f7819 */ /* 0x000fd2000001160f */
[----:B------:R-:W-:Y:S01]  /*8c60*/  @!P0 IMAD.MOV.U32 R13, RZ, RZ, R27 ;  /* 0x000000ffff0d8224 */ /* 0x000fe200078e001b */
[----:B------:R-:W-:Y:S01]  /*8c70*/  @!P0 LEA.HI R15, R27, 0xffffffca, RZ, 0xc ;  /* 0xffffffca1b0f8811 */ /* 0x000fe200078f60ff */
[----:B------:R-:W-:-:S03]  /*8c80*/  @!P0 IMAD.MOV.U32 R14, RZ, RZ, R26 ;  /* 0x000000ffff0e8224 */ /* 0x000fc600078e001a */
[----:B------:R-:W-:Y:S01]  /*8c90*/  LOP3.LUT R13, R13, 0x800fffff, RZ, 0xc0, !PT ;  /* 0x800fffff0d0d7812 */ /* 0x000fe200078ec0ff */
[----:B------:R-:W-:-:S03]  /*8ca0*/  IMAD.MOV.U32 R74, RZ, RZ, R14 ;  /* 0x000000ffff4a7224 */ /* 0x000fc600078e000e */
[----:B------:R-:W-:-:S04]  /*8cb0*/  LOP3.LUT R13, R13, 0x3ff00000, RZ, 0xfc, !PT ;  /* 0x3ff000000d0d7812 */ /* 0x000fc800078efcff */
[----:B------:R-:W-:Y:S01]  /*8cc0*/  ISETP.GE.U32.AND P1, PT, R13, 0x3ff6a09f, PT ;  /* 0x3ff6a09f0d00780c */ /* 0x000fe20003f26070 */
[----:B------:R-:W-:-:S12]  /*8cd0*/  IMAD.MOV.U32 R75, RZ, RZ, R13 ;  /* 0x000000ffff4b7224 */ /* 0x000fd800078e000d */
[----:B------:R-:W-:-:S04]  /*8ce0*/  @P1 VIADD R13, R75, 0xfff00000 ;  /* 0xfff000004b0d1836 */ /* 0x000fc80000000000 */
[----:B------:R-:W-:Y:S02]  /*8cf0*/  @P1 IMAD.MOV.U32 R75, RZ, RZ, R13 ;  /* 0x000000ffff4b1224 */ /* 0x000fe400078e000d */
[C---:B------:R-:W-:Y:S02]  /*8d00*/  VIADD R13, R15.reuse, 0xfffffc01 ;  /* 0xfffffc010f0d7836 */ /* 0x040fe40000000000 */
[----:B------:R-:W-:Y:S02]  /*8d10*/  @P1 VIADD R13, R15, 0xfffffc02 ;  /* 0xfffffc020f0d1836 */ /* 0x000fe40000000000 */
[C---:B------:R-:W-:Y:S01]  /*8d20*/  DADD R76, R74.reuse, 1 ;  /* 0x3ff000004a4c7429 */ /* 0x040fe20000000000 */
[----:B------:R-:W-:Y:S01]  /*8d30*/  IMAD.MOV.U32 R15, RZ, RZ, 0x43300000 ;  /* 0x43300000ff0f7424 */ /* 0x000fe200078e00ff */
[----:B------:R-:W-:Y:S01]  /*8d40*/  DADD R74, R74, -1 ;  /* 0xbff000004a4a7429 */ /* 0x000fe20000000000 */
[----:B------:R-:W-:Y:S01]  /*8d50*/  LOP3.LUT R14, R13, 0x80000000, RZ, 0x3c, !PT ;  /* 0x800000000d0e7812 */ /* 0x000fe200078e3cff */
[----:B------:R-:W-:-:S02]  /*8d60*/  IMAD.SHL.U32 R13, R17, 0x2, RZ ;  /* 0x00000002110d7824 */ /* 0x000fc400078e00ff */
[----:B------:R-:W0:Y:S03]  /*8d70*/  MUFU.RCP64H R29, R77 ;  /* 0x0000004d001d7308 */ /* 0x000e260000001800 */
[----:B------:R-:W-:Y:S01]  /*8d80*/  ISETP.GT.U32.AND P0, PT, R13, -0x2000001, PT ;  /* 0xfdffffff0d00780c */ /* 0x000fe20003f04070 */
[----:B0-----:R-:W-:-:S08]  /*8d90*/  DFMA R80, -R76, R28, 1 ;  /* 0x3ff000004c50742b */ /* 0x001fd0000000011c */
[----:B------:R-:W-:-:S08]  /*8da0*/  DFMA R80, R80, R80, R80 ;  /* 0x000000505050722b */ /* 0x000fd00000000050 */
[----:B------:R-:W-:Y:S01]  /*8db0*/  DFMA R80, R28, R80, R28 ;  /* 0x000000501c50722b */ /* 0x000fe2000000001c */
[----:B------:R-:W-:Y:S02]  /*8dc0*/  IMAD.MOV.U32 R28, RZ, RZ, 0x41ad3b5a ;  /* 0x41ad3b5aff1c7424 */ /* 0x000fe400078e00ff */
[----:B------:R-:W-:-:S05]  /*8dd0*/  IMAD.MOV.U32 R29, RZ, RZ, 0x3ed0f5d2 ;  /* 0x3ed0f5d2ff1d7424 */ /* 0x000fca00078e00ff */
[----:B------:R-:W-:-:S08]  /*8de0*/  DMUL R88, R74, R80 ;  /* 0x000000504a587228 */ /* 0x000fd00000000000 */
[----:B------:R-:W-:-:S08]  /*8df0*/  DFMA R88, R74, R80, R88 ;  /* 0x000000504a58722b */ /* 0x000fd00000000058 */
[----:B------:R-:W-:-:S08]  /*8e00*/  DMUL R78, R88, R88 ;  /* 0x00000058584e7228 */ /* 0x000fd00000000000 */
[----:B------:R-:W-:Y:S01]  /*8e10*/  DFMA R28, R78, UR14, R28 ;  /* 0x0000000e4e1c7c2b */ /* 0x000fe2000800001c */
[----:B------:R-:W-:Y:S01]  /*8e20*/  UMOV UR14, 0x75488a3f ;  /* 0x75488a3f000e7882 */ /* 0x000fe20000000000 */
[----:B------:R-:W-:-:S06]  /*8e30*/  UMOV UR15, 0x3ef3b20a ;  /* 0x3ef3b20a000f7882 */ /* 0x000fcc0000000000 */
[----:B------:R-:W-:Y:S01]  /*8e40*/  DFMA R76, R78, R28, UR14 ;  /* 0x0000000e4e4c7e2b */ /* 0x000fe2000800001c */
[----:B------:R-:W-:Y:S01]  /*8e50*/  UMOV UR14, 0xe4faecd5 ;  /* 0xe4faecd5000e7882 */ /* 0x000fe20000000000 */
[----:B------:R-:W-:Y:S01]  /*8e60*/  UMOV UR15, 0x3f1745cd ;  /* 0x3f1745cd000f7882 */ /* 0x000fe20000000000 */
[----:B------:R-:W-:-:S05]  /*8e70*/  DADD R28, R74, -R88 ;  /* 0x000000004a1c7229 */ /* 0x000fca0000000858 */
[----:B------:R-:W-:Y:S01]  /*8e80*/  DFMA R76, R78, R76, UR14 ;  /* 0x0000000e4e4c7e2b */ /* 0x000fe2000800004c */
[----:B------:R-:W-:Y:S01]  /*8e90*/  UMOV UR14, 0x258a578b ;  /* 0x258a578b000e7882 */ /* 0x000fe20000000000 */
[----:B------:R-:W-:Y:S01]  /*8ea0*/  UMOV UR15, 0x3f3c71c7 ;  /* 0x3f3c71c7000f7882 */ /* 0x000fe20000000000 */
[----:B------:R-:W-:-:S05]  /*8eb0*/  DADD R28, R28, R28 ;  /* 0x000000001c1c7229 */ /* 0x000fca000000001c */
[----:B------:R-:W-:Y:S01]  /*8ec0*/  DFMA R76, R78, R76, UR14 ;  /* 0x0000000e4e4c7e2b */ /* 0x000fe2000800004c */
[----:B------:R-:W-:Y:S01]  /*8ed0*/  UMOV UR14, 0x9242b910 ;  /* 0x9242b910000e7882 */ /* 0x000fe20000000000 */
[----:B------:R-:W-:Y:S01]  /*8ee0*/  UMOV UR15, 0x3f624924 ;  /* 0x3f624924000f7882 */ /* 0x000fe20000000000 */
[-C--:B------:R-:W-:Y:S02]  /*8ef0*/  DFMA R28, R74, -R88.reuse, R28 ;  /* 0x800000584a1c722b */ /* 0x080fe4000000001c */
[----:B------:R-:W-:-:S03]  /*8f00*/  DMUL R74, R88, R88 ;  /* 0x00000058584a7228 */ /* 0x000fc60000000000 */
[----:B------:R-:W-:Y:S01]  /*8f10*/  DFMA R76, R78, R76, UR14 ;  /* 0x0000000e4e4c7e2b */ /* 0x000fe2000800004c */
[----:B------:R-:W-:Y:S01]  /*8f20*/  UMOV UR14, 0x99999dfb ;  /* 0x99999dfb000e7882 */ /* 0x000fe20000000000 */
[----:B------:R-:W-:Y:S01]  /*8f30*/  UMOV UR15, 0x3f899999 ;  /* 0x3f899999000f7882 */ /* 0x000fe20000000000 */
[----:B------:R-:W-:-:S05]  /*8f40*/  DMUL R28, R80, R28 ;  /* 0x0000001c501c7228 */ /* 0x000fca0000000000 */
[----:B------:R-:W-:Y:S01]  /*8f50*/  DFMA R76, R78, R76, UR14 ;  /* 0x0000000e4e4c7e2b */ /* 0x000fe2000800004c */
[----:B------:R-:W-:Y:S01]  /*8f60*/  UMOV UR14, 0x55555555 ;  /* 0x55555555000e7882 */ /* 0x000fe20000000000 */
[----:B------:R-:W-:-:S03]  /*8f70*/  UMOV UR15, 0x3fb55555 ;  /* 0x3fb55555000f7882 */ /* 0x000fc60000000000 */
[----:B------:R-:W-:Y:S02]  /*8f80*/  VIADD R81, R29, 0x100000 ;  /* 0x001000001d517836 */ /* 0x000fe40000000000 */
[----:B------:R-:W-:Y:S01]  /*8f90*/  IMAD.MOV.U32 R80, RZ, RZ, R28 ;  /* 0x000000ffff507224 */ /* 0x000fe200078e001c */
[----:B------:R-:W-:-:S08]  /*8fa0*/  DFMA R86, R78, R76, UR14 ;  /* 0x0000000e4e567e2b */ /* 0x000fd0000800004c */
[----:B------:R-:W-:Y:S01]  /*8fb0*/  DADD R84, -R86, UR14 ;  /* 0x0000000e56547e29 */ /* 0x000fe20008000100 */
[----:B------:R-:W-:Y:S01]  /*8fc0*/  UMOV UR14, 0xb9e7b0 ;  /* 0x00b9e7b0000e7882 */ /* 0x000fe20000000000 */
[----:B------:R-:W-:-:S06]  /*8fd0*/  UMOV UR15, 0x3c46a4cb ;  /* 0x3c46a4cb000f7882 */ /* 0x000fcc0000000000 */
[----:B------:R-:W-:Y:S02]  /*8fe0*/  DFMA R84, R78, R76, R84 ;  /* 0x0000004c4e54722b */ /* 0x000fe40000000054 */
[C---:B------:R-:W-:Y:S02]  /*8ff0*/  DFMA R76, R88.reuse, R88, -R74 ;  /* 0x00000058584c722b */ /* 0x040fe4000000084a */
[----:B------:R-:W-:-:S04]  /*9000*/  DMUL R78, R88, R74 ;  /* 0x0000004a584e7228 */ /* 0x000fc80000000000 */
[----:B------:R-:W-:Y:S01]  /*9010*/  DADD R84, R84, -UR14 ;  /* 0x8000000e54547e29 */ /* 0x000fe20008000000 */
[----:B------:R-:W-:Y:S01]  /*9020*/  UMOV UR14, 0x80000000 ;  /* 0x80000000000e7882 */ /* 0x000fe20000000000 */
[C---:B------:R-:W-:Y:S01]  /*9030*/  DFMA R80, R88.reuse, R80, R76 ;  /* 0x000000505850722b */ /* 0x040fe2000000004c */
[----:B------:R-:W-:Y:S01]  /*9040*/  UMOV UR15, 0x43300000 ;  /* 0x43300000000f7882 */ /* 0x000fe20000000000 */
[----:B------:R-:W-:Y:S02]  /*9050*/  DFMA R76, R88, R74, -R78 ;  /* 0x0000004a584c722b */ /* 0x000fe4000000084e */
[----:B------:R-:W-:Y:S01]  /*9060*/  DADD R14, R14, -UR14 ;  /* 0x8000000e0e0e7e29 */ /* 0x000fe20008000000 */
[----:B------:R-:W-:Y:S01]  /*9070*/  UMOV UR14, 0xfefa39ef ;  /* 0xfefa39ef000e7882 */ /* 0x000fe20000000000 */
[----:B------:R-:W-:Y:S01]  /*9080*/  DADD R82, R86, R84 ;  /* 0x0000000056527229 */ /* 0x000fe20000000054 */
[----:B------:R-:W-:-:S03]  /*9090*/  UMOV UR15, 0x3fe62e42 ;  /* 0x3fe62e42000f7882 */ /* 0x000fc60000000000 */
[----:B------:R-:W-:-:S04]  /*90a0*/  DFMA R76, R28, R74, R76 ;  /* 0x0000004a1c4c722b */ /* 0x000fc8000000004c */
[----:B------:R-:W-:Y:S02]  /*90b0*/  DMUL R74, R82, R78 ;  /* 0x0000004e524a7228 */ /* 0x000fe40000000000 */
[----:B------:R-:W-:Y:S02]  /*90c0*/  DADD R86, R86, -R82 ;  /* 0x0000000056567229 */ /* 0x000fe40000000852 */
[----:B------:R-:W-:-:S04]  /*90d0*/  DFMA R76, R88, R80, R76 ;  /* 0x00000050584c722b */ /* 0x000fc8000000004c */
[----:B------:R-:W-:Y:S02]  /*90e0*/  DFMA R80, R82, R78, -R74 ;  /* 0x0000004e5250722b */ /* 0x000fe4000000084a */
[----:B------:R-:W-:-:S06]  /*90f0*/  DADD R86, R84, R86 ;  /* 0x0000000054567229 */ /* 0x000fcc0000000056 */
[----:B------:R-:W-:-:S08]  /*9100*/  DFMA R76, R82, R76, R80 ;  /* 0x0000004c524c722b */ /* 0x000fd00000000050 */
[----:B------:R-:W-:-:S08]  /*9110*/  DFMA R86, R86, R78, R76 ;  /* 0x0000004e5656722b */ /* 0x000fd0000000004c */
[----:B------:R-:W-:-:S08]  /*9120*/  DADD R78, R74, R86 ;  /* 0x000000004a4e7229 */ /* 0x000fd00000000056 */
[--C-:B------:R-:W-:Y:S02]  /*9130*/  DADD R76, R88, R78.reuse ;  /* 0x00000000584c7229 */ /* 0x100fe4000000004e */
[----:B------:R-:W-:-:S06]  /*9140*/  DADD R74, R74, -R78 ;  /* 0x000000004a4a7229 */ /* 0x000fcc000000084e */
[----:B------:R-:W-:Y:S02]  /*9150*/  DADD R88, R88, -R76 ;  /* 0x0000000058587229 */ /* 0x000fe4000000084c */
[----:B------:R-:W-:-:S06]  /*9160*/  DADD R74, R86, R74 ;  /* 0x00000000564a7229 */ /* 0x000fcc000000004a */
[----:B------:R-:W-:-:S08]  /*9170*/  DADD R88, R78, R88 ;  /* 0x000000004e587229 */ /* 0x000fd00000000058 */
[----:B------:R-:W-:-:S08]  /*9180*/  DADD R74, R74, R88 ;  /* 0x000000004a4a7229 */ /* 0x000fd00000000058 */
[----:B------:R-:W-:-:S08]  /*9190*/  DADD R28, R28, R74 ;  /* 0x000000001c1c7229 */ /* 0x000fd0000000004a */
[----:B------:R-:W-:-:S08]  /*91a0*/  DADD R74, R76, R28 ;  /* 0x000000004c4a7229 */ /* 0x000fd0000000001c */
[--C-:B------:R-:W-:Y:S02]  /*91b0*/  DFMA R26, R14, UR14, R74.reuse ;  /* 0x0000000e0e1a7c2b */ /* 0x100fe4000800004a */
[----:B------:R-:W-:-:S06]  /*91c0*/  DADD R78, R76, -R74 ;  /* 0x000000004c4e7229 */ /* 0x000fcc000000084a */
[----:B------:R-:W-:Y:S02]  /*91d0*/  DFMA R76, R14, -UR14, R26 ;  /* 0x8000000e0e4c7c2b */ /* 0x000fe4000800001a */
[----:B------:R-:W-:-:S06]  /*91e0*/  DADD R78, R28, R78 ;  /* 0x000000001c4e7229 */ /* 0x000fcc000000004e */
[----:B------:R-:W-:-:S08]  /*91f0*/  DADD R76, -R74, R76 ;  /* 0x000000004a4c7229 */ /* 0x000fd0000000014c */
[----:B------:R-:W-:-:S08]  /*9200*/  DADD R28, R78, -R76 ;  /* 0x000000004e1c7229 */ /* 0x000fd0000000084c */
[----:B------:R-:W-:Y:S01]  /*9210*/  DFMA R28, R14, UR54, R28 ;  /* 0x000000360e1c7c2b */ /* 0x000fe2000800001c */
[----:B------:R-:W-:-:S04]  /*9220*/  LOP3.LUT R14, R17, 0xff0fffff, RZ, 0xc0, !PT ;  /* 0xff0fffff110e7812 */ /* 0x000fc800078ec0ff */
[----:B------:R-:W-:-:S03]  /*9230*/  SEL R17, R14, R17, P0 ;  /* 0x000000110e117207 */ /* 0x000fc60000000000 */
[----:B------:R-:W-:-:S08]  /*9240*/  DADD R74, R26, R28 ;  /* 0x000000001a4a7229 */ /* 0x000fd0000000001c */
[----:B------:R-:W-:Y:S02]  /*9250*/  DADD R14, R26, -R74 ;  /* 0x000000001a0e7229 */ /* 0x000fe4000000084a */
[----:B------:R-:W-:-:S06]  /*9260*/  DMUL R26, R74, R16 ;  /* 0x000000104a1a7228 */ /* 0x000fcc0000000000 */
[----:B------:R-:W-:Y:S02]  /*9270*/  DADD R28, R28, R14 ;  /* 0x000000001c1c7229 */ /* 0x000fe4000000000e */
[----:B------:R-:W-:Y:S01]  /*9280*/  DFMA R74, R74, R16, -R26 ;  /* 0x000000104a4a722b */ /* 0x000fe2000000081a */
[----:B------:R-:W-:Y:S02]  /*9290*/  IMAD.MOV.U32 R14, RZ, RZ, 0x652b82fe ;  /* 0x652b82feff0e7424 */ /* 0x000fe400078e00ff */
[----:B------:R-:W-:-:S05]  /*92a0*/  IMAD.MOV.U32 R15, RZ, RZ, 0x3ff71547 ;  /* 0x3ff71547ff0f7424 */ /* 0x000fca00078e00ff */
[----:B------:R-:W-:-:S08]  /*92b0*/  DFMA R28, R28, R16, R74 ;  /* 0x000000101c1c722b */ /* 0x000fd0000000004a */
[----:B------:R-:W-:-:S08]  /*92c0*/  DADD R74, R26, R28 ;  /* 0x000000001a4a7229 */ /* 0x000fd0000000001c */
[----:B------:R-:W-:Y:S02]  /*92d0*/  DFMA R14, R74, R14, 6.75539944105574400000e+15 ;  /* 0x433800004a0e742b */ /* 0x000fe4000000000e */
[----:B------:R-:W-:Y:S01]  /*92e0*/  FSETP.GEU.AND P0, PT, |R75|, 4.1917929649353027344, PT ;  /* 0x4086232b4b00780b */ /* 0x000fe20003f0e200 */
[----:B------:R-:W-:-:S05]  /*92f0*/  DADD R26, R26, -R74 ;  /* 0x000000001a1a7229 */ /* 0x000fca000000084a */
[----:B------:R-:W-:-:S03]  /*9300*/  DADD R16, R14, -6.75539944105574400000e+15 ;  /* 0xc33800000e107429 */ /* 0x000fc60000000000 */
[----:B------:R-:W-:-:S05]  /*9310*/  DADD R26, R28, R26 ;  /* 0x000000001c1a7229 */ /* 0x000fca000000001a */
[----:B------:R-:W-:Y:S01]  /*9320*/  DFMA R76, R16, -UR14, R74 ;  /* 0x8000000e104c7c2b */ /* 0x000fe2000800004a */
[----:B------:R-:W-:Y:S01]  /*9330*/  UMOV UR14, 0x3b39803f ;  /* 0x3b39803f000e7882 */ /* 0x000fe20000000000 */
[----:B------:R-:W-:-:S06]  /*9340*/  UMOV UR15, 0x3c7abc9e ;  /* 0x3c7abc9e000f7882 */ /* 0x000fcc0000000000 */
[----:B------:R-:W-:Y:S01]  /*9350*/  DFMA R76, R16, -UR14, R76 ;  /* 0x8000000e104c7c2b */ /* 0x000fe2000800004c */
[----:B------:R-:W-:Y:S01]  /*9360*/  UMOV UR14, 0x69ce2bdf ;  /* 0x69ce2bdf000e7882 */ /* 0x000fe20000000000 */
[----:B------:R-:W-:Y:S01]  /*9370*/  IMAD.MOV.U32 R16, RZ, RZ, -0x35dec16 ;  /* 0xfca213eaff107424 */ /* 0x000fe200078e00ff */
[----:B------:R-:W-:Y:S01]  /*9380*/  UMOV UR15, 0x3e5ade15 ;  /* 0x3e5ade15000f7882 */ /* 0x000fe20000000000 */
[----:B------:R-:W-:-:S06]  /*9390*/  IMAD.MOV.U32 R17, RZ, RZ, 0x3e928af3 ;  /* 0x3e928af3ff117424 */ /* 0x000fcc00078e00ff */
[----:B------:R-:W-:Y:S01]  /*93a0*/  DFMA R16, R76, UR14, R16 ;  /* 0x0000000e4c107c2b */ /* 0x000fe20008000010 */
[----:B------:R-:W-:Y:S01]  /*93b0*/  UMOV UR14, 0x62401315 ;  /* 0x62401315000e7882 */ /* 0x000fe20000000000 */
[----:B------:R-:W-:-:S06]  /*93c0*/  UMOV UR15, 0x3ec71dee ;  /* 0x3ec71dee000f7882 */ /* 0x000fcc0000000000 */
[----:B------:R-:W-:Y:S01]  /*93d0*/  DFMA R16, R76, R16, UR14 ;  /* 0x0000000e4c107e2b */ /* 0x000fe20008000010 */
        /* <DEDUP_REMOVED lines=20> */
[----:B------:R-:W-:-:S08]  /*9520*/  DFMA R16, R76, R16, UR14 ;  /* 0x0000000e4c107e2b */ /* 0x000fd00008000010 */
        /* <DEDUP_REMOVED lines=9> */
[----:B------:R-:W-:Y:S02]  /*95c0*/  @!P0 LEA.HI R13, R14, R14, RZ, 0x1 ;  /* 0x0000000e0e0d8211 */ /* 0x000fe400078f08ff */
[----:B------:R-:W-:Y:S02]  /*95d0*/  FSEL R29, R29, RZ, P1 ;  /* 0x000000ff1d1d7208 */ /* 0x000fe40000800000 */
[----:B------:R-:W-:-:S05]  /*95e0*/  @!P0 SHF.R.S32.HI R13, RZ, 0x1, R13 ;  /* 0x00000001ff0d8819 */ /* 0x000fca000001140d */
[----:B------:R-:W-:Y:S02]  /*95f0*/  @!P0 IMAD.IADD R14, R14, 0x1, -R13 ;  /* 0x000000010e0e8824 */ /* 0x000fe400078e0a0d */
[----:B------:R-:W-:-:S03]  /*9600*/  @!P0 IMAD R17, R13, 0x100000, R17 ;  /* 0x001000000d118824 */ /* 0x000fc600078e0211 */
[----:B------:R-:W-:Y:S01]  /*9610*/  @!P0 LEA R15, R14, 0x3ff00000, 0x14 ;  /* 0x3ff000000e0f8811 */ /* 0x000fe200078ea0ff */
[----:B------:R-:W-:-:S06]  /*9620*/  @!P0 IMAD.MOV.U32 R14, RZ, RZ, RZ ;  /* 0x000000ffff0e8224 */ /* 0x000fcc00078e00ff */
[----:B------:R-:W-:-:S11]  /*9630*/  @!P0 DMUL R28, R16, R14 ;  /* 0x0000000e101c8228 */ /* 0x000fd60000000000 */
.L_x_252:
[----:B------:R-:W-:Y:S01]  /*9640*/  DFMA R26, R26, R28, R28 ;  /* 0x0000001c1a1a722b */ /* 0x000fe2000000001c */
[----:B------:R-:W-:Y:S01]  /*9650*/  IMAD.MOV.U32 R13, RZ, RZ, 0x0 ;  /* 0x00000000ff0d7424 */ /* 0x000fe200078e00ff */
[----:B------:R-:W-:-:S08]  /*9660*/  DSETP.NEU.AND P0, PT, |R28|, +INF , PT ;  /* 0x7ff000001c00742a */ /* 0x000fd00003f0d200 */
[----:B------:R-:W-:Y:S02]  /*9670*/  FSEL R14, R28, R26, !P0 ;  /* 0x0000001a1c0e7208 */ /* 0x000fe40004000000 */
[----:B------:R-:W-:Y:S01]  /*9680*/  FSEL R15, R29, R27, !P0 ;  /* 0x0000001b1d0f7208 */ /* 0x000fe20004000000 */
[----:B------:R-:W-:Y:S06]  /*9690*/  RET.REL.NODEC R12 `(blmix_kernel) ;  /* 0xffffff680c587950 */ /* 0x000fec0003c3ffff */
.L_x_253:
        /* <DEDUP_REMOVED lines=14> */
.L_x_523:


//--------------------- .text.correct_stability_and_buoyancy --------------------------
	.section	.text.correct_stability_and_buoyancy,"ax",@progbits
	.align	128
        .global         correct_stability_and_buoyancy
        .type           correct_stability_and_buoyancy,@function
        .size           correct_stability_and_buoyancy,(.L_x_524 - correct_stability_and_buoyancy)
        .other          correct_stability_and_buoyancy,@"STO_CUDA_ENTRY STV_DEFAULT"
correct_stability_and_buoyancy:
.text.correct_stability_and_buoyancy:
        /* <DEDUP_REMOVED lines=16> */
[----:B-1----:R-:W2:Y:S01]  /*0100*/  LDG.E.64 R2, desc[UR4][R2.64] ;  /* 0x0000000402027981 */ /* 0x002ea2000c1e1b00 */
[----:B------:R-:W-:Y:S01]  /*0110*/  UMOV UR6, 0x47ae147b ;  /* 0x47ae147b00067882 */ /* 0x000fe20000000000 */
[----:B------:R-:W-:Y:S01]  /*0120*/  UMOV UR7, 0x3f847ae1 ;  /* 0x3f847ae100077882 */ /* 0x000fe20000000000 */
[----:B------:R-:W-:Y:S01]  /*0130*/  BSSY.RECONVERGENT B0, `(.L_x_254) ;  /* 0x0000098000007945 */ /* 0x000fe20003800200 */
[----:B--2---:R-:W-:-:S08]  /*0140*/  DMUL R6, R2, -UR6 ;  /* 0x8000000602067c28 */ /* 0x004fd00008000000 */
[----:B------:R-:W-:-:S14]  /*0150*/  DSETP.GEU.AND P0, PT, R6, -200, PT ;  /* 0xc06900000600742a */ /* 0x000fdc0003f0e000 */
[----:B------:R-:W-:Y:S01]  /*0160*/  @!P0 CS2R R4, SRZ ;  /* 0x0000000000048805 */ /* 0x000fe2000001ff00 */
[----:B------:R-:W-:Y:S06]  /*0170*/  @!P0 BRA `(.L_x_255) ;  /* 0x00000008004c8947 */ /* 0x000fec0003800000 */
[----:B------:R-:W-:Y:S01]  /*0180*/  IMAD.MOV.U32 R8, RZ, RZ, 0x652b82fe ;  /* 0x652b82feff087424 */ /* 0x000fe200078e00ff */
[----:B------:R-:W-:Y:S01]  /*0190*/  UMOV UR6, 0xfefa39ef ;  /* 0xfefa39ef00067882 */ /* 0x000fe20000000000 */
[----:B------:R-:W-:Y:S01]  /*01a0*/  IMAD.MOV.U32 R9, RZ, RZ, 0x3ff71547 ;  /* 0x3ff71547ff097424 */ /* 0x000fe200078e00ff */
[----:B------:R-:W-:Y:S01]  /*01b0*/  UMOV UR7, 0x3fe62e42 ;  /* 0x3fe62e4200077882 */ /* 0x000fe20000000000 */
[----:B------:R-:W0:Y:S01]  /*01c0*/  MUFU.RCP64H R11, 17 ;  /* 0x40310000000b7908 */ /* 0x000e220000001800 */
[----:B------:R-:W-:Y:S01]  /*01d0*/  IMAD.MOV.U32 R14, RZ, RZ, 0x0 ;  /* 0x00000000ff0e7424 */ /* 0x000fe200078e00ff */
[----:B------:R-:W-:Y:S01]  /*01e0*/  MOV R10, 0x1 ;  /* 0x00000001000a7802 */ /* 0x000fe20000000f00 */
[----:B------:R-:W-:Y:S01]  /*01f0*/  IMAD.MOV.U32 R15, RZ, RZ, 0x40310000 ;  /* 0x40310000ff0f7424 */ /* 0x000fe200078e00ff */
[----:B------:R-:W-:Y:S01]  /*0200*/  DFMA R8, R6, R8, 6.75539944105574400000e+15 ;  /* 0x433800000608742b */ /* 0x000fe20000000008 */
[C---:B------:R-:W-:Y:S01]  /*0210*/  FSETP.GEU.AND P2, PT, |R7|.reuse, 4.1917929649353027344, PT ;  /* 0x4086232b0700780b */ /* 0x040fe20003f4e200 */
[----:B------:R-:W-:Y:S01]  /*0220*/  BSSY.RECONVERGENT B1, `(.L_x_256) ;  /* 0x000003f000017945 */ /* 0x000fe20003800200 */
[----:B------:R-:W-:-:S05]  /*0230*/  FSETP.GEU.AND P1, PT, |R7|, 6.5827683646048100446e-37, PT ;  /* 0x036000000700780b */ /* 0x000fca0003f2e200 */
[----:B------:R-:W-:Y:S02]  /*0240*/  DADD R4, R8, -6.75539944105574400000e+15 ;  /* 0xc338000008047429 */ /* 0x000fe40000000000 */
[----:B0-----:R-:W-:-:S06]  /*0250*/  DFMA R12, R10, -R14, 1 ;  /* 0x3ff000000a0c742b */ /* 0x001fcc000000080e */
[----:B------:R-:W-:Y:S01]  /*0260*/  DFMA R2, R4, -UR6, R6 ;  /* 0x8000000604027c2b */ /* 0x000fe20008000006 */
[----:B------:R-:W-:Y:S01]  /*0270*/  UMOV UR6, 0x3b39803f ;  /* 0x3b39803f00067882 */ /* 0x000fe20000000000 */
[----:B------:R-:W-:Y:S01]  /*0280*/  UMOV UR7, 0x3c7abc9e ;  /* 0x3c7abc9e00077882 */ /* 0x000fe20000000000 */
[----:B------:R-:W-:-:S05]  /*0290*/  DFMA R12, R12, R12, R12 ;  /* 0x0000000c0c0c722b */ /* 0x000fca000000000c */
[----:B------:R-:W-:Y:S01]  /*02a0*/  DFMA R4, R4, -UR6, R2 ;  /* 0x8000000604047c2b */ /* 0x000fe20008000002 */
[----:B------:R-:W-:Y:S01]  /*02b0*/  UMOV UR6, 0x69ce2bdf ;  /* 0x69ce2bdf00067882 */ /* 0x000fe20000000000 */
[----:B------:R-:W-:Y:S01]  /*02c0*/  IMAD.MOV.U32 R2, RZ, RZ, -0x35dec16 ;  /* 0xfca213eaff027424 */ /* 0x000fe200078e00ff */
[----:B------:R-:W-:Y:S01]  /*02d0*/  UMOV UR7, 0x3e5ade15 ;  /* 0x3e5ade1500077882 */ /* 0x000fe20000000000 */
[----:B------:R-:W-:Y:S01]  /*02e0*/  IMAD.MOV.U32 R3, RZ, RZ, 0x3e928af3 ;  /* 0x3e928af3ff037424 */ /* 0x000fe200078e00ff */
[----:B------:R-:W-:-:S05]  /*02f0*/  DFMA R12, R10, R12, R10 ;  /* 0x0000000c0a0c722b */ /* 0x000fca000000000a */
[----:B------:R-:W-:Y:S01]  /*0300*/  DFMA R2, R4, UR6, R2 ;  /* 0x0000000604027c2b */ /* 0x000fe20008000002 */
[----:B------:R-:W-:Y:S01]  /*0310*/  UMOV UR6, 0x62401315 ;  /* 0x6240131500067882 */ /* 0x000fe20000000000 */
[----:B------:R-:W-:Y:S01]  /*0320*/  UMOV UR7, 0x3ec71dee ;  /* 0x3ec71dee00077882 */ /* 0x000fe20000000000 */
[----:B------:R-:W-:-:S05]  /*0330*/  DFMA R10, R12, -R14, 1 ;  /* 0x3ff000000c0a742b */ /* 0x000fca000000080e */
[----:B------:R-:W-:Y:S01]  /*0340*/  DFMA R2, R4, R2, UR6 ;  /* 0x0000000604027e2b */ /* 0x000fe20008000002 */
[----:B------:R-:W-:Y:S01]  /*0350*/  UMOV UR6, 0x7c89eb71 ;  /* 0x7c89eb7100067882 */ /* 0x000fe20000000000 */
[----:B------:R-:W-:Y:S01]  /*0360*/  UMOV UR7, 0x3efa0199 ;  /* 0x3efa019900077882 */ /* 0x000fe20000000000 */
[----:B------:R-:W-:-:S05]  /*0370*/  DFMA R12, R12, R10, R12 ;  /* 0x0000000a0c0c722b */ /* 0x000fca000000000c */
[----:B------:R-:W-:Y:S01]  /*0380*/  DFMA R2, R4, R2, UR6 ;  /* 0x0000000604027e2b */ /* 0x000fe20008000002 */
[----:B------:R-:W-:Y:S01]  /*0390*/  UMOV UR6, 0x14761f65 ;  /* 0x14761f6500067882 */ /* 0x000fe20000000000 */
[----:B------:R-:W-:Y:S01]  /*03a0*/  UMOV UR7, 0x3f2a01a0 ;  /* 0x3f2a01a000077882 */ /* 0x000fe20000000000 */
[----:B------:R-:W-:-:S05]  /*03b0*/  DMUL R14, R6, R12 ;  /* 0x0000000c060e7228 */ /* 0x000fca0000000000 */
[----:B------:R-:W-:Y:S01]  /*03c0*/  DFMA R2, R4, R2, UR6 ;  /* 0x0000000604027e2b */ /* 0x000fe20008000002 */
[----:B------:R-:W-:Y:S01]  /*03d0*/  UMOV UR6, 0x1852b7af ;  /* 0x1852b7af00067882 */ /* 0x000fe20000000000 */
[----:B------:R-:W-:Y:S01]  /*03e0*/  UMOV UR7, 0x3f56c16c ;  /* 0x3f56c16c00077882 */ /* 0x000fe20000000000 */
[----:B------:R-:W-:-:S05]  /*03f0*/  DFMA R16, R14, -17, R6 ;  /* 0xc03100000e10782b */ /* 0x000fca0000000006 */
        /* <DEDUP_REMOVED lines=12> */
[----:B------:R-:W-:Y:S02]  /*04c0*/  DFMA R10, R4, R2, UR6 ;  /* 0x00000006040a7e2b */ /* 0x000fe40008000002 */
[----:B------:R-:W-:-:S06]  /*04d0*/  DFMA R2, R12, R16, R14 ;  /* 0x000000100c02722b */ /* 0x000fcc000000000e */
[----:B------:R-:W-:-:S08]  /*04e0*/  DFMA R10, R4, R10, 1 ;  /* 0x3ff00000040a742b */ /* 0x000fd0000000000a */
[----:B------:R-:W-:Y:S01]  /*04f0*/  DFMA R10, R4, R10, 1 ;  /* 0x3ff00000040a742b */ /* 0x000fe2000000000a */
[----:B------:R-:W-:-:S05]  /*0500*/  FFMA R4, RZ, 2.765625, R3 ;  /* 0x40310000ff047823 */ /* 0x000fca0000000003 */
[----:B------:R-:W-:-:S04]  /*0510*/  FSETP.GT.AND P0, PT, |R4|, 1.469367938527859385e-39, PT ;  /* 0x001000000400780b */ /* 0x000fc80003f04200 */
[----:B------:R-:W-:Y:S02]  /*0520*/  IMAD R5, R8, 0x100000, R11 ;  /* 0x0010000008057824 */ /* 0x000fe400078e020b */
[----:B------:R-:W-:Y:S01]  /*0530*/  IMAD.MOV.U32 R4, RZ, RZ, R10 ;  /* 0x000000ffff047224 */ /* 0x000fe200078e000a */
[----:B------:R-:W-:Y:S06]  /*0540*/  @!P2 BRA `(.L_x_257) ;  /* 0x000000000030a947 */ /* 0x000fec0003800000 */
[----:B------:R-:W-:Y:S01]  /*0550*/  FSETP.GEU.AND P3, PT, |R7|, 4.2275390625, PT ;  /* 0x408748000700780b */ /* 0x000fe20003f6e200 */
[C---:B------:R-:W-:Y:S02]  /*0560*/  DADD R12, R6.reuse, +INF ;  /* 0x7ff00000060c7429 */ /* 0x040fe40000000000 */
[----:B------:R-:W-:-:S08]  /*0570*/  DSETP.GEU.AND P2, PT, R6, RZ, PT ;  /* 0x000000ff0600722a */ /* 0x000fd00003f4e000 */
[----:B------:R-:W-:Y:S02]  /*0580*/  FSEL R5, R13, RZ, P2 ;  /* 0x000000ff0d057208 */ /* 0x000fe40001000000 */
[----:B------:R-:W-:-:S04]  /*0590*/  @!P3 LEA.HI R4, R8, R8, RZ, 0x1 ;  /* 0x000000080804b211 */ /* 0x000fc800078f08ff */
[----:B------:R-:W-:Y:S02]  /*05a0*/  @!P3 SHF.R.S32.HI R9, RZ, 0x1, R4 ;  /* 0x00000001ff09b819 */ /* 0x000fe40000011404 */
[----:B------:R-:W-:-:S03]  /*05b0*/  FSEL R4, R12, RZ, P2 ;  /* 0x000000ff0c047208 */ /* 0x000fc60001000000 */
[----:B------:R-:W-:Y:S02]  /*05c0*/  @!P3 IMAD.IADD R8, R8, 0x1, -R9 ;  /* 0x000000010808b824 */ /* 0x000fe400078e0a09 */
[----:B------:R-:W-:-:S03]  /*05d0*/  @!P3 IMAD R11, R9, 0x100000, R11 ;  /* 0x00100000090bb824 */ /* 0x000fc600078e020b */
[----:B------:R-:W-:Y:S01]  /*05e0*/  @!P3 LEA R9, R8, 0x3ff00000, 0x14 ;  /* 0x3ff000000809b811 */ /* 0x000fe200078ea0ff */
[----:B------:R-:W-:-:S06]  /*05f0*/  @!P3 IMAD.MOV.U32 R8, RZ, RZ, RZ ;  /* 0x000000ffff08b224 */ /* 0x000fcc00078e00ff */
[----:B------:R-:W-:-:S11]  /*0600*/  @!P3 DMUL R4, R10, R8 ;  /* 0x000000080a04b228 */ /* 0x000fd60000000000 */
.L_x_257:
[----:B------:R-:W-:Y:S05]  /*0610*/  BSYNC.RECONVERGENT B1 ;  /* 0x0000000000017941 */ /* 0x000fea0003800200 */
.L_x_256:
[----:B------:R-:W-:Y:S04]  /*0620*/  BSSY.RECONVERGENT B1, `(.L_x_258) ;  /* 0x0000004000017945 */ /* 0x000fe80003800200 */
[----:B------:R-:W-:Y:S05]  /*0630*/  @P0 BRA P1, `(.L_x_259) ;  /* 0x0000000000080947 */ /* 0x000fea0000800000 */
[----:B------:R-:W-:-:S07]  /*0640*/  MOV R8, 0x660 ;  /* 0x0000066000087802 */ /* 0x000fce0000000f00 */
[----:B------:R-:W-:Y:S05]  /*0650*/  CALL.REL.NOINC `($__internal_8_$__cuda_sm20_div_rn_f64_full) ;  /* 0x00000004007c7944 */ /* 0x000fea0003c00000 */
.L_x_259:
[----:B------:R-:W-:Y:S05]  /*0660*/  BSYNC.RECONVERGENT B1 ;  /* 0x0000000000017941 */ /* 0x000fea0003800200 */
.L_x_258:
[----:B------:R-:W-:Y:S01]  /*0670*/  IMAD.MOV.U32 R6, RZ, RZ, 0x652b82fe ;  /* 0x652b82feff067424 */ /* 0x000fe200078e00ff */
[----:B------:R-:W-:Y:S01]  /*0680*/  MOV R7, 0x3ff71547 ;  /* 0x3ff7154700077802 */ /* 0x000fe20000000f00 */
[----:B------:R-:W-:Y:S01]  /*0690*/  UMOV UR6, 0xfefa39ef ;  /* 0xfefa39ef00067882 */ /* 0x000fe20000000000 */
[----:B------:R-:W-:Y:S01]  /*06a0*/  UMOV UR7, 0x3fe62e42 ;  /* 0x3fe62e4200077882 */ /* 0x000fe20000000000 */
[----:B------:R-:W-:Y:S01]  /*06b0*/  FSETP.GEU.AND P0, PT, |R3|, 4.1917929649353027344, PT ;  /* 0x4086232b0300780b */ /* 0x000fe20003f0e200 */
[----:B------:R-:W-:Y:S02]  /*06c0*/  BSSY.RECONVERGENT B1, `(.L_x_260) ;  /* 0x0000036000017945 */ /* 0x000fe40003800200 */
[----:B------:R-:W-:-:S08]  /*06d0*/  DFMA R6, R2, R6, 6.75539944105574400000e+15 ;  /* 0x433800000206742b */ /* 0x000fd00000000006 */
[----:B------:R-:W-:-:S08]  /*06e0*/  DADD R8, R6, -6.75539944105574400000e+15 ;  /* 0xc338000006087429 */ /* 0x000fd00000000000 */
        /* <DEDUP_REMOVED lines=43> */
[----:B------:R-:W-:Y:S02]  /*09a0*/  @!P1 MOV R2, R10 ;  /* 0x0000000a00029202 */ /* 0x000fe40000000f00 */
[----:B------:R-:W-:Y:S02]  /*09b0*/  @!P1 SHF.R.S32.HI R7, RZ, 0x1, R7 ;  /* 0x00000001ff079819 */ /* 0x000fe40000011407 */
[----:B------:R-:W-:-:S03]  /*09c0*/  FSEL R9, R9, RZ, P0 ;  /* 0x000000ff09097208 */ /* 0x000fc60000000000 */
[----:B------:R-:W-:Y:S02]  /*09d0*/  @!P1 IMAD.IADD R6, R6, 0x1, -R7 ;  /* 0x0000000106069824 */ /* 0x000fe400078e0a07 */
[----:B------:R-:W-:-:S03]  /*09e0*/  @!P1 IMAD R3, R7, 0x100000, R11 ;  /* 0x0010000007039824 */ /* 0x000fc600078e020b */
[----:B------:R-:W-:Y:S01]  /*09f0*/  @!P1 LEA R7, R6, 0x3ff00000, 0x14 ;  /* 0x3ff0000006079811 */ /* 0x000fe200078ea0ff */
[----:B------:R-:W-:-:S06]  /*0a00*/  @!P1 IMAD.MOV.U32 R6, RZ, RZ, RZ ;  /* 0x000000ffff069224 */ /* 0x000fcc00078e00ff */
[----:B------:R-:W-:-:S11]  /*0a10*/  @!P1 DMUL R8, R2, R6 ;  /* 0x0000000602089228 */ /* 0x000fd60000000000 */
.L_x_261:
[----:B------:R-:W-:Y:S05]  /*0a20*/  BSYNC.RECONVERGENT B1 ;  /* 0x0000000000017941 */ /* 0x000fea0003800200 */
.L_x_260:
[----:B------:R-:W0:Y:S01]  /*0a30*/  LDCU.64 UR6, c[0x3][0x850] ;  /* 0x00c10a00ff0677ac */ /* 0x000e220008000a00 */
[----:B------:R-:W-:Y:S02]  /*0a40*/  IMAD.MOV.U32 R2, RZ, RZ, -0x28f5c28f ;  /* 0xd70a3d71ff027424 */ /* 0x000fe400078e00ff */
[----:B------:R-:W-:-:S06]  /*0a50*/  IMAD.MOV.U32 R3, RZ, RZ, 0x3fe570a3 ;  /* 0x3fe570a3ff037424 */ /* 0x000fcc00078e00ff */
[----:B0-----:R-:W-:Y:S01]  /*0a60*/  DADD R2, -R2, UR6 ;  /* 0x0000000602027e29 */ /* 0x001fe20008000100 */
[----:B------:R-:W-:Y:S01]  /*0a70*/  UMOV UR6, 0xd70a3d71 ;  /* 0xd70a3d7100067882 */ /* 0x000fe20000000000 */
[----:B------:R-:W-:-:S06]  /*0a80*/  UMOV UR7, 0x3fe570a3 ;  /* 0x3fe570a300077882 */ /* 0x000fcc0000000000 */
[----:B------:R-:W-:-:S08]  /*0a90*/  DMUL R2, R2, R8 ;  /* 0x0000000802027228 */ /* 0x000fd00000000000 */
[----:B------:R-:W-:-:S11]  /*0aa0*/  DFMA R4, R4, UR6, R2 ;  /* 0x0000000604047c2b */ /* 0x000fd60008000002 */
.L_x_255:
[----:B------:R-:W-:Y:S05]  /*0ab0*/  BSYNC.RECONVERGENT B0 ;  /* 0x0000000000007941 */ /* 0x000fea0003800200 */
.L_x_254:
[----:B------:R-:W0:Y:S01]  /*0ac0*/  LDC.64 R2, c[0x0][0x390] ;  /* 0x0000e400ff027b82 */ /* 0x000e220000000a00 */
[----:B------:R-:W1:Y:S01]  /*0ad0*/  LDCU.64 UR8, c[0x3][0x850] ;  /* 0x00c10a00ff0877ac */ /* 0x000e620008000a00 */
[----:B------:R-:W2:Y:S06]  /*0ae0*/  LDCU.64 UR6, c[0x3][0x848] ;  /* 0x00c10900ff0677ac */ /* 0x000eac0008000a00 */
[----:B------:R-:W3:Y:S08]  /*0af0*/  LDC.64 R6, c[0x0][0x398] ;  /* 0x0000e600ff067b82 */ /* 0x000ef00000000a00 */
[----:B------:R-:W4:Y:S01]  /*0b00*/  LDC.64 R12, c[0x3][0x850] ;  /* 0x00c21400ff0c7b82 */ /* 0x000f220000000a00 */
[----:B0-----:R-:W-:-:S07]  /*0b10*/  IMAD.WIDE R2, R0, 0x8, R2 ;  /* 0x0000000800027825 */ /* 0x001fce00078e0202 */
[----:B------:R-:W0:Y:S01]  /*0b20*/  LDC.64 R8, c[0x0][0x380] ;  /* 0x0000e000ff087b82 */ /* 0x000e220000000a00 */
[----:B------:R-:W5:Y:S01]  /*0b30*/  LDG.E.64 R2, desc[UR4][R2.64] ;  /* 0x0000000402027981 */ /* 0x000f62000c1e1b00 */
[----:B---3--:R-:W-:-:S06]  /*0b40*/  IMAD.WIDE R6, R0, 0x8, R6 ;  /* 0x0000000800067825 */ /* 0x008fcc00078e0206 */
[----:B------:R-:W3:Y:S01]  /*0b50*/  LDC.64 R10, c[0x0][0x388] ;  /* 0x0000e200ff0a7b82 */ /* 0x000ee20000000a00 */
[----:B------:R-:W5:Y:S01]  /*0b60*/  LDG.E.64 R6, desc[UR4][R6.64] ;  /* 0x0000000406067981 */ /* 0x000f62000c1e1b00 */
[----:B-1----:R-:W-:-:S08]  /*0b70*/  DADD R4, -R4, UR8 ;  /* 0x0000000804047e29 */ /* 0x002fd00008000100 */
[----:B-----5:R-:W-:-:S08]  /*0b80*/  DFMA R4, R6, R4, R2 ;  /* 0x000000040604722b */ /* 0x020fd00000000002 */
[----:B--2---:R-:W-:Y:S01]  /*0b90*/  DSETP.GE.AND P0, PT, R4, UR6, PT ;  /* 0x0000000604007e2a */ /* 0x004fe2000bf06000 */
[----:B------:R-:W1:-:S13]  /*0ba0*/  LDCU.64 UR6, c[0x3][0x8d0] ;  /* 0x00c11a00ff0677ac */ /* 0x000e5a0008000a00 */
[----:B----4-:R-:W2:Y:S08]  /*0bb0*/  @!P0 LDC R12, c[0x3][0x848] ;  /* 0x00c21200ff0c8b82 */ /* 0x010eb00000000800 */
[----:B------:R-:W4:Y:S01]  /*0bc0*/  @!P0 LDC R13, c[0x3][0x84c] ;  /* 0x00c21300ff0d8b82 */ /* 0x000f220000000800 */
[----:B0-----:R-:W-:-:S04]  /*0bd0*/  IMAD.WIDE R6, R0, 0x8, R8 ;  /* 0x0000000800067825 */ /* 0x001fc800078e0208 */
[----:B---3--:R-:W-:-:S04]  /*0be0*/  IMAD.WIDE R8, R0, 0x8, R10 ;  /* 0x0000000800087825 */ /* 0x008fc800078e020a */
[----:B--2---:R-:W-:Y:S02]  /*0bf0*/  IMAD.MOV.U32 R2, RZ, RZ, R12 ;  /* 0x000000ffff027224 */ /* 0x004fe400078e000c */
[----:B----4-:R-:W-:-:S06]  /*0c00*/  IMAD.MOV.U32 R3, RZ, RZ, R13 ;  /* 0x000000ffff037224 */ /* 0x010fcc00078e000d */
[----:B-1----:R-:W-:-:S07]  /*0c10*/  DFMA R4, R2, UR6, R4 ;  /* 0x0000000602047c2b */ /* 0x002fce0008000004 */
[----:B------:R-:W-:Y:S04]  /*0c20*/  STG.E.64 desc[UR4][R6.64], R4 ;  /* 0x0000000406007986 */ /* 0x000fe8000c101b04 */
[----:B------:R-:W-:Y:S01]  /*0c30*/  STG.E.64 desc[UR4][R8.64], R2 ;  /* 0x0000000208007986 */ /* 0x000fe2000c101b04 */
[----:B------:R-:W-:Y:S05]  /*0c40*/  EXIT ;  /* 0x000000000000794d */ /* 0x000fea0003800000 */
        .weak           $__internal_8_$__cuda_sm20_div_rn_f64_full
        .type           $__internal_8_$__cuda_sm20_div_rn_f64_full,@function
        .size           $__internal_8_$__cuda_sm20_div_rn_f64_full,(.L_x_524 - $__internal_8_$__cuda_sm20_div_rn_f64_full)
$__internal_8_$__cuda_sm20_div_rn_f64_full:
[----:B------:R-:W-:Y:S01]  /*0c50*/  MOV R3, 0x3ff10000 ;  /* 0x3ff1000000037802 */ /* 0x000fe20000000f00 */
[----:B------:R-:W-:Y:S01]  /*0c60*/  IMAD.MOV.U32 R2, RZ, RZ, 0x0 ;  /* 0x00000000ff027424 */ /* 0x000fe200078e00ff */
[C---:B------:R-:W-:Y:S01]  /*0c70*/  FSETP.GEU.AND P1, PT, |R7|.reuse, 1.469367938527859385e-39, PT ;  /* 0x001000000700780b */ /* 0x040fe20003f2e200 */
[----:B------:R-:W-:Y:S01]  /*0c80*/  IMAD.MOV.U32 R10, RZ, RZ, 0x1 ;  /* 0x00000001ff0a7424 */ /* 0x000fe200078e00ff */
[----:B------:R-:W0:Y:S01]  /*0c90*/  MUFU.RCP64H R11, R3 ;  /* 0x00000003000b7308 */ /* 0x000e220000001800 */
[----:B------:R-:W-:Y:S01]  /*0ca0*/  LOP3.LUT R9, R7, 0x7ff00000, RZ, 0xc0, !PT ;  /* 0x7ff0000007097812 */ /* 0x000fe200078ec0ff */
[----:B------:R-:W-:Y:S01]  /*0cb0*/  IMAD.MOV.U32 R15, RZ, RZ, 0x1ca00000 ;  /* 0x1ca00000ff0f7424 */ /* 0x000fe200078e00ff */
[----:B------:R-:W-:Y:S01]  /*0cc0*/  BSSY.RECONVERGENT B2, `(.L_x_262) ;  /* 0x0000044000027945 */ /* 0x000fe20003800200 */
[----:B------:R-:W-:Y:S01]  /*0cd0*/  IMAD.MOV.U32 R21, RZ, RZ, 0x40300000 ;  /* 0x40300000ff157424 */ /* 0x000fe200078e00ff */
[----:B------:R-:W-:Y:S01]  /*0ce0*/  ISETP.GE.U32.AND P0, PT, R9, 0x40300000, PT ;  /* 0x403000000900780c */ /* 0x000fe20003f06070 */
[----:B------:R-:W-:-:S02]  /*0cf0*/  IMAD.MOV.U32 R20, RZ, RZ, R9 ;  /* 0x000000ffff147224 */ /* 0x000fc400078e0009 */
[----:B------:R-:W-:Y:S01]  /*0d00*/  VIADD R22, R21, 0xffffffff ;  /* 0xffffffff15167836 */ /* 0x000fe20000000000 */
[----:B------:R-:W-:Y:S01]  /*0d10*/  SEL R15, R15, 0x63400000, !P0 ;  /* 0x634000000f0f7807 */ /* 0x000fe20004000000 */
[----:B0-----:R-:W-:-:S08]  /*0d20*/  DFMA R12, R10, -R2, 1 ;  /* 0x3ff000000a0c742b */ /* 0x001fd00000000802 */
[----:B------:R-:W-:-:S08]  /*0d30*/  DFMA R12, R12, R12, R12 ;  /* 0x0000000c0c0c722b */ /* 0x000fd0000000000c */
[----:B------:R-:W-:Y:S01]  /*0d40*/  DFMA R16, R10, R12, R10 ;  /* 0x0000000c0a10722b */ /* 0x000fe2000000000a */
[C-C-:B------:R-:W-:Y:S01]  /*0d50*/  @!P1 LOP3.LUT R12, R15.reuse, 0x80000000, R7.reuse, 0xf8, !PT ;  /* 0x800000000f0c9812 */ /* 0x140fe200078ef807 */
[----:B------:R-:W-:Y:S01]  /*0d60*/  IMAD.MOV.U32 R10, RZ, RZ, R6 ;  /* 0x000000ffff0a7224 */ /* 0x000fe200078e0006 */
[----:B------:R-:W-:Y:S02]  /*0d70*/  LOP3.LUT R11, R15, 0x800fffff, R7, 0xf8, !PT ;  /* 0x800fffff0f0b7812 */ /* 0x000fe400078ef807 */
[----:B------:R-:W-:Y:S01]  /*0d80*/  @!P1 LOP3.LUT R13, R12, 0x100000, RZ, 0xfc, !PT ;  /* 0x001000000c0d9812 */ /* 0x000fe200078efcff */
[----:B------:R-:W-:Y:S02]  /*0d90*/  @!P1 IMAD.MOV.U32 R12, RZ, RZ, RZ ;  /* 0x000000ffff0c9224 */ /* 0x000fe400078e00ff */
[----:B------:R-:W-:-:S04]  /*0da0*/  DFMA R18, R16, -R2, 1 ;  /* 0x3ff000001012742b */ /* 0x000fc80000000802 */
[----:B------:R-:W-:-:S04]  /*0db0*/  @!P1 DFMA R10, R10, 2, -R12 ;  /* 0x400000000a0a982b */ /* 0x000fc8000000080c */
[----:B------:R-:W-:-:S06]  /*0dc0*/  DFMA R12, R16, R18, R16 ;  /* 0x00000012100c722b */ /* 0x000fcc0000000010 */
[----:B------:R-:W-:Y:S02]  /*0dd0*/  @!P1 LOP3.LUT R20, R11, 0x7ff00000, RZ, 0xc0, !PT ;  /* 0x7ff000000b149812 */ /* 0x000fe400078ec0ff */
[----:B------:R-:W-:Y:S02]  /*0de0*/  DMUL R18, R12, R10 ;  /* 0x0000000a0c127228 */ /* 0x000fe40000000000 */
[----:B------:R-:W-:-:S04]  /*0df0*/  IADD3 R14, PT, PT, R20, -0x1, RZ ;  /* 0xffffffff140e7810 */ /* 0x000fc80007ffe0ff */
[----:B------:R-:W-:Y:S02]  /*0e00*/  ISETP.GT.U32.AND P0, PT, R14, 0x7feffffe, PT ;  /* 0x7feffffe0e00780c */ /* 0x000fe40003f04070 */
[----:B------:R-:W-:Y:S02]  /*0e10*/  DFMA R16, R18, -R2, R10 ;  /* 0x800000021210722b */ /* 0x000fe4000000000a */
[----:B------:R-:W-:-:S06]  /*0e20*/  ISETP.GT.U32.OR P0, PT, R22, 0x7feffffe, P0 ;  /* 0x7feffffe1600780c */ /* 0x000fcc0000704470 */
[----:B------:R-:W-:-:S07]  /*0e30*/  DFMA R12, R12, R16, R18 ;  /* 0x000000100c0c722b */ /* 0x000fce0000000012 */
[----:B------:R-:W-:Y:S05]  /*0e40*/  @P0 BRA `(.L_x_263) ;  /* 0x0000000000680947 */ /* 0x000fea0003800000 */
[----:B------:R-:W-:-:S05]  /*0e50*/  IMAD.MOV.U32 R6, RZ, RZ, 0x40300000 ;  /* 0x40300000ff067424 */ /* 0x000fca00078e00ff */
[----:B------:R-:W-:-:S04]  /*0e60*/  VIADDMNMX R9, R9, -R6, 0xb9600000, !PT ;  /* 0xb960000009097446 */ /* 0x000fc80007800906 */
[----:B------:R-:W-:-:S05]  /*0e70*/  VIMNMX R6, PT, PT, R9, 0x46a00000, PT ;  /* 0x46a0000009067848 */ /* 0x000fca0003fe0100 */
[----:B------:R-:W-:Y:S02]  /*0e80*/  IMAD.IADD R9, R6, 0x1, -R15 ;  /* 0x0000000106097824 */ /* 0x000fe400078e0a0f */
[----:B------:R-:W-:Y:S02]  /*0e90*/  IMAD.MOV.U32 R6, RZ, RZ, RZ ;  /* 0x000000ffff067224 */ /* 0x000fe400078e00ff */
[----:B------:R-:W-:-:S06]  /*0ea0*/  VIADD R7, R9, 0x7fe00000 ;  /* 0x7fe0000009077836 */ /* 0x000fcc0000000000 */
[----:B------:R-:W-:-:S10]  /*0eb0*/  DMUL R14, R12, R6 ;  /* 0x000000060c0e7228 */ /* 0x000fd40000000000 */
[----:B------:R-:W-:-:S13]  /*0ec0*/  FSETP.GTU.AND P0, PT, |R15|, 1.469367938527859385e-39, PT ;  /* 0x001000000f00780b */ /* 0x000fda0003f0c200 */
[----:B------:R-:W-:Y:S05]  /*0ed0*/  @P0 BRA `(.L_x_264) ;  /* 0x0000000000880947 */ /* 0x000fea0003800000 */
[----:B------:R-:W-:Y:S01]  /*0ee0*/  DFMA R2, R12, -R2, R10 ;  /* 0x800000020c02722b */ /* 0x000fe2000000000a */
[----:B------:R-:W-:-:S09]  /*0ef0*/  IMAD.MOV.U32 R6, RZ, RZ, RZ ;  /* 0x000000ffff067224 */ /* 0x000fd200078e00ff */
[C---:B------:R-:W-:Y:S02]  /*0f00*/  FSETP.NEU.AND P0, PT, R3.reuse, RZ, PT ;  /* 0x000000ff0300720b */ /* 0x040fe40003f0d000 */
[----:B------:R-:W-:-:S04]  /*0f10*/  LOP3.LUT R2, R3, 0x40310000, RZ, 0x3c, !PT ;  /* 0x4031000003027812 */ /* 0x000fc800078e3cff */
[----:B------:R-:W-:-:S04]  /*0f20*/  LOP3.LUT R11, R2, 0x80000000, RZ, 0xc0, !PT ;  /* 0x80000000020b7812 */ /* 0x000fc800078ec0ff */
[----:B------:R-:W-:-:S03]  /*0f30*/  LOP3.LUT R7, R11, R7, RZ, 0xfc, !PT ;  /* 0x000000070b077212 */ /* 0x000fc600078efcff */
        /* <DEDUP_REMOVED lines=11> */
.L_x_263:
[----:B------:R-:W-:-:S14]  /*0ff0*/  DSETP.NAN.AND P0, PT, R6, R6, PT ;  /* 0x000000060600722a */ /* 0x000fdc0003f08000 */
[----:B------:R-:W-:Y:S05]  /*1000*/  @P0 BRA `(.L_x_265) ;  /* 0x0000000000340947 */ /* 0x000fea0003800000 */
[----:B------:R-:W-:Y:S01]  /*1010*/  ISETP.NE.AND P0, PT, R20, R21, PT ;  /* 0x000000151400720c */ /* 0x000fe20003f05270 */
[----:B------:R-:W-:Y:S02]  /*1020*/  IMAD.MOV.U32 R14, RZ, RZ, 0x0 ;  /* 0x00000000ff0e7424 */ /* 0x000fe400078e00ff */
[----:B------:R-:W-:-:S10]  /*1030*/  IMAD.MOV.U32 R15, RZ, RZ, -0x80000 ;  /* 0xfff80000ff0f7424 */ /* 0x000fd400078e00ff */
[----:B------:R-:W-:Y:S05]  /*1040*/  @!P0 BRA `(.L_x_264) ;  /* 0x00000000002c8947 */ /* 0x000fea0003800000 */
[----:B------:R-:W-:Y:S02]  /*1050*/  ISETP.NE.AND P0, PT, R20, 0x7ff00000, PT ;  /* 0x7ff000001400780c */ /* 0x000fe40003f05270 */
[----:B------:R-:W-:Y:S02]  /*1060*/  LOP3.LUT R6, R7, 0x40310000, RZ, 0x3c, !PT ;  /* 0x4031000007067812 */ /* 0x000fe400078e3cff */
[----:B------:R-:W-:Y:S02]  /*1070*/  ISETP.EQ.OR P0, PT, R21, RZ, !P0 ;  /* 0x000000ff1500720c */ /* 0x000fe40004702670 */
[----:B------:R-:W-:-:S11]  /*1080*/  LOP3.LUT R15, R6, 0x80000000, RZ, 0xc0, !PT ;  /* 0x80000000060f7812 */ /* 0x000fd600078ec0ff */
[----:B------:R-:W-:Y:S01]  /*1090*/  @P0 LOP3.LUT R2, R15, 0x7ff00000, RZ, 0xfc, !PT ;  /* 0x7ff000000f020812 */ /* 0x000fe200078efcff */
[----:B------:R-:W-:Y:S02]  /*10a0*/  @!P0 IMAD.MOV.U32 R14, RZ, RZ, RZ ;  /* 0x000000ffff0e8224 */ /* 0x000fe400078e00ff */
[----:B------:R-:W-:Y:S01]  /*10b0*/  @P0 IMAD.MOV.U32 R14, RZ, RZ, RZ ;  /* 0x000000ffff0e0224 */ /* 0x000fe200078e00ff */
[----:B------:R-:W-:Y:S01]  /*10c0*/  @P0 MOV R15, R2 ;  /* 0x00000002000f0202 */ /* 0x000fe20000000f00 */
[----:B------:R-:W-:Y:S06]  /*10d0*/  BRA `(.L_x_264) ;  /* 0x0000000000087947 */ /* 0x000fec0003800000 */
.L_x_265:
[----:B------:R-:W-:Y:S01]  /*10e0*/  LOP3.LUT R15, R7, 0x80000, RZ, 0xfc, !PT ;  /* 0x00080000070f7812 */ /* 0x000fe200078efcff */
[----:B------:R-:W-:-:S07]  /*10f0*/  IMAD.MOV.U32 R14, RZ, RZ, R6 ;  /* 0x000000ffff0e7224 */ /* 0x000fce00078e0006 */
.L_x_264:
[----:B------:R-:W-:Y:S05]  /*1100*/  BSYNC.RECONVERGENT B2 ;  /* 0x0000000000027941 */ /* 0x000fea0003800200 */
.L_x_262:
[----:B------:R-:W-:Y:S02]  /*1110*/  IMAD.MOV.U32 R9, RZ, RZ, 0x0 ;  /* 0x00000000ff097424 */ /* 0x000fe400078e00ff */
[----:B------:R-:W-:Y:S02]  /*1120*/  IMAD.MOV.U32 R2, RZ, RZ, R14 ;  /* 0x000000ffff027224 */ /* 0x000fe400078e000e */
[----:B------:R-:W-:Y:S01]  /*1130*/  IMAD.MOV.U32 R3, RZ, RZ, R15 ;  /* 0x000000ffff037224 */ /* 0x000fe200078e000f */
[----:B------:R-:W-:Y:S06]  /*1140*/  RET.REL.NODEC R8 `(correct_stability_and_buoyancy) ;  /* 0xffffffec08ac7950 */ /* 0x000fec0003c3ffff */
.L_x_266:
        /* <DEDUP_REMOVED lines=11> */
.L_x_524:


//--------------------- .text.bldepth_kernel      --------------------------
	.section	.text.bldepth_kernel,"ax",@progbits
	.align	128
        .global         bldepth_kernel
        .type           bldepth_kernel,@function
        .size           bldepth_kernel,(.L_x_528 - bldepth_kernel)
        .other          bldepth_kernel,@"STO_CUDA_ENTRY STV_DEFAULT"
bldepth_kernel:
.text.bldepth_kernel:
[----:B------:R-:W0:Y:S01]  /*0000*/  LDC R1, c[0x0][0x37c] ;  /* 0x0000df00ff017b82 */ /* 0x000e220000000800 */
[----:B------:R-:W1:Y:S07]  /*0010*/  S2R R3, SR_TID.X ;  /* 0x0000000000037919 */ /* 0x000e6e0000002100 */
[----:B------:R-:W2:Y:S01]  /*0020*/  LDC R5, c[0x0][0x364] ;  /* 0x0000d900ff057b82 */ /* 0x000ea20000000800 */
[----:B0-----:R-:W-:Y:S01]  /*0030*/  VIADD R1, R1, 0xffffffe8 ;  /* 0xffffffe801017836 */ /* 0x001fe20000000000 */
[----:B------:R-:W2:Y:S04]  /*0040*/  S2R R0, SR_TID.Y ;  /* 0x0000000000007919 */ /* 0x000ea80000002200 */
[----:B------:R-:W-:-:S02]  /*0050*/  R2UR UR70, R1 ;  /* 0x00000000014672ca */ /* 0x000fc400000e0000 */
[----:B------:R-:W1:Y:S08]  /*0060*/  S2UR UR5, SR_CTAID.X ;  /* 0x00000000000579c3 */ /* 0x000e700000002500 */
[----:B------:R-:W1:Y:S08]  /*0070*/  LDC R2, c[0x0][0x360] ;  /* 0x0000d800ff027b82 */ /* 0x000e700000000800 */
[----:B------:R-:W2:Y:S01]  /*0080*/  S2UR UR4, SR_CTAID.Y ;  /* 0x00000000000479c3 */ /* 0x000ea20000002600 */
[----:B-1----:R-:W-:-:S05]  /*0090*/  IMAD R3, R2, UR5, R3 ;  /* 0x0000000502037c24 */ /* 0x002fca000f8e0203 */
[----:B------:R-:W-:Y:S01]  /*00a0*/  ISETP.GT.AND P0, PT, R3, 0x3f, PT ;  /* 0x0000003f0300780c */ /* 0x000fe20003f04270 */
[----:B--2---:R-:W-:-:S05]  /*00b0*/  IMAD R0, R5, UR4, R0 ;  /* 0x0000000405007c24 */ /* 0x004fca000f8e0200 */
[----:B------:R-:W-:-:S13]  /*00c0*/  ISETP.GT.U32.OR P0, PT, R0, 0x3f, P0 ;  /* 0x0000003f0000780c */ /* 0x000fda0000704470 */
[----:B------:R-:W-:Y:S05]  /*00d0*/  @P0 EXIT ;  /* 0x000000000000094d */ /* 0x000fea0003800000 */
[----:B------:R-:W0:Y:S01]  /*00e0*/  LDC.64 R4, c[0x0][0x390] ;  /* 0x0000e400ff047b82 */ /* 0x000e220000000a00 */
[----:B------:R-:W1:Y:S01]  /*00f0*/  LDCU.64 UR12, c[0x0][0x358] ;  /* 0x00006b00ff0c77ac */ /* 0x000e620008000a00 */
[----:B------:R-:W-:-:S04]  /*0100*/  IMAD R13, R0, 0x40, R3 ;  /* 0x00000040000d7824 */ /* 0x000fc800078e0203 */
[----:B0-----:R-:W-:-:S05]  /*0110*/  IMAD.WIDE R4, R13, 0x8, R4 ;  /* 0x000000080d047825 */ /* 0x001fca00078e0204 */
[----:B-1----:R-:W2:Y:S04]  /*0120*/  LDG.E.64 R8, desc[UR12][R4.64+0x150000] ;  /* 0x1500000c04087981 */ /* 0x002ea8000c1e1b00 */
[----:B------:R0:W3:Y:S01]  /*0130*/  LDG.E.64 R6, desc[UR12][R4.64] ;  /* 0x0000000c04067981 */ /* 0x0000e2000c1e1b00 */
[----:B------:R-:W-:Y:S01]  /*0140*/  UMOV UR4, 0xd916872b ;  /* 0xd916872b00047882 */ /* 0x000fe20000000000 */
[----:B------:R-:W-:Y:S01]  /*0150*/  UMOV UR5, 0x3feff7ce ;  /* 0x3feff7ce00057882 */ /* 0x000fe20000000000 */
[----:B------:R-:W-:Y:S01]  /*0160*/  IMAD.MOV.U32 R12, RZ, RZ, 0x80000 ;  /* 0x00080000ff0c7424 */ /* 0x000fe200078e00ff */
[----:B------:R-:W-:Y:S01]  /*0170*/  UMOV UR6, UR5 ;  /* 0x0000000500067c82 */ /* 0x000fe20008000000 */
[----:B------:R-:W-:Y:S01]  /*0180*/  BSSY.RECONVERGENT B0, `(.L_x_267) ;  /* 0x000003b000007945 */ /* 0x000fe20003800200 */
[----:B------:R-:W-:-:S02]  /*0190*/  IMAD.U32 R10, RZ, RZ, UR6 ;  /* 0x00000006ff0a7e24 */ /* 0x000fc4000f8e00ff */
[----:B0-----:R-:W-:Y:S01]  /*01a0*/  IMAD.MOV.U32 R4, RZ, RZ, RZ ;  /* 0x000000ffff047224 */ /* 0x001fe200078e00ff */
[----:B--2---:R-:W-:Y:S01]  /*01b0*/  DSETP.MIN.AND P0, P1, R8, UR4, PT ;  /* 0x0000000408007e2a */ /* 0x004fe2000b900000 */
[----:B------:R-:W-:-:S05]  /*01c0*/  IMAD.MOV.U32 R2, RZ, RZ, R9 ;  /* 0x000000ffff027224 */ /* 0x000fca00078e0009 */
[----:B------:R-:W-:Y:S01]  /*01d0*/  FSEL R11, R2, UR6, P0 ;  /* 0x00000006020b7c08 */ /* 0x000fe20008000000 */
[----:B------:R-:W-:Y:S01]  /*01e0*/  IMAD.MOV.U32 R2, RZ, RZ, RZ ;  /* 0x000000ffff027224 */ /* 0x000fe200078e00ff */
[----:B------:R-:W-:Y:S01]  /*01f0*/  SEL R8, R8, UR4, P0 ;  /* 0x0000000408087c07 */ /* 0x000fe20008000000 */
[----:B------:R-:W3:Y:S05]  /*0200*/  LDCU.64 UR4, c[0x3][0x858] ;  /* 0x00c10b00ff0477ac */ /* 0x000eea0008000a00 */
[----:B------:R-:W-:-:S04]  /*0210*/  @P1 LOP3.LUT R11, R10, 0x80000, RZ, 0xfc, !PT ;  /* 0x000800000a0b1812 */ /* 0x000fc800078efcff */
[----:B------:R-:W-:-:S05]  /*0220*/  MOV R9, R11 ;  /* 0x0000000b00097202 */ /* 0x000fca0000000f00 */
[----:B------:R-:W-:Y:S01]  /*0230*/  IMAD.MOV.U32 R5, RZ, RZ, R9 ;  /* 0x000000ffff057224 */ /* 0x000fe200078e0009 */
[----:B------:R-:W-:-:S06]  /*0240*/  DSETP.MAX.AND P0, P1, RZ, R8, PT ;  /* 0x00000008ff00722a */ /* 0x000fcc000390f000 */
[----:B------:R-:W-:Y:S02]  /*0250*/  FSEL R11, R2, R5, P0 ;  /* 0x00000005020b7208 */ /* 0x000fe40000000000 */
[----:B------:R-:W-:Y:S01]  /*0260*/  SEL R4, R4, R8, P0 ;  /* 0x0000000804047207 */ /* 0x000fe20000000000 */
[----:B---3--:R-:W-:-:S05]  /*0270*/  DSETP.GEU.AND P0, PT, R6, -UR4, PT ;  /* 0x8000000406007e2a */ /* 0x008fca000bf0e000 */
[----:B------:R-:W-:-:S05]  /*0280*/  @P1 LOP3.LUT R11, R5, 0x80000, RZ, 0xfc, !PT ;  /* 0x00080000050b1812 */ /* 0x000fca00078efcff */
[----:B------:R-:W-:Y:S01]  /*0290*/  IMAD.MOV.U32 R5, RZ, RZ, R11 ;  /* 0x000000ffff057224 */ /* 0x000fe200078e000b */
[----:B------:R-:W-:-:S05]  /*02a0*/  DADD R10, -RZ, -UR4 ;  /* 0x80000004ff0a7e29 */ /* 0x000fca0008000100 */
[----:B------:R-:W-:-:S05]  /*02b0*/  DMUL R4, R4, 1000 ;  /* 0x408f400004047828 */ /* 0x000fca0000000000 */
[----:B------:R-:W-:Y:S01]  /*02c0*/  FSEL R10, R6, R10, P0 ;  /* 0x0000000a060a7208 */ /* 0x000fe20000000000 */
[----:B------:R-:W0:Y:S01]  /*02d0*/  MUFU.RSQ64H R39, R5 ;  /* 0x0000000500277308 */ /* 0x000e220000001c00 */
[----:B------:R-:W-:Y:S01]  /*02e0*/  FSEL R11, R7, R11, P0 ;  /* 0x0000000b070b7208 */ /* 0x000fe20000000000 */
[----:B------:R-:W-:Y:S02]  /*02f0*/  IMAD.MOV.U32 R6, RZ, RZ, 0x0 ;  /* 0x00000000ff067424 */ /* 0x000fe400078e00ff */
[----:B------:R-:W-:Y:S01]  /*0300*/  IADD3 R38, PT, PT, R5, -0x3500000, RZ ;  /* 0xfcb0000005267810 */ /* 0x000fe20007ffe0ff */
[----:B------:R-:W-:Y:S02]  /*0310*/  IMAD.MOV.U32 R7, RZ, RZ, 0x3fd80000 ;  /* 0x3fd80000ff077424 */ /* 0x000fe400078e00ff */
[----:B------:R-:W-:Y:S01]  /*0320*/  DSETP.MIN.AND P0, P1, R10, 999, PT ;  /* 0x408f38000a00742a */ /* 0x000fe20003900000 */
[----:B------:R-:W-:-:S05]  /*0330*/  IMAD.MOV.U32 R2, RZ, RZ, R11 ;  /* 0x000000ffff027224 */ /* 0x000fca00078e000b */
[----:B------:R-:W-:Y:S01]  /*0340*/  FSEL R15, R2, 4.4755859375, P0 ;  /* 0x408f3800020f7808 */ /* 0x000fe20000000000 */
[----:B0-----:R-:W-:-:S07]  /*0350*/  DMUL R8, R38, R38 ;  /* 0x0000002626087228 */ /* 0x001fce0000000000 */
[----:B------:R-:W-:Y:S02]  /*0360*/  @P1 LOP3.LUT R15, R12, 0x408f3800, RZ, 0xfc, !PT ;  /* 0x408f38000c0f1812 */ /* 0x000fe400078efcff */
[----:B------:R-:W-:Y:S01]  /*0370*/  SHF.R.S32.HI R12, RZ, 0x1f, R13 ;  /* 0x0000001fff0c7819 */ /* 0x000fe2000001140d */
[----:B------:R-:W-:-:S08]  /*0380*/  DFMA R8, R4, -R8, 1 ;  /* 0x3ff000000408742b */ /* 0x000fd00000000808 */
[----:B------:R-:W-:Y:S02]  /*0390*/  DFMA R6, R8, R6, 0.5 ;  /* 0x3fe000000806742b */ /* 0x000fe40000000006 */
[----:B------:R-:W-:-:S08]  /*03a0*/  DMUL R8, R38, R8 ;  /* 0x0000000826087228 */ /* 0x000fd00000000000 */
[----:B------:R-:W-:Y:S01]  /*03b0*/  DFMA R18, R6, R8, R38 ;  /* 0x000000080612722b */ /* 0x000fe20000000026 */
[----:B------:R-:W-:Y:S01]  /*03c0*/  SEL R6, R10, RZ, P0 ;  /* 0x000000ff0a067207 */ /* 0x000fe20000000000 */
[----:B------:R-:W-:Y:S01]  /*03d0*/  IMAD.MOV.U32 R8, RZ, RZ, 0x80000 ;  /* 0x00080000ff087424 */ /* 0x000fe200078e00ff */
[----:B------:R-:W-:-:S05]  /*03e0*/  MOV R7, R15 ;  /* 0x0000000f00077202 */ /* 0x000fca0000000f00 */
        /* <DEDUP_REMOVED lines=10> */
[----:B------:R-:W-:Y:S02]  /*0490*/  ISETP.GE.U32.AND P0, PT, R38, 0x7ca00000, PT ;  /* 0x7ca000002600780c */ /* 0x000fe40003f06070 */
[----:B------:R-:W-:-:S11]  /*04a0*/  MOV R7, R15 ;  /* 0x0000000f00077202 */ /* 0x000fd60000000f00 */
[----:B------:R-:W-:Y:S05]  /*04b0*/  @!P0 BRA `(.L_x_268) ;  /* 0x00000000001c8947 */ /* 0x000fea0003800000 */
[----:B------:R-:W-:Y:S01]  /*04c0*/  IMAD.MOV.U32 R19, RZ, RZ, R11 ;  /* 0x000000ffff137224 */ /* 0x000fe200078e000b */
[----:B------:R-:W-:Y:S01]  /*04d0*/  MOV R36, 0x510 ;  /* 0x0000051000247802 */ /* 0x000fe20000000f00 */
[----:B------:R-:W-:Y:S02]  /*04e0*/  IMAD.MOV.U32 R14, RZ, RZ, R4 ;  /* 0x000000ffff0e7224 */ /* 0x000fe400078e0004 */
[----:B------:R-:W-:-:S07]  /*04f0*/  IMAD.MOV.U32 R15, RZ, RZ, R5 ;  /* 0x000000ffff0f7224 */ /* 0x000fce00078e0005 */
[----:B------:R-:W-:Y:S05]  /*0500*/  CALL.REL.NOINC `($__internal_11_$__cuda_sm20_dsqrt_rn_f64_mediumpath_v1) ;  /* 0x0000006c003c7944 */ /* 0x000fea0003c00000 */
[----:B------:R-:W-:Y:S01]  /*0510*/  IMAD.MOV.U32 R8, RZ, RZ, R14 ;  /* 0x000000ffff087224 */ /* 0x000fe200078e000e */
[----:B------:R-:W-:-:S07]  /*0520*/  MOV R9, R15 ;  /* 0x0000000f00097202 */ /* 0x000fce0000000f00 */
.L_x_268:
[----:B------:R-:W-:Y:S05]  /*0530*/  BSYNC.RECONVERGENT B0 ;  /* 0x0000000000007941 */ /* 0x000fea0003800200 */
.L_x_267:
        /* <DEDUP_REMOVED lines=15> */
[C---:B------:R-:W-:Y:S02]  /*0630*/  DFMA R14, R6.reuse, R18, UR16 ;  /* 0x00000010060e7e2b */ /* 0x040fe40008000012 */
[----:B---3--:R-:W-:Y:S01]  /*0640*/  DFMA R16, R6, R16, UR8 ;  /* 0x0000000806107e2b */ /* 0x008fe20008000010 */
[----:B------:R-:W1:Y:S01]  /*0650*/  LDC.64 R18, c[0x3][0x1a8] ;  /* 0x00c06a00ff127b82 */ /* 0x000e620000000a00 */
[----:B------:R-:W4:Y:S04]  /*0660*/  LDCU.128 UR8, c[0x3][0x10] ;  /* 0x00c00200ff0877ac */ /* 0x000f280008000c00 */
[----:B------:R-:W-:Y:S02]  /*0670*/  DFMA R22, R10, R8, R14 ;  /* 0x000000080a16722b */ /* 0x000fe4000000000e */
[----:B0-----:R-:W-:Y:S01]  /*0680*/  DFMA R16, R6, R16, UR6 ;  /* 0x0000000606107e2b */ /* 0x001fe20008000010 */
[----:B------:R-:W1:Y:S07]  /*0690*/  LDCU.128 UR4, c[0x3][URZ] ;  /* 0x00c00000ff0477ac */ /* 0x000e6e0008000c00 */
[----:B------:R-:W-:-:S06]  /*06a0*/  DFMA R22, R4, R22, R16 ;  /* 0x000000160416722b */ /* 0x000fcc0000000010 */
[----:B------:R-:W0:Y:S04]  /*06b0*/  MUFU.RCP64H R25, R23 ;  /* 0x0000001700197308 */ /* 0x000e280000001800 */
[----:B------:R-:W-:Y:S01]  /*06c0*/  VIADD R24, R23, 0x300402 ;  /* 0x0030040217187836 */ /* 0x000fe20000000000 */
[----:B-1----:R-:W-:-:S04]  /*06d0*/  DFMA R18, R6, UR6, R18 ;  /* 0x0000000606127c2b */ /* 0x002fc80008000012 */
[----:B------:R-:W-:-:S04]  /*06e0*/  FSETP.GEU.AND P0, PT, |R24|, 5.8789094863358348022e-39, PT ;  /* 0x004004021800780b */ /* 0x000fc80003f0e200 */
[----:B------:R-:W-:Y:S02]  /*06f0*/  DFMA R18, R6, R18, UR4 ;  /* 0x0000000406127e2b */ /* 0x000fe40008000012 */
[----:B0-----:R-:W-:-:S06]  /*0700*/  DFMA R16, -R22, R24, 1 ;  /* 0x3ff000001610742b */ /* 0x001fcc0000000118 */
[----:B------:R-:W-:Y:S02]  /*0710*/  DFMA R18, R6, R18, UR22 ;  /* 0x0000001606127e2b */ /* 0x000fe40008000012 */
[----:B------:R-:W-:Y:S02]  /*0720*/  DFMA R20, R16, R16, R16 ;  /* 0x000000101014722b */ /* 0x000fe40000000010 */
[----:B----4-:R-:W-:-:S06]  /*0730*/  DFMA R16, R6, UR8, R26 ;  /* 0x0000000806107c2b */ /* 0x010fcc000800001a */
[----:B------:R-:W-:Y:S02]  /*0740*/  DFMA R26, R24, R20, R24 ;  /* 0x00000014181a722b */ /* 0x000fe40000000018 */
[----:B------:R-:W-:-:S06]  /*0750*/  DFMA R20, R4, UR10, R16 ;  /* 0x0000000a04147c2b */ /* 0x000fcc0008000010 */
[----:B------:R-:W-:Y:S02]  /*0760*/  DFMA R28, -R22, R26, 1 ;  /* 0x3ff00000161c742b */ /* 0x000fe4000000011a */
[----:B------:R-:W-:-:S06]  /*0770*/  DFMA R18, R4, R20, R18 ;  /* 0x000000140412722b */ /* 0x000fcc0000000012 */
[----:B------:R-:W-:Y:S01]  /*0780*/  DFMA R20, R26, R28, R26 ;  /* 0x0000001c1a14722b */ /* 0x000fe2000000001a */
[----:B------:R-:W-:Y:S10]  /*0790*/  @P0 BRA `(.L_x_270) ;  /* 0x0000000000180947 */ /* 0x000ff40003800000 */
[----:B------:R-:W-:-:S05]  /*07a0*/  LOP3.LUT R2, R23, 0x7fffffff, RZ, 0xc0, !PT ;  /* 0x7fffffff17027812 */ /* 0x000fca00078ec0ff */
[----:B------:R-:W-:Y:S01]  /*07b0*/  VIADD R25, R2, 0xfff00000 ;  /* 0xfff0000002197836 */ /* 0x000fe20000000000 */
[----:B------:R-:W-:-:S07]  /*07c0*/  MOV R2, 0x7e0 ;  /* 0x000007e000027802 */ /* 0x000fce0000000f00 */
[----:B------:R-:W-:Y:S05]  /*07d0*/  CALL.REL.NOINC `($__internal_9_$__cuda_sm20_dblrcp_rn_slowpath_v3) ;  /* 0x00000060004c7944 */ /* 0x000fea0003c00000 */
[----:B------:R-:W-:Y:S02]  /*07e0*/  IMAD.MOV.U32 R20, RZ, RZ, R22 ;  /* 0x000000ffff147224 */ /* 0x000fe400078e0016 */
[----:B------:R-:W-:-:S07]  /*07f0*/  IMAD.MOV.U32 R21, RZ, RZ, R23 ;  /* 0x000000ffff157224 */ /* 0x000fce00078e0017 */
.L_x_270:
[----:B------:R-:W-:Y:S05]  /*0800*/  BSYNC.RECONVERGENT B0 ;  /* 0x0000000000007941 */ /* 0x000fea0003800200 */
.L_x_269:
[----:B------:R-:W0:Y:S01]  /*0810*/  LDC.64 R24, c[0x3][0x6e8] ;  /* 0x00c1ba00ff187b82 */ /* 0x000e220000000a00 */
[----:B------:R-:W0:Y:S01]  /*0820*/  LDCU.64 UR4, c[0x3][0x40] ;  /* 0x00c00800ff0477ac */ /* 0x000e220008000a00 */
[----:B------:R-:W-:Y:S01]  /*0830*/  DMUL R38, R6, 4 ;  /* 0x4010000006267828 */ /* 0x000fe20000000000 */
[----:B------:R-:W-:Y:S01]  /*0840*/  BSSY.RECONVERGENT B1, `(.L_x_271) ;  /* 0x000006c000017945 */ /* 0x000fe20003800200 */
[----:B------:R-:W-:Y:S01]  /*0850*/  DMUL R36, R4, R8 ;  /* 0x0000000804247228 */ /* 0x000fe20000000000 */
[----:B------:R-:W1:Y:S01]  /*0860*/  LDCU.64 UR6, c[0x3][0x50] ;  /* 0x00c00a00ff0677ac */ /* 0x000e620008000a00 */
[----:B------:R-:W-:Y:S02]  /*0870*/  DMUL R8, R8, 1.5 ;  /* 0x3ff8000008087828 */ /* 0x000fe40000000000 */
[----:B------:R-:W2:Y:S06]  /*0880*/  LDC.64 R34, c[0x3][0x8] ;  /* 0x00c00200ff227b82 */ /* 0x000eac0000000a00 */
[----:B------:R-:W-:-:S02]  /*0890*/  DFMA R10, R10, R8, R14 ;  /* 0x000000080a0a722b */ /* 0x000fc4000000000e */
[----:B------:R-:W3:Y:S01]  /*08a0*/  LDC.64 R40, c[0x3][0x28] ;  /* 0x00c00a00ff287b82 */ /* 0x000ee20000000a00 */
[----:B------:R-:W-:Y:S02]  /*08b0*/  DMUL R8, R18, R20 ;  /* 0x0000001412087228 */ /* 0x000fe40000000000 */
[----:B0-----:R-:W-:-:S05]  /*08c0*/  DFMA R24, R4, UR4, R24 ;  /* 0x0000000404187c2b */ /* 0x001fca0008000018 */
[----:B------:R-:W0:Y:S01]  /*08d0*/  LDC.64 R28, c[0x3][0x598] ;  /* 0x00c16600ff1c7b82 */ /* 0x000e220000000a00 */
[----:B------:R-:W0:Y:S02]  /*08e0*/  LDCU.64 UR4, c[0x3][0x38] ;  /* 0x00c00700ff0477ac */ /* 0x000e240008000a00 */
[----:B------:R-:W-:-:S05]  /*08f0*/  DMUL R26, R24, 3 ;  /* 0x40080000181a7828 */ /* 0x000fca0000000000 */
[----:B------:R-:W1:Y:S01]  /*0900*/  LDC.64 R32, c[0x3][0x20] ;  /* 0x00c00800ff207b82 */ /* 0x000e620000000a00 */
[----:B--2---:R-:W-:Y:S02]  /*0910*/  DMUL R34, R34, 3 ;  /* 0x4008000022227828 */ /* 0x004fe40000000000 */
[----:B---3--:R-:W-:-:S05]  /*0920*/  DFMA R38, R38, R40, R26 ;  /* 0x000000282626722b */ /* 0x008fca000000001a */
[----:B------:R-:W2:Y:S01]  /*0930*/  LDC.64 R30, c[0x3][0x1a8] ;  /* 0x00c06a00ff1e7b82 */ /* 0x000ea20000000a00 */
[C---:B------:R-:W-:Y:S02]  /*0940*/  DMUL R34, R6.reuse, R34 ;  /* 0x0000002206227228 */ /* 0x040fe40000000000 */
[----:B------:R-:W-:-:S05]  /*0950*/  DMUL R38, R6, R38 ;  /* 0x0000002606267228 */ /* 0x000fca0000000000 */
[----:B------:R-:W3:Y:S01]  /*0960*/  LDC.64 R22, c[0x3][RZ] ;  /* 0x00c00000ff167b82 */ /* 0x000ee20000000a00 */
[----:B0-----:R-:W-:Y:S01]  /*0970*/  DFMA R28, R4, UR4, R28 ;  /* 0x00000004041c7c2b */ /* 0x001fe2000800001c */
[----:B------:R-:W0:Y:S06]  /*0980*/  LDCU.64 UR4, c[0x3][0x848] ;  /* 0x00c10900ff0477ac */ /* 0x000e2c0008000a00 */
[----:B------:R-:W4:Y:S01]  /*0990*/  LDC.64 R24, c[0x3][0x18] ;  /* 0x00c00600ff187b82 */ /* 0x000f220000000a00 */
[----:B-1----:R-:W-:Y:S01]  /*09a0*/  DFMA R32, R36, UR6, R32 ;  /* 0x0000000624207c2b */ /* 0x002fe20008000020 */
[----:B------:R-:W1:Y:S06]  /*09b0*/  LDCU.64 UR6, c[0x3][0x848] ;  /* 0x00c10900ff0677ac */ /* 0x000e6c0008000a00 */
[----:B------:R-:W5:Y:S01]  /*09c0*/  LDC.64 R26, c[0x3][0x10] ;  /* 0x00c00400ff1a7b82 */ /* 0x000f620000000a00 */
[----:B--2---:R-:W-:-:S02]  /*09d0*/  DFMA R30, R30, 2, R34 ;  /* 0x400000001e1e782b */ /* 0x004fc40000000022 */
[----:B------:R-:W-:Y:S02]  /*09e0*/  DFMA R32, R32, 2, R38 ;  /* 0x400000002020782b */ /* 0x000fe40000000026 */
[----:B0-----:R-:W-:-:S04]  /*09f0*/  DSETP.NEU.AND P0, PT, R8, UR4, PT ;  /* 0x0000000408007e2a */ /* 0x001fc8000bf0d000 */
[C---:B---3--:R-:W-:Y:S02]  /*0a00*/  DFMA R22, R6.reuse, R30, R22 ;  /* 0x0000001e0616722b */ /* 0x048fe40000000016 */
[----:B------:R-:W-:Y:S01]  /*0a10*/  DFMA R28, R6, R32, R28 ;  /* 0x00000020061c722b */ /* 0x000fe2000000001c */
[----:B-1----:R-:W-:Y:S01]  /*0a20*/  IMAD.U32 R30, RZ, RZ, UR6 ;  /* 0x00000006ff1e7e24 */ /* 0x002fe2000f8e00ff */
[----:B------:R-:W-:Y:S01]  /*0a30*/  MOV R32, UR6 ;  /* 0x0000000600207c02 */ /* 0x000fe20008000f00 */
[----:B------:R-:W-:Y:S01]  /*0a40*/  IMAD.U32 R33, RZ, RZ, UR7 ;  /* 0x00000007ff217e24 */ /* 0x000fe2000f8e00ff */
[----:B----4-:R-:W-:Y:S01]  /*0a50*/  DADD R24, R24, R24 ;  /* 0x0000000018187229 */ /* 0x010fe20000000018 */
[----:B------:R-:W-:Y:S01]  /*0a60*/  IMAD.U32 R31, RZ, RZ, UR7 ;  /* 0x00000007ff1f7e24 */ /* 0x000fe2000f8e00ff */
[----:B-----5:R-:W-:-:S06]  /*0a70*/  DFMA R22, R4, R26, R22 ;  /* 0x0000001a0416722b */ /* 0x020fcc0000000016 */
[----:B------:R-:W-:Y:S02]  /*0a80*/  DFMA R24, R4, R24, R16 ;  /* 0x000000180418722b */ /* 0x000fe40000000010 */
[----:B------:R-:W-:-:S06]  /*0a90*/  DFMA R6, -R8, R28, R22 ;  /* 0x0000001c0806722b */ /* 0x000fcc0000000116 */
[----:B------:R-:W-:Y:S02]  /*0aa0*/  DFMA R10, -R8, R10, R24 ;  /* 0x0000000a080a722b */ /* 0x000fe40000000118 */
[----:B------:R-:W-:-:S06]  /*0ab0*/  DMUL R6, R6, R20 ;  /* 0x0000001406067228 */ /* 0x000fcc0000000000 */
[----:B------:R-:W-:Y:S01]  /*0ac0*/  DMUL R22, R10, R20 ;  /* 0x000000140a167228 */ /* 0x000fe20000000000 */
[----:B------:R-:W-:Y:S10]  /*0ad0*/  @!P0 BRA `(.L_x_272) ;  /* 0x0000000400088947 */ /* 0x000ff40003800000 */
[----:B------:R-:W0:Y:S01]  /*0ae0*/  LDCU.64 UR4, c[0x0][0x3a8] ;  /* 0x00007500ff0477ac */ /* 0x000e220008000a00 */
[C---:B------:R-:W-:Y:S01]  /*0af0*/  IMAD.SHL.U32 R2, R13.reuse, 0x8, RZ ;  /* 0x000000080d027824 */ /* 0x040fe200078e00ff */
[----:B------:R-:W-:-:S04]  /*0b00*/  SHF.L.U64.HI R4, R13, 0x3, R12 ;  /* 0x000000030d047819 */ /* 0x000fc8000001020c */
[----:B0-----:R-:W-:-:S04]  /*0b10*/  IADD3 R14, P0, PT, R2, UR4, RZ ;  /* 0x00000004020e7c10 */ /* 0x001fc8000ff1e0ff */
[----:B------:R-:W-:Y:S01]  /*0b20*/  IADD3.X R15, PT, PT, R4, UR5, RZ, P0, !PT ;  /* 0x00000005040f7c10 */ /* 0x000fe200087fe4ff */
[----:B------:R-:W0:Y:S01]  /*0b30*/  MUFU.RCP64H R11, R9 ;  /* 0x00000009000b7308 */ /* 0x000e220000001800 */
[----:B------:R-:W-:Y:S01]  /*0b40*/  MOV R10, 0x1 ;  /* 0x00000001000a7802 */ /* 0x000fe20000000f00 */
[----:B------:R-:W1:Y:S02]  /*0b50*/  LDCU.64 UR4, c[0x3][0x8e8] ;  /* 0x00c11d00ff0477ac */ /* 0x000e640008000a00 */
[----:B------:R-:W2:Y:S04]  /*0b60*/  LDG.E.64 R16, desc[UR12][R14.64] ;  /* 0x0000000c0e107981 */ /* 0x000ea8000c1e1b00 */
[----:B------:R-:W3:Y:S01]  /*0b70*/  LDG.E.64 R18, desc[UR12][R14.64+0x8000] ;  /* 0x0080000c0e127981 */ /* 0x000ee2000c1e1b00 */
[----:B------:R-:W-:Y:S01]  /*0b80*/  BSSY.RECONVERGENT B2, `(.L_x_273) ;  /* 0x0000017000027945 */ /* 0x000fe20003800200 */
[----:B0-----:R-:W-:-:S08]  /*0b90*/  DFMA R20, -R8, R10, 1 ;  /* 0x3ff000000814742b */ /* 0x001fd0000000010a */
[----:B------:R-:W-:-:S08]  /*0ba0*/  DFMA R20, R20, R20, R20 ;  /* 0x000000141414722b */ /* 0x000fd00000000014 */
[----:B------:R-:W-:Y:S02]  /*0bb0*/  DFMA R20, R10, R20, R10 ;  /* 0x000000140a14722b */ /* 0x000fe4000000000a */
[----:B------:R-:W-:-:S06]  /*0bc0*/  DMUL R10, R22, -1000 ;  /* 0xc08f4000160a7828 */ /* 0x000fcc0000000000 */
[----:B------:R-:W-:-:S08]  /*0bd0*/  DFMA R22, -R8, R20, 1 ;  /* 0x3ff000000816742b */ /* 0x000fd00000000114 */
[----:B------:R-:W-:Y:S02]  /*0be0*/  DFMA R22, R20, R22, R20 ;  /* 0x000000161416722b */ /* 0x000fe40000000014 */
[----:B--2---:R-:W-:-:S08]  /*0bf0*/  DMUL R16, R6, R16 ;  /* 0x0000001006107228 */ /* 0x004fd00000000000 */
[----:B---3--:R-:W-:-:S08]  /*0c00*/  DFMA R10, R10, R18, -R16 ;  /* 0x000000120a0a722b */ /* 0x008fd00000000810 */
[----:B-1----:R-:W-:-:S08]  /*0c10*/  DMUL R14, R10, UR4 ;  /* 0x000000040a0e7c28 */ /* 0x002fd00008000000 */
        /* <DEDUP_REMOVED lines=11> */
[----:B------:R-:W-:Y:S05]  /*0cd0*/  CALL.REL.NOINC `($__internal_10_$__cuda_sm20_div_rn_f64_full) ;  /* 0x0000005c00c07944 */ /* 0x000fea0003c00000 */
[----:B------:R-:W-:-:S07]  /*0ce0*/  IMAD.MOV.U32 R17, RZ, RZ, R15 ;  /* 0x000000ffff117224 */ /* 0x000fce00078e000f */
.L_x_274:
[----:B------:R-:W-:Y:S05]  /*0cf0*/  BSYNC.RECONVERGENT B2 ;  /* 0x0000000000027941 */ /* 0x000fea0003800200 */
.L_x_273:
[----:B------:R-:W0:Y:S02]  /*0d00*/  LDCU.64 UR4, c[0x0][0x3b0] ;  /* 0x00007600ff0477ac */ /* 0x000e240008000a00 */
[----:B0-----:R-:W-:-:S04]  /*0d10*/  IADD3 R10, P0, PT, R2, UR4, RZ ;  /* 0x00000004020a7c10 */ /* 0x001fc8000ff1e0ff */
[----:B------:R-:W-:Y:S01]  /*0d20*/  IADD3.X R11, PT, PT, R4, UR5, RZ, P0, !PT ;  /* 0x00000005040b7c10 */ /* 0x000fe200087fe4ff */
[----:B------:R-:W0:Y:S01]  /*0d30*/  MUFU.RCP64H R15, R9 ;  /* 0x00000009000f7308 */ /* 0x000e220000001800 */
[----:B------:R-:W-:Y:S01]  /*0d40*/  MOV R14, 0x1 ;  /* 0x00000001000e7802 */ /* 0x000fe20000000f00 */
[----:B------:R-:W1:Y:S02]  /*0d50*/  LDCU.64 UR4, c[0x3][0x8e8] ;  /* 0x00c11d00ff0477ac */ /* 0x000e640008000a00 */
[----:B------:R-:W2:Y:S01]  /*0d60*/  LDG.E.64 R4, desc[UR12][R10.64] ;  /* 0x0000000c0a047981 */ /* 0x000ea2000c1e1b00 */
[----:B------:R-:W-:Y:S01]  /*0d70*/  BSSY.RECONVERGENT B2, `(.L_x_272) ;  /* 0x0000018000027945 */ /* 0x000fe20003800200 */
[----:B------:R-:W-:Y:S02]  /*0d80*/  IMAD.MOV.U32 R32, RZ, RZ, R16 ;  /* 0x000000ffff207224 */ /* 0x000fe400078e0010 */
[----:B------:R-:W-:Y:S01]  /*0d90*/  IMAD.MOV.U32 R33, RZ, RZ, R17 ;  /* 0x000000ffff217224 */ /* 0x000fe200078e0011 */
[----:B0-----:R-:W-:-:S02]  /*0da0*/  DFMA R18, -R8, R14, 1 ;  /* 0x3ff000000812742b */ /* 0x001fc4000000010e */
[----:B-1----:R-:W-:-:S06]  /*0db0*/  DMUL R6, R6, -UR4 ;  /* 0x8000000406067c28 */ /* 0x002fcc0008000000 */
[----:B------:R-:W-:-:S08]  /*0dc0*/  DFMA R18, R18, R18, R18 ;  /* 0x000000121212722b */ /* 0x000fd00000000012 */
[----:B------:R-:W-:-:S08]  /*0dd0*/  DFMA R18, R14, R18, R14 ;  /* 0x000000120e12722b */ /* 0x000fd0000000000e */
[----:B------:R-:W-:-:S08]  /*0de0*/  DFMA R20, -R8, R18, 1 ;  /* 0x3ff000000814742b */ /* 0x000fd00000000112 */
[----:B------:R-:W-:Y:S02]  /*0df0*/  DFMA R20, R18, R20, R18 ;  /* 0x000000141214722b */ /* 0x000fe40000000012 */
[----:B--2---:R-:W-:-:S08]  /*0e00*/  DMUL R14, R6, R4 ;  /* 0x00000004060e7228 */ /* 0x004fd00000000000 */
        /* <DEDUP_REMOVED lines=10> */
[----:B------:R-:W-:-:S07]  /*0eb0*/  MOV R14, 0xed0 ;  /* 0x00000ed0000e7802 */ /* 0x000fce0000000f00 */
[----:B------:R-:W-:Y:S05]  /*0ec0*/  CALL.REL.NOINC `($__internal_10_$__cuda_sm20_div_rn_f64_full) ;  /* 0x0000005c00447944 */ /* 0x000fea0003c00000 */
[----:B------:R-:W-:Y:S02]  /*0ed0*/  IMAD.MOV.U32 R30, RZ, RZ, R16 ;  /* 0x000000ffff1e7224 */ /* 0x000fe400078e0010 */
[----:B------:R-:W-:-:S07]  /*0ee0*/  IMAD.MOV.U32 R31, RZ, RZ, R15 ;  /* 0x000000ffff1f7224 */ /* 0x000fce00078e000f */
.L_x_275:
[----:B------:R-:W-:Y:S05]  /*0ef0*/  BSYNC.RECONVERGENT B2 ;  /* 0x0000000000027941 */ /* 0x000fea0003800200 */
.L_x_272:
[----:B------:R-:W-:Y:S05]  /*0f00*/  BSYNC.RECONVERGENT B1 ;  /* 0x0000000000017941 */ /* 0x000fea0003800200 */
.L_x_271:
[----:B------:R-:W0:Y:S01]  /*0f10*/  LDC R22, c[0x0][0x3e0] ;  /* 0x0000f800ff167b82 */ /* 0x000e220000000800 */
[----:B------:R-:W1:Y:S01]  /*0f20*/  LDCU.64 UR4, c[0x0][0x3d8] ;  /* 0x00007b00ff0477ac */ /* 0x000e620008000a00 */
[----:B------:R-:W2:Y:S06]  /*0f30*/  LDCU.64 UR6, c[0x0][0x3b8] ;  /* 0x00007700ff0677ac */ /* 0x000eac0008000a00 */
[----:B------:R-:W3:Y:S01]  /*0f40*/  LDC.64 R28, c[0x0][0x420] ;  /* 0x00010800ff1c7b82 */ /* 0x000ee20000000a00 */
[C---:B------:R-:W-:Y:S02]  /*0f50*/  SHF.L.U32 R8, R13.reuse, 0x3, RZ ;  /* 0x000000030d087819 */ /* 0x040fe400000006ff */
[C---:B------:R-:W-:Y:S01]  /*0f60*/  SHF.L.U64.HI R9, R13.reuse, 0x3, R12 ;  /* 0x000000030d097819 */ /* 0x040fe2000001020c */
[----:B------:R-:W-:-:S04]  /*0f70*/  VIADD R10, R13, 0x1000 ;  /* 0x000010000d0a7836 */ /* 0x000fc80000000000 */
[----:B------:R-:W4:Y:S01]  /*0f80*/  LDC.64 R24, c[0x3][0xa68] ;  /* 0x00c29a00ff187b82 */ /* 0x000f220000000a00 */
[----:B------:R-:W0:Y:S01]  /*0f90*/  LDCU.64 UR14, c[0x3][0xa60] ;  /* 0x00c14c00ff0e77ac */ /* 0x000e220008000a00 */
[----:B------:R-:W0:Y:S02]  /*0fa0*/  LDCU.64 UR16, c[0x3][0x848] ;  /* 0x00c10900ff1077ac */ /* 0x000e240008000a00 */
[----:B0-----:R-:W-:Y:S01]  /*0fb0*/  IMAD R5, R22, 0x1000, R13 ;  /* 0x0000100016057824 */ /* 0x001fe200078e020d */
[----:B------:R-:W0:Y:S01]  /*0fc0*/  LDCU.64 UR18, c[0x3][0x8b0] ;  /* 0x00c11600ff1277ac */ /* 0x000e220008000a00 */
[----:B------:R-:W0:Y:S02]  /*0fd0*/  LDCU.64 UR20, c[0x3][0x848] ;  /* 0x00c10900ff1477ac */ /* 0x000e240008000a00 */
[----:B---3--:R-:W-:Y:S01]  /*0fe0*/  IMAD.WIDE R28, R5, 0x4, R28 ;  /* 0x00000004051c7825 */ /* 0x008fe200078e021c */
[C---:B-1----:R-:W-:Y:S01]  /*0ff0*/  LEA R26, P1, R13.reuse, UR4, 0x2 ;  /* 0x000000040d1a7c11 */ /* 0x042fe2000f8210ff */
[----:B------:R-:W1:Y:S01]  /*1000*/  LDC.64 R4, c[0x0][0x410] ;  /* 0x00010400ff047b82 */ /* 0x000e620000000a00 */
[----:B------:R-:W3:Y:S02]  /*1010*/  LDCU.64 UR22, c[0x3][0x850] ;  /* 0x00c10a00ff1677ac */ /* 0x000ee40008000a00 */
[----:B------:R-:W5:Y:S01]  /*1020*/  LDG.E R2, desc[UR12][R28.64] ;  /* 0x0000000c1c027981 */ /* 0x000f62000c1e1900 */
[----:B--2---:R-:W-:Y:S01]  /*1030*/  IADD3 R6, P2, PT, R8, UR6, RZ ;  /* 0x0000000608067c10 */ /* 0x004fe2000ff5e0ff */
[----:B------:R-:W2:Y:S01]  /*1040*/  LDCU.64 UR24, c[0x3][0x8d0] ;  /* 0x00c11a00ff1877ac */ /* 0x000ea20008000a00 */
[----:B------:R-:W-:-:S02]  /*1050*/  LEA.HI.X R27, R13, UR5, R12, 0x2, P1 ;  /* 0x000000050d1b7c11 */ /* 0x000fc400088f140c */
[----:B------:R-:W-:Y:S01]  /*1060*/  IADD3.X R7, PT, PT, R9, UR7, RZ, P2, !PT ;  /* 0x0000000709077c10 */ /* 0x000fe200097fe4ff */
[----:B------:R-:W-:Y:S01]  /*1070*/  IMAD R11, R22, 0x2c000, R3 ;  /* 0x0002c000160b7824 */ /* 0x000fe200078e0203 */
[----:B------:R-:W4:Y:S01]  /*1080*/  LDCU.64 UR4, c[0x3][0x8b0] ;  /* 0x00c11600ff0477ac */ /* 0x000f220008000a00 */
        /* <DEDUP_REMOVED lines=18> */
[----:B------:R-:W0:Y:S01]  /*11b0*/  LDCU.128 UR28, c[0x0][0x3c0] ;  /* 0x00007800ff1c77ac */ /* 0x000e220008000c00 */
[----:B-----5:R-:W-:-:S05]  /*11c0*/  VIMNMX R19, PT, PT, R2, 0x1, !PT ;  /* 0x0000000102137848 */ /* 0x020fca0007fe0100 */
[----:B------:R-:W-:Y:S01]  /*11d0*/  VIADD R2, R19, 0xffffffff ;  /* 0xffffffff13027836 */ /* 0x000fe20000000000 */
[----:B------:R5:W-:Y:S04]  /*11e0*/  STG.E desc[UR12][R26.64], R19 ;  /* 0x000000131a007986 */ /* 0x000be8000c10190c */
[----:B------:R-:W-:-:S13]  /*11f0*/  ISETP.NE.AND P0, PT, R2, RZ, PT ;  /* 0x000000ff0200720c */ /* 0x000fda0003f05270 */
[----:B------:R-:W3:Y:S02]  /*1200*/  @!P0 LDC.64 R20, c[0x3][0xa60] ;  /* 0x00c29800ff148b82 */ /* 0x000ee40000000a00 */
[----:B---3--:R-:W-:-:S07]  /*1210*/  @!P0 DADD R20, -RZ, -R20 ;  /* 0x00000000ff148229 */ /* 0x008fce0000000914 */
[----:B------:R3:W-:Y:S04]  /*1220*/  @!P0 STG.E.64 desc[UR12][R6.64], R20 ;  /* 0x0000001406008986 */ /* 0x0007e8000c101b0c */
[----:B-----5:R-:W5:Y:S02]  /*1230*/  @!P0 LDG.E R19, desc[UR12][R26.64] ;  /* 0x0000000c1a138981 */ /* 0x020f64000c1e1900 */
[----:B-----5:R-:W-:-:S05]  /*1240*/  VIADD R2, R19, 0xfffffffe ;  /* 0xfffffffe13027836 */ /* 0x020fca0000000000 */
[----:B------:R-:W-:Y:S01]  /*1250*/  ISETP.NE.AND P0, PT, R2, RZ, PT ;  /* 0x000000ff0200720c */ /* 0x000fe20003f05270 */
[----:B------:R-:W-:-:S04]  /*1260*/  IMAD R2, R0, 0x40, R11 ;  /* 0x0000004000027824 */ /* 0x000fc800078e020b */
[----:B------:R-:W-:-:S08]  /*1270*/  VIADD R11, R2, 0x2000 ;  /* 0x00002000020b7836 */ /* 0x000fd00000000000 */
[----:B-1----:R-:W-:Y:S01]  /*1280*/  @!P0 IMAD.WIDE R16, R11, 0x8, R4 ;  /* 0x000000080b108825 */ /* 0x002fe200078e0204 */
[----:B---3--:R-:W4:Y:S04]  /*1290*/  @!P0 LDC.64 R20, c[0x3][0xa60] ;  /* 0x00c29800ff148b82 */ /* 0x008f280000000a00 */
[----:B------:R-:W3:Y:S04]  /*12a0*/  @!P0 LDG.E.64 R14, desc[UR12][R16.64] ;  /* 0x0000000c100e8981 */ /* 0x000ee8000c1e1b00 */
[----:B------:R-:W3:Y:S02]  /*12b0*/  @!P0 LDG.E.64 R18, desc[UR12][R16.64+-0x8000] ;  /* 0xff80000c10128981 */ /* 0x000ee4000c1e1b00 */
[----:B---3--:R-:W-:Y:S01]  /*12c0*/  @!P0 DADD R18, R14, R18 ;  /* 0x000000000e128229 */ /* 0x008fe20000000012 */
[----:B------:R-:W-:-:S05]  /*12d0*/  IMAD R14, R22, 0x2c000, R10 ;  /* 0x0002c000160e7824 */ /* 0x000fca00078e020a */
[----:B------:R-:W-:Y:S02]  /*12e0*/  IADD3 R15, PT, PT, R14, 0x2000, RZ ;  /* 0x000020000e0f7810 */ /* 0x000fe40007ffe0ff */
[----:B----4-:R-:W-:-:S03]  /*12f0*/  @!P0 DFMA R18, R18, UR4, -R20 ;  /* 0x0000000412128c2b */ /* 0x010fc60008000814 */
[----:B------:R-:W-:-:S04]  /*1300*/  IMAD.WIDE R20, R15, 0x8, R4 ;  /* 0x000000080f147825 */ /* 0x000fc800078e0204 */
[----:B------:R1:W-:Y:S04]  /*1310*/  @!P0 STG.E.64 desc[UR12][R6.64], R18 ;  /* 0x0000001206008986 */ /* 0x0003e8000c101b0c */
[----:B------:R-:W3:Y:S04]  /*1320*/  LDG.E R34, desc[UR12][R26.64] ;  /* 0x0000000c1a227981 */ /* 0x000ee8000c1e1900 */
[----:B------:R-:W4:Y:S04]  /*1330*/  LDG.E.64 R16, desc[UR12][R20.64] ;  /* 0x0000000c14107981 */ /* 0x000f28000c1e1b00 */
[----:B------:R-:W4:Y:S01]  /*1340*/  LDG.E.64 R22, desc[UR12][R20.64+-0x8000] ;  /* 0xff80000c14167981 */ /* 0x000f22000c1e1b00 */
[----:B---3--:R-:W-:-:S05]  /*1350*/  VIADD R15, R34, 0xffffffff ;  /* 0xffffffff220f7836 */ /* 0x008fca0000000000 */
[----:B------:R-:W-:Y:S01]  /*1360*/  ISETP.NE.AND P0, PT, R15, 0x2, PT ;  /* 0x000000020f00780c */ /* 0x000fe20003f05270 */
[----:B----4-:R-:W-:-:S08]  /*1370*/  DADD R16, R16, R22 ;  /* 0x0000000010107229 */ /* 0x010fd00000000016 */
[----:B------:R-:W-:-:S07]  /*1380*/  DFMA R16, R16, UR4, -R24 ;  /* 0x0000000410107c2b */ /* 0x000fce0008000818 */
[----:B------:R3:W-:Y:S04]  /*1390*/  @!P0 STG.E.64 desc[UR12][R6.64], R16 ;  /* 0x0000001006008986 */ /* 0x0007e8000c101b0c */
[----:B------:R-:W4:Y:S01]  /*13a0*/  @!P0 LDG.E R34, desc[UR12][R26.64] ;  /* 0x0000000c1a228981 */ /* 0x000f22000c1e1900 */
[----:B-1----:R-:W-:Y:S02]  /*13b0*/  VIADD R19, R2, 0x4000 ;  /* 0x0000400002137836 */ /* 0x002fe40000000000 */
[----:B----4-:R-:W-:Y:S02]  /*13c0*/  VIADD R15, R34, 0xfffffffe ;  /* 0xfffffffe220f7836 */ /* 0x010fe40000000000 */
[----:B------:R-:W1:Y:S03]  /*13d0*/  LDC.64 R34, c[0x3][0xa78] ;  /* 0x00c29e00ff227b82 */ /* 0x000e660000000a00 */
[----:B------:R-:W-:-:S13]  /*13e0*/  ISETP.NE.AND P0, PT, R15, 0x2, PT ;  /* 0x000000020f00780c */ /* 0x000fda0003f05270 */
[----:B------:R-:W-:Y:S01]  /*13f0*/  @!P0 IMAD.WIDE R18, R19, 0x8, R4 ;  /* 0x0000000813128825 */ /* 0x000fe200078e0204 */
[----:B------:R-:W4:Y:S04]  /*1400*/  @!P0 LDC.64 R24, c[0x3][0xa70] ;  /* 0x00c29c00ff188b82 */ /* 0x000f280000000a00 */
[----:B------:R-:W5:Y:S04]  /*1410*/  @!P0 LDG.E.64 R20, desc[UR12][R18.64] ;  /* 0x0000000c12148981 */ /* 0x000f68000c1e1b00 */
[----:B------:R-:W5:Y:S01]  /*1420*/  @!P0 LDG.E.64 R22, desc[UR12][R18.64+-0x8000] ;  /* 0xff80000c12168981 */ /* 0x000f62000c1e1b00 */
[----:B------:R-:W-:-:S04]  /*1430*/  VIADD R15, R14, 0x4000 ;  /* 0x000040000e0f7836 */ /* 0x000fc80000000000 */
[----:B---3--:R-:W-:Y:S01]  /*1440*/  IMAD.WIDE R16, R15, 0x8, R4 ;  /* 0x000000080f107825 */ /* 0x008fe200078e0204 */
[----:B-----5:R-:W-:-:S08]  /*1450*/  @!P0 DADD R20, R20, R22 ;  /* 0x0000000014148229 */ /* 0x020fd00000000016 */
[----:B----4-:R-:W-:-:S07]  /*1460*/  @!P0 DFMA R20, R20, UR4, -R24 ;  /* 0x0000000414148c2b */ /* 0x010fce0008000818 */
[----:B------:R3:W-:Y:S04]  /*1470*/  @!P0 STG.E.64 desc[UR12][R6.64], R20 ;  /* 0x0000001406008986 */ /* 0x0007e8000c101b0c */
[----:B------:R-:W4:Y:S04]  /*1480*/  LDG.E R36, desc[UR12][R26.64] ;  /* 0x0000000c1a247981 */ /* 0x000f28000c1e1900 */
[----:B------:R-:W5:Y:S04]  /*1490*/  LDG.E.64 R22, desc[UR12][R16.64] ;  /* 0x0000000c10167981 */ /* 0x000f68000c1e1b00 */
[----:B------:R-:W5:Y:S01]  /*14a0*/  LDG.E.64 R24, desc[UR12][R16.64+-0x8000] ;  /* 0xff80000c10187981 */ /* 0x000f62000c1e1b00 */
[----:B----4-:R-:W-:-:S04]  /*14b0*/  IADD3 R15, PT, PT, R36, -0x1, RZ ;  /* 0xffffffff240f7810 */ /* 0x010fc80007ffe0ff */
[----:B------:R-:W-:Y:S01]  /*14c0*/  ISETP.NE.AND P0, PT, R15, 0x4, PT ;  /* 0x000000040f00780c */ /* 0x000fe20003f05270 */
[----:B-----5:R-:W-:-:S08]  /*14d0*/  DADD R22, R22, R24 ;  /* 0x0000000016167229 */ /* 0x020fd00000000018 */
[----:B-1----:R-:W-:Y:S01]  /*14e0*/  DFMA R22, R22, UR4, -R34 ;  /* 0x0000000416167c2b */ /* 0x002fe20008000822 */
[----:B------:R-:W1:Y:S06]  /*14f0*/  LDC.64 R34, c[0x3][0xa88] ;  /* 0x00c2a200ff227b82 */ /* 0x000e6c0000000a00 */
[----:B------:R4:W-:Y:S04]  /*1500*/  @!P0 STG.E.64 desc[UR12][R6.64], R22 ;  /* 0x0000001606008986 */ /* 0x0009e8000c101b0c */
[----:B------:R-:W5:Y:S02]  /*1510*/  @!P0 LDG.E R36, desc[UR12][R26.64] ;  /* 0x0000000c1a248981 */ /* 0x000f64000c1e1900 */
[----:B-----5:R-:W-:-:S05]  /*1520*/  VIADD R15, R36, 0xfffffffe ;  /* 0xfffffffe240f7836 */ /* 0x020fca0000000000 */
[----:B------:R-:W-:Y:S01]  /*1530*/  ISETP.NE.AND P0, PT, R15, 0x4, PT ;  /* 0x000000040f00780c */ /* 0x000fe20003f05270 */
[----:B------:R-:W-:-:S12]  /*1540*/  VIADD R15, R2, 0x6000 ;  /* 0x00006000020f7836 */ /* 0x000fd80000000000 */
[----:B------:R-:W-:Y:S01]  /*1550*/  @!P0 IMAD.WIDE R16, R15, 0x8, R4 ;  /* 0x000000080f108825 */ /* 0x000fe200078e0204 */
[----:B------:R-:W5:Y:S04]  /*1560*/  @!P0 LDC.64 R24, c[0x3][0xa80] ;  /* 0x00c2a000ff188b82 */ /* 0x000f680000000a00 */
[----:B------:R-:W2:Y:S04]  /*1570*/  @!P0 LDG.E.64 R18, desc[UR12][R16.64] ;  /* 0x0000000c10128981 */ /* 0x000ea8000c1e1b00 */
[----:B---3--:R-:W2:Y:S02]  /*1580*/  @!P0 LDG.E.64 R20, desc[UR12][R16.64+-0x8000] ;  /* 0xff80000c10148981 */ /* 0x008ea4000c1e1b00 */
[----:B--2---:R-:W-:Y:S01]  /*1590*/  @!P0 DADD R18, R18, R20 ;  /* 0x0000000012128229 */ /* 0x004fe20000000014 */
[----:B------:R-:W-:-:S04]  /*15a0*/  VIADD R21, R14, 0x6000 ;  /* 0x000060000e157836 */ /* 0x000fc80000000000 */
[----:B------:R-:W-:-:S03]  /*15b0*/  IMAD.WIDE R20, R21, 0x8, R4 ;  /* 0x0000000815147825 */ /* 0x000fc600078e0204 */
[----:B-----5:R-:W-:-:S07]  /*15c0*/  @!P0 DFMA R18, R18, UR4, -R24 ;  /* 0x0000000412128c2b */ /* 0x020fce0008000818 */
[----:B------:R2:W-:Y:S04]  /*15d0*/  @!P0 STG.E.64 desc[UR12][R6.64], R18 ;  /* 0x0000001206008986 */ /* 0x0005e8000c101b0c */
[----:B------:R-:W3:Y:S04]  /*15e0*/  LDG.E R36, desc[UR12][R26.64] ;  /* 0x0000000c1a247981 */ /* 0x000ee8000c1e1900 */
[----:B----4-:R-:W4:Y:S04]  /*15f0*/  LDG.E.64 R22, desc[UR12][R20.64] ;  /* 0x0000000c14167981 */ /* 0x010f28000c1e1b00 */
[----:B------:R-:W4:Y:S01]  /*1600*/  LDG.E.64 R24, desc[UR12][R20.64+-0x8000] ;  /* 0xff80000c14187981 */ /* 0x000f22000c1e1b00 */
[----:B---3--:R-:W-:-:S05]  /*1610*/  VIADD R15, R36, 0xffffffff ;  /* 0xffffffff240f7836 */ /* 0x008fca0000000000 */
[----:B------:R-:W-:Y:S01]  /*1620*/  ISETP.NE.AND P0, PT, R15, 0x6, PT ;  /* 0x000000060f00780c */ /* 0x000fe20003f05270 */
[----:B----4-:R-:W-:-:S08]  /*1630*/  DADD R22, R22, R24 ;  /* 0x0000000016167229 */ /* 0x010fd00000000018 */
[----:B-1----:R-:W-:Y:S01]  /*1640*/  DFMA R22, R22, UR4, -R34 ;  /* 0x0000000416167c2b */ /* 0x002fe20008000822 */
[----:B------:R-:W-:Y:S01]  /*1650*/  VIADD R17, R2, 0x8000 ;  /* 0x0000800002117836 */ /* 0x000fe20000000000 */
[----:B------:R-:W1:Y:S05]  /*1660*/  LDC.64 R34, c[0x3][0xa98] ;  /* 0x00c2a600ff227b82 */ /* 0x000e6a0000000a00 */
[----:B------:R3:W-:Y:S04]  /*1670*/  @!P0 STG.E.64 desc[UR12][R6.64], R22 ;  /* 0x0000001606008986 */ /* 0x0007e8000c101b0c */
[----:B------:R-:W4:Y:S02]  /*1680*/  @!P0 LDG.E R36, desc[UR12][R26.64] ;  /* 0x0000000c1a248981 */ /* 0x000f24000c1e1900 */
[----:B----4-:R-:W-:-:S04]  /*1690*/  IADD3 R15, PT, PT, R36, -0x2, RZ ;  /* 0xfffffffe240f7810 */ /* 0x010fc80007ffe0ff */
[----:B------:R-:W-:-:S13]  /*16a0*/  ISETP.NE.AND P0, PT, R15, 0x6, PT ;  /* 0x000000060f00780c */ /* 0x000fda0003f05270 */
[----:B------:R-:W-:Y:S01]  /*16b0*/  @!P0 IMAD.WIDE R16, R17, 0x8, R4 ;  /* 0x0000000811108825 */ /* 0x000fe200078e0204 */
[----:B------:R-:W4:Y:S04]  /*16c0*/  @!P0 LDC.64 R24, c[0x3][0xa90] ;  /* 0x00c2a400ff188b82 */ /* 0x000f280000000a00 */
[----:B--2---:R-:W2:Y:S04]  /*16d0*/  @!P0 LDG.E.64 R18, desc[UR12][R16.64] ;  /* 0x0000000c10128981 */ /* 0x004ea8000c1e1b00 */
[----:B------:R-:W2:Y:S02]  /*16e0*/  @!P0 LDG.E.64 R20, desc[UR12][R16.64+-0x8000] ;  /* 0xff80000c10148981 */ /* 0x000ea4000c1e1b00 */
[----:B--2---:R-:W-:Y:S01]  /*16f0*/  @!P0 DADD R18, R18, R20 ;  /* 0x0000000012128229 */ /* 0x004fe20000000014 */
[----:B------:R-:W-:-:S04]  /*1700*/  VIADD R21, R14, 0x8000 ;  /* 0x000080000e157836 */ /* 0x000fc80000000000 */
[----:B------:R-:W-:-:S03]  /*1710*/  IMAD.WIDE R20, R21, 0x8, R4 ;  /* 0x0000000815147825 */ /* 0x000fc600078e0204 */
[----:B----4-:R-:W-:-:S07]  /*1720*/  @!P0 DFMA R18, R18, UR4, -R24 ;  /* 0x0000000412128c2b */ /* 0x010fce0008000818 */
[----:B------:R2:W-:Y:S04]  /*1730*/  @!P0 STG.E.64 desc[UR12][R6.64], R18 ;  /* 0x0000001206008986 */ /* 0x0005e8000c101b0c */
[----:B------:R-:W4:Y:S04]  /*1740*/  LDG.E R36, desc[UR12][R26.64] ;  /* 0x0000000c1a247981 */ /* 0x000f28000c1e1900 */
[----:B---3--:R-:W3:Y:S04]  /*1750*/  LDG.E.64 R22, desc[UR12][R20.64] ;  /* 0x0000000c14167981 */ /* 0x008ee8000c1e1b00 */
[----:B------:R-:W3:Y:S01]  /*1760*/  LDG.E.64 R24, desc[UR12][R20.64+-0x8000] ;  /* 0xff80000c14187981 */ /* 0x000ee2000c1e1b00 */
[----:B----4-:R-:W-:-:S05]  /*1770*/  VIADD R15, R36, 0xffffffff ;  /* 0xffffffff240f7836 */ /* 0x010fca0000000000 */
[----:B------:R-:W-:Y:S01]  /*1780*/  ISETP.NE.AND P0, PT, R15, 0x8, PT ;  /* 0x000000080f00780c */ /* 0x000fe20003f05270 */
[----:B---3--:R-:W-:-:S08]  /*1790*/  DADD R22, R22, R24 ;  /* 0x0000000016167229 */ /* 0x008fd00000000018 */
[----:B-1----:R-:W-:Y:S01]  /*17a0*/  DFMA R22, R22, UR4, -R34 ;  /* 0x0000000416167c2b */ /* 0x002fe20008000822 */
[----:B------:R-:W-:Y:S01]  /*17b0*/  IADD3 R17, PT, PT, R2, 0xa000, RZ ;  /* 0x0000a00002117810 */ /* 0x000fe20007ffe0ff */
[----:B------:R-:W1:Y:S05]  /*17c0*/  LDC.64 R34, c[0x3][0xaa8] ;  /* 0x00c2aa00ff227b82 */ /* 0x000e6a0000000a00 */
[----:B------:R3:W-:Y:S04]  /*17d0*/  @!P0 STG.E.64 desc[UR12][R6.64], R22 ;  /* 0x0000001606008986 */ /* 0x0007e8000c101b0c */
[----:B------:R-:W4:Y:S02]  /*17e0*/  @!P0 LDG.E R36, desc[UR12][R26.64] ;  /* 0x0000000c1a248981 */ /* 0x000f24000c1e1900 */
[----:B----4-:R-:W-:-:S05]  /*17f0*/  VIADD R15, R36, 0xfffffffe ;  /* 0xfffffffe240f7836 */ /* 0x010fca0000000000 */
        /* <DEDUP_REMOVED lines=17> */
[----:B------:R-:W-:Y:S01]  /*1910*/  VIADD R17, R2, 0xc000 ;  /* 0x0000c00002117836 */ /* 0x000fe20000000000 */
        /* <DEDUP_REMOVED lines=10> */
[----:B------:R-:W-:-:S05]  /*19c0*/  IADD3 R21, PT, PT, R14, 0xc000, RZ ;  /* 0x0000c0000e157810 */ /* 0x000fca0007ffe0ff */
[----:B------:R-:W-:Y:S02]  /*19d0*/  IMAD.WIDE R20, R21, 0x8, R4 ;  /* 0x0000000815147825 */ /* 0x000fe400078e0204 */
        /* <DEDUP_REMOVED lines=27> */
[----:B----4-:R-:W-:-:S04]  /*1b90*/  IADD3 R15, PT, PT, R36, -0x1, RZ ;  /* 0xffffffff240f7810 */ /* 0x010fc80007ffe0ff */
        /* <DEDUP_REMOVED lines=266> */
[----:B-1----:R-:W-:-:S07]  /*2c40*/  DFMA R22, R22, UR4, -R34 ;  /* 0x0000000416167c2b */ /* 0x002fce0008000822 */
[----:B------:R1:W-:Y:S04]  /*2c50*/  @!P0 STG.E.64 desc[UR12][R6.64], R22 ;  /* 0x0000001606008986 */ /* 0x0003e8000c101b0c */
[----:B------:R-:W3:Y:S01]  /*2c60*/  @!P0 LDG.E R36, desc[UR12][R26.64] ;  /* 0x0000000c1a248981 */ /* 0x000ee2000c1e1900 */
[----:B------:R-:W-:Y:S01]  /*2c70*/  IADD3 R17, PT, PT, R2, 0x28000, RZ ;  /* 0x0002800002117810 */ /* 0x000fe20007ffe0ff */
[----:B---3--:R-:W-:-:S05]  /*2c80*/  VIADD R15, R36, 0xfffffffe ;  /* 0xfffffffe240f7836 */ /* 0x008fca0000000000 */
[----:B------:R-:W-:-:S13]  /*2c90*/  ISETP.NE.AND P0, PT, R15, 0x26, PT ;  /* 0x000000260f00780c */ /* 0x000fda0003f05270 */
[----:B------:R-:W-:Y:S01]  /*2ca0*/  @!P0 IMAD.WIDE R16, R17, 0x8, R4 ;  /* 0x0000000811108825 */ /* 0x000fe200078e0204 */
[----:B------:R-:W3:Y:S04]  /*2cb0*/  @!P0 LDC.64 R24, c[0x3][0xb90] ;  /* 0x00c2e400ff188b82 */ /* 0x000ee80000000a00 */
[----:B--2---:R-:W2:Y:S04]  /*2cc0*/  @!P0 LDG.E.64 R18, desc[UR12][R16.64] ;  /* 0x0000000c10128981 */ /* 0x004ea8000c1e1b00 */
[----:B------:R-:W2:Y:S01]  /*2cd0*/  @!P0 LDG.E.64 R20, desc[UR12][R16.64+-0x8000] ;  /* 0xff80000c10148981 */ /* 0x000ea2000c1e1b00 */
[----:B------:R-:W-:-:S04]  /*2ce0*/  VIADD R15, R14, 0x28000 ;  /* 0x000280000e0f7836 */ /* 0x000fc80000000000 */
[----:B------:R-:W-:Y:S01]  /*2cf0*/  IMAD.WIDE R14, R15, 0x8, R4 ;  /* 0x000000080f0e7825 */ /* 0x000fe200078e0204 */
[----:B--2---:R-:W-:-:S08]  /*2d00*/  @!P0 DADD R18, R18, R20 ;  /* 0x0000000012128229 */ /* 0x004fd00000000014 */
[----:B---3--:R-:W-:Y:S01]  /*2d10*/  @!P0 DFMA R18, R18, UR4, -R24 ;  /* 0x0000000412128c2b */ /* 0x008fe20008000818 */
[----:B------:R-:W2:Y:S06]  /*2d20*/  LDC.64 R24, c[0x3][0xb98] ;  /* 0x00c2e600ff187b82 */ /* 0x000eac0000000a00 */
[----:B------:R3:W-:Y:S04]  /*2d30*/  @!P0 STG.E.64 desc[UR12][R6.64], R18 ;  /* 0x0000001206008986 */ /* 0x0007e8000c101b0c */
[----:B------:R-:W4:Y:S04]  /*2d40*/  LDG.E R34, desc[UR12][R26.64] ;  /* 0x0000000c1a227981 */ /* 0x000f28000c1e1900 */
[----:B------:R-:W5:Y:S04]  /*2d50*/  LDG.E.64 R20, desc[UR12][R14.64] ;  /* 0x0000000c0e147981 */ /* 0x000f68000c1e1b00 */
[----:B-1----:R-:W5:Y:S01]  /*2d60*/  LDG.E.64 R22, desc[UR12][R14.64+-0x8000] ;  /* 0xff80000c0e167981 */ /* 0x002f62000c1e1b00 */
[----:B----4-:R-:W-:-:S05]  /*2d70*/  VIADD R16, R34, 0xffffffff ;  /* 0xffffffff22107836 */ /* 0x010fca0000000000 */
[----:B------:R-:W-:Y:S01]  /*2d80*/  ISETP.NE.AND P0, PT, R16, 0x28, PT ;  /* 0x000000281000780c */ /* 0x000fe20003f05270 */
[----:B-----5:R-:W-:Y:S01]  /*2d90*/  DADD R20, R20, R22 ;  /* 0x0000000014147229 */ /* 0x020fe20000000016 */
[----:B------:R-:W-:Y:S01]  /*2da0*/  VIADD R17, R2, 0x2a000 ;  /* 0x0002a00002117836 */ /* 0x000fe20000000000 */
[----:B------:R-:W1:Y:S06]  /*2db0*/  LDC.64 R22, c[0x3][0x8a8] ;  /* 0x00c22a00ff167b82 */ /* 0x000e6c0000000a00 */
[----:B--2---:R-:W-:-:S07]  /*2dc0*/  DFMA R20, R20, UR4, -R24 ;  /* 0x0000000414147c2b */ /* 0x004fce0008000818 */
[----:B------:R2:W-:Y:S04]  /*2dd0*/  @!P0 STG.E.64 desc[UR12][R6.64], R20 ;  /* 0x0000001406008986 */ /* 0x0005e8000c101b0c */
[----:B------:R-:W4:Y:S02]  /*2de0*/  @!P0 LDG.E R34, desc[UR12][R26.64] ;  /* 0x0000000c1a228981 */ /* 0x000f24000c1e1900 */
[----:B----4-:R-:W-:-:S05]  /*2df0*/  VIADD R16, R34, 0xfffffffe ;  /* 0xfffffffe22107836 */ /* 0x010fca0000000000 */
[----:B------:R-:W-:-:S13]  /*2e00*/  ISETP.NE.AND P0, PT, R16, 0x28, PT ;  /* 0x000000281000780c */ /* 0x000fda0003f05270 */
[----:B------:R-:W-:Y:S01]  /*2e10*/  @!P0 IMAD.WIDE R4, R17, 0x8, R4 ;  /* 0x0000000811048825 */ /* 0x000fe200078e0204 */
[----:B---3--:R-:W3:Y:S04]  /*2e20*/  @!P0 LDC.64 R18, c[0x3][0xba0] ;  /* 0x00c2e800ff128b82 */ /* 0x008ee80000000a00 */
[----:B------:R-:W4:Y:S04]  /*2e30*/  @!P0 LDG.E.64 R14, desc[UR12][R4.64] ;  /* 0x0000000c040e8981 */ /* 0x000f28000c1e1b00 */
[----:B------:R5:W4:Y:S01]  /*2e40*/  @!P0 LDG.E.64 R16, desc[UR12][R4.64+-0x8000] ;  /* 0xff80000c04108981 */ /* 0x000b22000c1e1b00 */
[----:B-1----:R-:W-:Y:S01]  /*2e50*/  SHF.R.U32.HI R2, RZ, 0x14, R23 ;  /* 0x00000014ff027819 */ /* 0x002fe20000011617 */
[----:B------:R-:W-:Y:S01]  /*2e60*/  UMOV UR11, 0xa68 ;  /* 0x00000a68000b7882 */ /* 0x000fe20000000000 */
[----:B------:R-:W-:Y:S01]  /*2e70*/  ISETP.GE.AND P1, PT, R3, 0x1, PT ;  /* 0x000000010300780c */ /* 0x000fe20003f26270 */
[----:B------:R-:W-:Y:S01]  /*2e80*/  UMOV UR10, 0xbc0 ;  /* 0x00000bc0000a7882 */ /* 0x000fe20000000000 */
[----:B------:R-:W-:Y:S01]  /*2e90*/  LOP3.LUT R2, R2, 0x7ff, RZ, 0xc0, !PT ;  /* 0x000007ff02027812 */ /* 0x000fe200078ec0ff */
[----:B------:R-:W-:Y:S01]  /*2ea0*/  UMOV UR9, 0x1 ;  /* 0x0000000100097882 */ /* 0x000fe20000000000 */
[----:B------:R-:W-:Y:S01]  /*2eb0*/  ISETP.EQ.OR P1, PT, R0, RZ, !P1 ;  /* 0x000000ff0000720c */ /* 0x000fe20004f22670 */
[----:B------:R-:W-:Y:S01]  /*2ec0*/  VIADD R0, R13, 0xfbf ;  /* 0x00000fbf0d007836 */ /* 0x000fe20000000000 */
[----:B--2---:R-:W-:Y:S01]  /*2ed0*/  IADD3 R21, PT, PT, R2, -0x3f4, RZ ;  /* 0xfffffc0c02157810 */ /* 0x004fe20007ffe0ff */
[----:B-----5:R-:W1:Y:S01]  /*2ee0*/  LDC.64 R4, c[0x3][0x848] ;  /* 0x00c21200ff047b82 */ /* 0x020e620000000a00 */
[----:B------:R-:W-:-:S02]  /*2ef0*/  UMOV UR8, 0x2 ;  /* 0x0000000200087882 */ /* 0x000fc40000000000 */
[CC--:B------:R-:W-:Y:S02]  /*2f00*/  SHF.L.U32 R2, R22.reuse, R21.reuse, RZ ;  /* 0x0000001516027219 */ /* 0x0c0fe400000006ff */
[----:B------:R-:W-:Y:S02]  /*2f10*/  SHF.L.U64.HI R21, R22, R21, R23 ;  /* 0x0000001516157219 */ /* 0x000fe40000010217 */
[----:B------:R-:W-:-:S04]  /*2f20*/  ISETP.NE.U32.AND P2, PT, R2, RZ, PT ;  /* 0x000000ff0200720c */ /* 0x000fc80003f45070 */
[----:B------:R-:W-:Y:S01]  /*2f30*/  ISETP.NE.AND.EX P2, PT, R21, -0x80000000, PT, P2 ;  /* 0x800000001500780c */ /* 0x000fe20003f45320 */
[----:B-1----:R1:W-:Y:S04]  /*2f40*/  STL.64 [R1], R4 ;  /* 0x0000000401007387 */ /* 0x0023e80000100a00 */
[----:B------:R1:W-:Y:S01]  /*2f50*/  STL.64 [R1+0x8], R4 ;  /* 0x0000080401007387 */ /* 0x0003e20000100a00 */
[----:B----4-:R-:W-:Y:S01]  /*2f60*/  @!P0 DADD R14, R14, R16 ;  /* 0x000000000e0e8229 */ /* 0x010fe20000000010 */
[----:B------:R-:W2:Y:S07]  /*2f70*/  LDC.64 R16, c[0x3][0x8a8] ;  /* 0x00c22a00ff107b82 */ /* 0x000eae0000000a00 */
[----:B---3--:R-:W-:Y:S01]  /*2f80*/  @!P0 DFMA R14, R14, UR4, -R18 ;  /* 0x000000040e0e8c2b */ /* 0x008fe20008000812 */
[----:B------:R-:W-:Y:S01]  /*2f90*/  UMOV UR4, URZ ;  /* 0x000000ff00047c82 */ /* 0x000fe20008000000 */
[----:B------:R-:W-:-:S05]  /*2fa0*/  UMOV UR5, 0x5200 ;  /* 0x0000520000057882 */ /* 0x000fca0000000000 */
[----:B------:R1:W-:Y:S01]  /*2fb0*/  @!P0 STG.E.64 desc[UR12][R6.64], R14 ;  /* 0x0000000e06008986 */ /* 0x0003e2000c101b0c */
[----:B0-----:R-:W-:Y:S01]  /*2fc0*/  IADD3 R8, P0, PT, R8, UR6, RZ ;  /* 0x0000000608087c10 */ /* 0x001fe2000ff1e0ff */
[----:B------:R-:W-:-:S03]  /*2fd0*/  UMOV UR6, 0xffffffd7 ;  /* 0xffffffd700067882 */ /* 0x000fc60000000000 */
[----:B------:R-:W-:-:S04]  /*2fe0*/  IADD3 R8, P3, PT, R8, 0x8000, RZ ;  /* 0x0000800008087810 */ /* 0x000fc80007f7e0ff */
[----:B------:R-:W-:Y:S01]  /*2ff0*/  IADD3.X R9, PT, PT, RZ, UR7, R9, P3, P0 ;  /* 0x00000007ff097c10 */ /* 0x000fe20009fe0409 */
[----:B------:R-:W-:Y:S01]  /*3000*/  UMOV UR7, 0x140000 ;  /* 0x0014000000077882 */ /* 0x000fe20000000000 */
[----:B--2---:R1:W0:Y:S01]  /*3010*/  FRND.F64.TRUNC R2, R16 ;  /* 0x0000001000027313 */ /* 0x004222000030d800 */
[----:B------:R-:W-:-:S14]  /*3020*/  DSETP.NEU.AND P2, PT, |R16|, 0.5, !P2 ;  /* 0x3fe000001000742a */ /* 0x000fdc000574d200 */
.L_x_339:
[----:B-1----:R-:W1:Y:S01]  /*3030*/  @!P1 LDC.64 R16, c[0x0][0x3f0] ;  /* 0x0000fc00ff109b82 */ /* 0x002e620000000a00 */
[C---:B------:R-:W-:Y:S02]  /*3040*/  @!P1 VIADD R5, R0.reuse, 0x41 ;  /* 0x0000004100059836 */ /* 0x040fe40000000000 */
[C---:B------:R-:W-:Y:S02]  /*3050*/  @!P1 VIADD R7, R0.reuse, 0x40 ;  /* 0x0000004000079836 */ /* 0x040fe40000000000 */
[----:B------:R-:W-:-:S03]  /*3060*/  @!P1 VIADD R15, R0, 0x1 ;  /* 0x00000001000f9836 */ /* 0x000fc60000000000 */
[----:B--2---:R-:W2:Y:S08]  /*3070*/  LDC.64 R24, c[0x0][0x410] ;  /* 0x00010400ff187b82 */ /* 0x004eb00000000a00 */
[----:B------:R-:W3:Y:S01]  /*3080*/  LDC.64 R20, c[0x3][0x8b0] ;  /* 0x00c22c00ff147b82 */ /* 0x000ee20000000a00 */
[----:B-1----:R-:W-:-:S04]  /*3090*/  @!P1 IMAD.WIDE.U32 R4, R5, 0x8, R16 ;  /* 0x0000000805049825 */ /* 0x002fc800078e0010 */
[--C-:B------:R-:W-:Y:S02]  /*30a0*/  @!P1 IMAD.WIDE.U32 R6, R7, 0x8, R16.reuse ;  /* 0x0000000807069825 */ /* 0x100fe400078e0010 */
[----:B------:R-:W4:Y:S02]  /*30b0*/  @!P1 LDG.E.64 R4, desc[UR12][R4.64] ;  /* 0x0000000c04049981 */ /* 0x000f24000c1e1b00 */
[--C-:B------:R-:W-:Y:S02]  /*30c0*/  @!P1 IMAD.WIDE.U32 R14, R15, 0x8, R16.reuse ;  /* 0x000000080f0e9825 */ /* 0x100fe400078e0010 */
[----:B------:R-:W5:Y:S02]  /*30d0*/  @!P1 LDG.E.64 R6, desc[UR12][R6.64] ;  /* 0x0000000c06069981 */ /* 0x000f64000c1e1b00 */
[----:B------:R-:W-:Y:S02]  /*30e0*/  @!P1 IMAD.WIDE.U32 R16, R0, 0x8, R16 ;  /* 0x0000000800109825 */ /* 0x000fe400078e0010 */
[----:B------:R-:W3:Y:S02]  /*30f0*/  @!P1 LDG.E.64 R14, desc[UR12][R14.64] ;  /* 0x0000000c0e0e9981 */ /* 0x000ee4000c1e1b00 */
[----:B--2---:R-:W-:-:S02]  /*3100*/  IMAD.WIDE R24, R11, 0x8, R24 ;  /* 0x000000080b187825 */ /* 0x004fc400078e0218 */
[----:B------:R-:W3:Y:S04]  /*3110*/  @!P1 LDG.E.64 R16, desc[UR12][R16.64] ;  /* 0x0000000c10109981 */ /* 0x000ee8000c1e1b00 */
[----:B------:R-:W2:Y:S04]  /*3120*/  LDG.E.64 R18, desc[UR12][R24.64] ;  /* 0x0000000c18127981 */ /* 0x000ea8000c1e1b00 */
[----:B------:R-:W2:Y:S01]  /*3130*/  LDG.E.64 R22, desc[UR12][R24.64+-0x8000] ;  /* 0xff80000c18167981 */ /* 0x000ea2000c1e1b00 */
[----:B------:R-:W-:Y:S01]  /*3140*/  UMOV UR32, 0x47ae147b ;  /* 0x47ae147b00207882 */ /* 0x000fe20000000000 */
[----:B------:R-:W-:Y:S01]  /*3150*/  UMOV UR33, 0x3f847ae1 ;  /* 0x3f847ae100217882 */ /* 0x000fe20000000000 */
[----:B------:R-:W1:Y:S01]  /*3160*/  LDCU.64 UR34, c[0x3][0x848] ;  /* 0x00c10900ff2277ac */ /* 0x000e620008000a00 */
[----:B------:R-:W-:Y:S01]  /*3170*/  BSSY.RECONVERGENT B1, `(.L_x_276) ;  /* 0x00000bb000017945 */ /* 0x000fe20003800200 */
[----:B------:R-:W-:Y:S01]  /*3180*/  UMOV UR71, UR9 ;  /* 0x0000000900477c82 */ /* 0x000fe20008000000 */
[----:B------:R-:W-:Y:S01]  /*3190*/  UMOV UR68, UR14 ;  /* 0x0000000e00447c82 */ /* 0x000fe20008000000 */
[----:B------:R-:W-:Y:S01]  /*31a0*/  UMOV UR69, UR15 ;  /* 0x0000000f00457c82 */ /* 0x000fe20008000000 */
[----:B------:R-:W-:Y:S01]  /*31b0*/  UMOV UR9, UR8 ;  /* 0x0000000800097c82 */ /* 0x000fe20008000000 */
[----:B-1----:R-:W-:-:S02]  /*31c0*/  IMAD.U32 R40, RZ, RZ, UR34 ;  /* 0x00000022ff287e24 */ /* 0x002fc4000f8e00ff */
[----:B------:R-:W-:Y:S01]  /*31d0*/  IMAD.U32 R41, RZ, RZ, UR35 ;  /* 0x00000023ff297e24 */ /* 0x000fe2000f8e00ff */
[----:B----4-:R-:W-:Y:S01]  /*31e0*/  @!P1 MOV R34, R4 ;  /* 0x0000000400229202 */ /* 0x010fe20000000f00 */
[----:B-----5:R-:W-:Y:S01]  /*31f0*/  @!P1 DSETP.MAX.AND P0, P3, R4, R6, PT ;  /* 0x000000060400922a */ /* 0x020fe20003b0f000 */
[----:B------:R-:W-:-:S05]  /*3200*/  @!P1 IMAD.MOV.U32 R4, RZ, RZ, R7 ;  /* 0x000000ffff049224 */ /* 0x000fca00078e0007 */
[----:B------:R-:W-:Y:S01]  /*3210*/  @!P1 FSEL R5, R5, R4, P0 ;  /* 0x0000000405059208 */ /* 0x000fe20000000000 */
[----:B---3--:R-:W-:Y:S01]  /*3220*/  @!P1 DSETP.MAX.AND P4, P5, R14, R16, PT ;  /* 0x000000100e00922a */ /* 0x008fe20003d8f000 */
[----:B------:R-:W-:Y:S01]  /*3230*/  @!P1 LOP3.LUT R36, R4, 0x80000, RZ, 0xfc, !PT ;  /* 0x0008000004249812 */ /* 0x000fe200078efcff */
[----:B------:R-:W-:Y:S01]  /*3240*/  @!P1 IMAD.MOV.U32 R7, RZ, RZ, R17 ;  /* 0x000000ffff079224 */ /* 0x000fe200078e0011 */
[----:B------:R-:W-:Y:S01]  /*3250*/  @!P1 SEL R4, R34, R6, P0 ;  /* 0x0000000622049207 */ /* 0x000fe20000000000 */
[----:B------:R-:W-:Y:S01]  /*3260*/  @!P1 IMAD.MOV.U32 R6, RZ, RZ, R15 ;  /* 0x000000ffff069224 */ /* 0x000fe200078e000f */
[----:B--2---:R-:W-:-:S04]  /*3270*/  DADD R18, R18, R22 ;  /* 0x0000000012127229 */ /* 0x004fc80000000016 */
[----:B------:R-:W-:Y:S02]  /*3280*/  @!P1 FSEL R22, R6, R7, P4 ;  /* 0x0000000706169208 */ /* 0x000fe40002000000 */
[----:B------:R-:W-:Y:S02]  /*3290*/  @!P1 LOP3.LUT R7, R7, 0x80000, RZ, 0xfc, !PT ;  /* 0x0008000007079812 */ /* 0x000fe400078efcff */
[----:B------:R-:W-:Y:S01]  /*32a0*/  DFMA R20, R18, R20, -UR14 ;  /* 0x8000000e12147e2b */ /* 0x000fe20008000014 */
[----:B------:R-:W-:Y:S02]  /*32b0*/  @!P1 SEL R5, R36, R5, P3 ;  /* 0x0000000524059207 */ /* 0x000fe40001800000 */
[----:B------:R-:W-:Y:S02]  /*32c0*/  @!P1 SEL R6, R14, R16, P4 ;  /* 0x000000100e069207 */ /* 0x000fe40002000000 */
[----:B------:R-:W-:Y:S01]  /*32d0*/  @!P1 SEL R7, R7, R22, P5 ;  /* 0x0000001607079207 */ /* 0x000fe20002800000 */
[----:B------:R-:W-:-:S02]  /*32e0*/  @!P1 IMAD.MOV.U32 R16, RZ, RZ, R5 ;  /* 0x000000ffff109224 */ /* 0x000fc400078e0005 */
[----:B------:R-:W-:Y:S01]  /*32f0*/  DMUL R14, R20, -UR32 ;  /* 0x80000020140e7c28 */ /* 0x000fe20008000000 */
[----:B------:R-:W-:Y:S02]  /*3300*/  @!P1 MOV R17, R7 ;  /* 0x0000000700119202 */ /* 0x000fe40000000f00 */
[----:B------:R-:W-:-:S06]  /*3310*/  @!P1 DSETP.MAX.AND P0, P3, R4, R6, PT ;  /* 0x000000060400922a */ /* 0x000fcc0003b0f000 */
[----:B------:R-:W-:Y:S02]  /*3320*/  @!P1 FSEL R16, R16, R17, P0 ;  /* 0x0000001110109208 */ /* 0x000fe40000000000 */
[----:B------:R-:W-:Y:S01]  /*3330*/  @!P1 SEL R4, R4, R6, P0 ;  /* 0x0000000604049207 */ /* 0x000fe20000000000 */
[----:B------:R-:W-:Y:S01]  /*3340*/  DSETP.GEU.AND P0, PT, R14, -200, PT ;  /* 0xc06900000e00742a */ /* 0x000fe20003f0e000 */
[----:B------:R-:W-:-:S04]  /*3350*/  @!P1 LOP3.LUT R17, R17, 0x80000, RZ, 0xfc, !PT ;  /* 0x0008000011119812 */ /* 0x000fc800078efcff */
[----:B------:R-:W-:Y:S01]  /*3360*/  @!P1 SEL R17, R17, R16, P3 ;  /* 0x0000001011119207 */ /* 0x000fe20001800000 */
[----:B------:R-:W-:Y:S01]  /*3370*/  @!P1 IMAD.MOV.U32 R40, RZ, RZ, R4 ;  /* 0x000000ffff289224 */ /* 0x000fe200078e0004 */
[----:B------:R-:W-:-:S03]  /*3380*/  CS2R R4, SRZ ;  /* 0x0000000000047805 */ /* 0x000fc6000001ff00 */
[----:B------:R-:W-:-:S04]  /*3390*/  @!P1 IMAD.MOV.U32 R41, RZ, RZ, R17 ;  /* 0x000000ffff299224 */ /* 0x000fc800078e0011 */
[----:B------:R-:W-:Y:S05]  /*33a0*/  @!P0 BRA `(.L_x_277) ;  /* 0x00000008005c8947 */ /* 0x000fea0003800000 */
[----:B------:R-:W-:Y:S01]  /*33b0*/  MOV R6, 0x652b82fe ;  /* 0x652b82fe00067802 */ /* 0x000fe20000000f00 */
[----:B------:R-:W-:Y:S01]  /*33c0*/  IMAD.MOV.U32 R7, RZ, RZ, 0x3ff71547 ;  /* 0x3ff71547ff077424 */ /* 0x000fe200078e00ff */
[----:B------:R-:W-:Y:S01]  /*33d0*/  UMOV UR32, 0xfefa39ef ;  /* 0xfefa39ef00207882 */ /* 0x000fe20000000000 */
[----:B------:R-:W-:Y:S01]  /*33e0*/  UMOV UR33, 0x3fe62e42 ;  /* 0x3fe62e4200217882 */ /* 0x000fe20000000000 */
[----:B------:R-:W1:Y:S01]  /*33f0*/  MUFU.RCP64H R19, 17 ;  /* 0x4031000000137908 */ /* 0x000e620000001800 */
[----:B------:R-:W-:Y:S01]  /*3400*/  IMAD.MOV.U32 R18, RZ, RZ, 0x1 ;  /* 0x00000001ff127424 */ /* 0x000fe200078e00ff */
[C---:B------:R-:W-:Y:S01]  /*3410*/  FSETP.GEU.AND P4, PT, |R15|.reuse, 4.1917929649353027344, PT ;  /* 0x4086232b0f00780b */ /* 0x040fe20003f8e200 */
[----:B------:R-:W-:Y:S01]  /*3420*/  DFMA R6, R14, R6, 6.75539944105574400000e+15 ;  /* 0x433800000e06742b */ /* 0x000fe20000000006 */
[----:B------:R-:W-:Y:S01]  /*3430*/  BSSY.RECONVERGENT B0, `(.L_x_278) ;  /* 0x0000042000007945 */ /* 0x000fe20003800200 */
[----:B------:R-:W-:-:S06]  /*3440*/  FSETP.GEU.AND P3, PT, |R15|, 6.5827683646048100446e-37, PT ;  /* 0x036000000f00780b */ /* 0x000fcc0003f6e200 */
        /* <DEDUP_REMOVED lines=14> */
[----:B------:R-:W-:Y:S01]  /*3530*/  IMAD.MOV.U32 R16, RZ, RZ, 0x0 ;  /* 0x00000000ff107424 */ /* 0x000fe200078e00ff */
[----:B------:R-:W-:Y:S01]  /*3540*/  MOV R17, 0x40310000 ;  /* 0x4031000000117802 */ /* 0x000fe20000000f00 */
[----:B------:R-:W-:-:S04]  /*3550*/  UMOV UR33, 0x3efa0199 ;  /* 0x3efa019900217882 */ /* 0x000fc80000000000 */
[----:B------:R-:W-:Y:S01]  /*3560*/  DFMA R22, R4, R22, UR32 ;  /* 0x0000002004167e2b */ /* 0x000fe20008000016 */
[----:B------:R-:W-:Y:S01]  /*3570*/  UMOV UR32, 0x14761f65 ;  /* 0x14761f6500207882 */ /* 0x000fe20000000000 */
[----:B-1----:R-:W-:Y:S01]  /*3580*/  DFMA R34, R18, -R16, 1 ;  /* 0x3ff000001222742b */ /* 0x002fe20000000810 */
[----:B------:R-:W-:-:S05]  /*3590*/  UMOV UR33, 0x3f2a01a0 ;  /* 0x3f2a01a000217882 */ /* 0x000fca0000000000 */
[----:B------:R-:W-:Y:S01]  /*35a0*/  DFMA R22, R4, R22, UR32 ;  /* 0x0000002004167e2b */ /* 0x000fe20008000016 */
[----:B------:R-:W-:Y:S01]  /*35b0*/  UMOV UR32, 0x1852b7af ;  /* 0x1852b7af00207882 */ /* 0x000fe20000000000 */
[----:B------:R-:W-:Y:S01]  /*35c0*/  DFMA R34, R34, R34, R34 ;  /* 0x000000222222722b */ /* 0x000fe20000000022 */
[----:B------:R-:W-:-:S05]  /*35d0*/  UMOV UR33, 0x3f56c16c ;  /* 0x3f56c16c00217882 */ /* 0x000fca0000000000 */
[----:B------:R-:W-:Y:S01]  /*35e0*/  DFMA R22, R4, R22, UR32 ;  /* 0x0000002004167e2b */ /* 0x000fe20008000016 */
[----:B------:R-:W-:Y:S01]  /*35f0*/  UMOV UR32, 0x11122322 ;  /* 0x1112232200207882 */ /* 0x000fe20000000000 */
[----:B------:R-:W-:Y:S01]  /*3600*/  DFMA R34, R18, R34, R18 ;  /* 0x000000221222722b */ /* 0x000fe20000000012 */
[----:B------:R-:W-:-:S05]  /*3610*/  UMOV UR33, 0x3f811111 ;  /* 0x3f81111100217882 */ /* 0x000fca0000000000 */
[----:B------:R-:W-:Y:S01]  /*3620*/  DFMA R22, R4, R22, UR32 ;  /* 0x0000002004167e2b */ /* 0x000fe20008000016 */
[----:B------:R-:W-:Y:S01]  /*3630*/  UMOV UR32, 0x555502a1 ;  /* 0x555502a100207882 */ /* 0x000fe20000000000 */
[----:B------:R-:W-:Y:S01]  /*3640*/  DFMA R16, R34, -R16, 1 ;  /* 0x3ff000002210742b */ /* 0x000fe20000000810 */
[----:B------:R-:W-:-:S05]  /*3650*/  UMOV UR33, 0x3fa55555 ;  /* 0x3fa5555500217882 */ /* 0x000fca0000000000 */
[----:B------:R-:W-:Y:S01]  /*3660*/  DFMA R22, R4, R22, UR32 ;  /* 0x0000002004167e2b */ /* 0x000fe20008000016 */
[----:B------:R-:W-:Y:S01]  /*3670*/  UMOV UR32, 0x55555511 ;  /* 0x5555551100207882 */ /* 0x000fe20000000000 */
[----:B------:R-:W-:Y:S01]  /*3680*/  DFMA R16, R34, R16, R34 ;  /* 0x000000102210722b */ /* 0x000fe20000000022 */
[----:B------:R-:W-:-:S05]  /*3690*/  UMOV UR33, 0x3fc55555 ;  /* 0x3fc5555500217882 */ /* 0x000fca0000000000 */
[----:B------:R-:W-:Y:S01]  /*36a0*/  DFMA R22, R4, R22, UR32 ;  /* 0x0000002004167e2b */ /* 0x000fe20008000016 */
[----:B------:R-:W-:Y:S01]  /*36b0*/  UMOV UR32, 0xb ;  /* 0x0000000b00207882 */ /* 0x000fe20000000000 */
[----:B------:R-:W-:Y:S01]  /*36c0*/  DMUL R18, R14, R16 ;  /* 0x000000100e127228 */ /* 0x000fe20000000000 */
[----:B------:R-:W-:-:S05]  /*36d0*/  UMOV UR33, 0x3fe00000 ;  /* 0x3fe0000000217882 */ /* 0x000fca0000000000 */
[----:B------:R-:W-:Y:S02]  /*36e0*/  DFMA R22, R4, R22, UR32 ;  /* 0x0000002004167e2b */ /* 0x000fe40008000016 */
[----:B------:R-:W-:-:S06]  /*36f0*/  DFMA R34, R18, -17, R14 ;  /* 0xc03100001222782b */ /* 0x000fcc000000000e */
[----:B------:R-:W-:Y:S02]  /*3700*/  DFMA R22, R4, R22, 1 ;  /* 0x3ff000000416742b */ /* 0x000fe40000000016 */
[----:B------:R-:W-:-:S06]  /*3710*/  DFMA R16, R16, R34, R18 ;  /* 0x000000221010722b */ /* 0x000fcc0000000012 */
[----:B------:R-:W-:-:S04]  /*3720*/  DFMA R22, R4, R22, 1 ;  /* 0x3ff000000416742b */ /* 0x000fc80000000016 */
[----:B------:R-:W-:-:S05]  /*3730*/  FFMA R4, RZ, 2.765625, R17 ;  /* 0x40310000ff047823 */ /* 0x000fca0000000011 */
[----:B------:R-:W-:Y:S01]  /*3740*/  FSETP.GT.AND P0, PT, |R4|, 1.469367938527859385e-39, PT ;  /* 0x001000000400780b */ /* 0x000fe20003f04200 */
[----:B------:R-:W-:Y:S02]  /*3750*/  IMAD R5, R6, 0x100000, R23 ;  /* 0x0010000006057824 */ /* 0x000fe400078e0217 */
[----:B------:R-:W-:Y:S01]  /*3760*/  IMAD.MOV.U32 R4, RZ, RZ, R22 ;  /* 0x000000ffff047224 */ /* 0x000fe200078e0016 */
[----:B------:R-:W-:Y:S09]  /*3770*/  @!P4 BRA `(.L_x_279) ;  /* 0x000000000034c947 */ /* 0x000ff20003800000 */
[----:B------:R-:W-:Y:S01]  /*3780*/  FSETP.GEU.AND P5, PT, |R15|, 4.2275390625, PT ;  /* 0x408748000f00780b */ /* 0x000fe20003fae200 */
[C---:B------:R-:W-:Y:S02]  /*3790*/  DADD R18, R14.reuse, +INF ;  /* 0x7ff000000e127429 */ /* 0x040fe40000000000 */
[----:B------:R-:W-:-:S08]  /*37a0*/  DSETP.GEU.AND P4, PT, R14, RZ, PT ;  /* 0x000000ff0e00722a */ /* 0x000fd00003f8e000 */
[----:B------:R-:W-:Y:S02]  /*37b0*/  FSEL R5, R19, RZ, P4 ;  /* 0x000000ff13057208 */ /* 0x000fe40002000000 */
[----:B------:R-:W-:-:S04]  /*37c0*/  @!P5 LEA.HI R4, R6, R6, RZ, 0x1 ;  /* 0x000000060604d211 */ /* 0x000fc800078f08ff */
[----:B------:R-:W-:Y:S02]  /*37d0*/  @!P5 SHF.R.S32.HI R7, RZ, 0x1, R4 ;  /* 0x00000001ff07d819 */ /* 0x000fe40000011404 */
[----:B------:R-:W-:Y:S01]  /*37e0*/  FSEL R4, R18, RZ, P4 ;  /* 0x000000ff12047208 */ /* 0x000fe20002000000 */
[----:B------:R-:W-:Y:S02]  /*37f0*/  @!P5 IMAD.MOV.U32 R18, RZ, RZ, RZ ;  /* 0x000000ffff12d224 */ /* 0x000fe400078e00ff */
[----:B------:R-:W-:Y:S01]  /*3800*/  @!P5 IMAD.IADD R6, R6, 0x1, -R7 ;  /* 0x000000010606d824 */ /* 0x000fe200078e0a07 */
[----:B------:R-:W-:-:S04]  /*3810*/  @!P5 LEA R7, R7, R23, 0x14 ;  /* 0x000000170707d211 */ /* 0x000fc800078ea0ff */
[----:B------:R-:W-:Y:S01]  /*3820*/  @!P5 LEA R19, R6, 0x3ff00000, 0x14 ;  /* 0x3ff000000613d811 */ /* 0x000fe200078ea0ff */
[----:B------:R-:W-:-:S06]  /*3830*/  @!P5 IMAD.MOV.U32 R6, RZ, RZ, R22 ;  /* 0x000000ffff06d224 */ /* 0x000fcc00078e0016 */
[----:B------:R-:W-:-:S11]  /*3840*/  @!P5 DMUL R4, R6, R18 ;  /* 0x000000120604d228 */ /* 0x000fd60000000000 */
.L_x_279:
[----:B------:R-:W-:Y:S05]  /*3850*/  BSYNC.RECONVERGENT B0 ;  /* 0x0000000000007941 */ /* 0x000fea0003800200 */
.L_x_278:
[----:B------:R-:W-:Y:S04]  /*3860*/  BSSY.RECONVERGENT B2, `(.L_x_280) ;  /* 0x0000008000027945 */ /* 0x000fe80003800200 */
[----:B------:R-:W-:Y:S05]  /*3870*/  @P0 BRA P3, `(.L_x_281) ;  /* 0x0000000000180947 */ /* 0x000fea0001800000 */
[----:B------:R-:W-:Y:S01]  /*3880*/  IMAD.MOV.U32 R16, RZ, RZ, R14 ;  /* 0x000000ffff107224 */ /* 0x000fe200078e000e */
[----:B------:R-:W-:Y:S01]  /*3890*/  MOV R37, 0x40310000 ;  /* 0x4031000000257802 */ /* 0x000fe20000000f00 */
[----:B------:R-:W-:Y:S01]  /*38a0*/  IMAD.MOV.U32 R36, RZ, RZ, RZ ;  /* 0x000000ffff247224 */ /* 0x000fe200078e00ff */
[----:B------:R-:W-:-:S07]  /*38b0*/  MOV R14, 0x38d0 ;  /* 0x000038d0000e7802 */ /* 0x000fce0000000f00 */
[----:B0-----:R-:W-:Y:S05]  /*38c0*/  CALL.REL.NOINC `($__internal_10_$__cuda_sm20_div_rn_f64_full) ;  /* 0x0000003000c47944 */ /* 0x001fea0003c00000 */
[----:B------:R-:W-:-:S07]  /*38d0*/  IMAD.MOV.U32 R17, RZ, RZ, R15 ;  /* 0x000000ffff117224 */ /* 0x000fce00078e000f */
.L_x_281:
[----:B------:R-:W-:Y:S05]  /*38e0*/  BSYNC.RECONVERGENT B2 ;  /* 0x0000000000027941 */ /* 0x000fea0003800200 */
.L_x_280:
[----:B------:R-:W-:Y:S01]  /*38f0*/  IMAD.MOV.U32 R6, RZ, RZ, 0x652b82fe ;  /* 0x652b82feff067424 */ /* 0x000fe200078e00ff */
[----:B------:R-:W-:Y:S01]  /*3900*/  UMOV UR32, 0xfefa39ef ;  /* 0xfefa39ef00207882 */ /* 0x000fe20000000000 */
[----:B------:R-:W-:Y:S01]  /*3910*/  IMAD.MOV.U32 R7, RZ, RZ, 0x3ff71547 ;  /* 0x3ff71547ff077424 */ /* 0x000fe200078e00ff */
[----:B------:R-:W-:Y:S01]  /*3920*/  UMOV UR33, 0x3fe62e42 ;  /* 0x3fe62e4200217882 */ /* 0x000fe20000000000 */
[----:B------:R-:W-:Y:S01]  /*3930*/  FSETP.GEU.AND P0, PT, |R17|, 4.1917929649353027344, PT ;  /* 0x4086232b1100780b */ /* 0x000fe20003f0e200 */
[----:B------:R-:W-:Y:S03]  /*3940*/  BSSY.RECONVERGENT B0, `(.L_x_282) ;  /* 0x0000039000007945 */ /* 0x000fe60003800200 */
        /* <DEDUP_REMOVED lines=8> */
[----:B------:R-:W-:Y:S01]  /*39d0*/  MOV R19, 0x3e928af3 ;  /* 0x3e928af300137802 */ /* 0x000fe20000000f00 */
[----:B------:R-:W-:-:S05]  /*39e0*/  UMOV UR33, 0x3e5ade15 ;  /* 0x3e5ade1500217882 */ /* 0x000fca0000000000 */
        /* <DEDUP_REMOVED lines=26> */
[----:B------:R-:W-:Y:S01]  /*3b90*/  DFMA R22, R14, R18, 1 ;  /* 0x3ff000000e16742b */ /* 0x000fe20000000012 */
[----:B------:R-:W-:Y:S02]  /*3ba0*/  IMAD.MOV.U32 R14, RZ, RZ, -0x28f5c28f ;  /* 0xd70a3d71ff0e7424 */ /* 0x000fe400078e00ff */
[----:B------:R-:W-:-:S06]  /*3bb0*/  IMAD.MOV.U32 R15, RZ, RZ, 0x3fe570a3 ;  /* 0x3fe570a3ff0f7424 */ /* 0x000fcc00078e00ff */
[----:B------:R-:W-:Y:S01]  /*3bc0*/  DADD R14, -R14, UR22 ;  /* 0x000000160e0e7e29 */ /* 0x000fe20008000100 */
[----:B------:R-:W-:Y:S02]  /*3bd0*/  IMAD R19, R6, 0x100000, R23 ;  /* 0x0010000006137824 */ /* 0x000fe400078e0217 */
[----:B------:R-:W-:Y:S01]  /*3be0*/  IMAD.MOV.U32 R18, RZ, RZ, R22 ;  /* 0x000000ffff127224 */ /* 0x000fe200078e0016 */
[----:B------:R-:W-:Y:S07]  /*3bf0*/  @!P0 BRA `(.L_x_283) ;  /* 0x0000000000348947 */ /* 0x000fee0003800000 */
[----:B------:R-:W-:Y:S01]  /*3c00*/  FSETP.GEU.AND P3, PT, |R17|, 4.2275390625, PT ;  /* 0x408748001100780b */ /* 0x000fe20003f6e200 */
[C---:B------:R-:W-:Y:S02]  /*3c10*/  DADD R18, R16.reuse, +INF ;  /* 0x7ff0000010127429 */ /* 0x040fe40000000000 */
[----:B------:R-:W-:-:S08]  /*3c20*/  DSETP.GEU.AND P0, PT, R16, RZ, PT ;  /* 0x000000ff1000722a */ /* 0x000fd00003f0e000 */
[----:B------:R-:W-:Y:S02]  /*3c30*/  FSEL R18, R18, RZ, P0 ;  /* 0x000000ff12127208 */ /* 0x000fe40000000000 */
[----:B------:R-:W-:Y:S01]  /*3c40*/  @!P3 LEA.HI R7, R6, R6, RZ, 0x1 ;  /* 0x000000060607b211 */ /* 0x000fe200078f08ff */
[----:B------:R-:W-:Y:S01]  /*3c50*/  @!P3 IMAD.MOV.U32 R16, RZ, RZ, RZ ;  /* 0x000000ffff10b224 */ /* 0x000fe200078e00ff */
[----:B------:R-:W-:Y:S02]  /*3c60*/  FSEL R19, R19, RZ, P0 ;  /* 0x000000ff13137208 */ /* 0x000fe40000000000 */
[----:B------:R-:W-:-:S04]  /*3c70*/  @!P3 SHF.R.S32.HI R7, RZ, 0x1, R7 ;  /* 0x00000001ff07b819 */ /* 0x000fc80000011407 */
[----:B------:R-:W-:Y:S01]  /*3c80*/  @!P3 IADD3 R6, PT, PT, R6, -R7, RZ ;  /* 0x800000070606b210 */ /* 0x000fe20007ffe0ff */
[----:B------:R-:W-:-:S03]  /*3c90*/  @!P3 IMAD R7, R7, 0x100000, R23 ;  /* 0x001000000707b824 */ /* 0x000fc600078e0217 */
[----:B------:R-:W-:Y:S01]  /*3ca0*/  @!P3 LEA R17, R6, 0x3ff00000, 0x14 ;  /* 0x3ff000000611b811 */ /* 0x000fe200078ea0ff */
[----:B------:R-:W-:-:S06]  /*3cb0*/  @!P3 IMAD.MOV.U32 R6, RZ, RZ, R22 ;  /* 0x000000ffff06b224 */ /* 0x000fcc00078e0016 */
[----:B------:R-:W-:-:S11]  /*3cc0*/  @!P3 DMUL R18, R6, R16 ;  /* 0x000000100612b228 */ /* 0x000fd60000000000 */
.L_x_283:
[----:B------:R-:W-:Y:S05]  /*3cd0*/  BSYNC.RECONVERGENT B0 ;  /* 0x0000000000007941 */ /* 0x000fea0003800200 */
.L_x_282:
[----:B------:R-:W-:Y:S01]  /*3ce0*/  DMUL R14, R14, R18 ;  /* 0x000000120e0e7228 */ /* 0x000fe20000000000 */
[----:B------:R-:W-:Y:S01]  /*3cf0*/  UMOV UR32, 0xd70a3d71 ;  /* 0xd70a3d7100207882 */ /* 0x000fe20000000000 */
[----:B------:R-:W-:-:S06]  /*3d00*/  UMOV UR33, 0x3fe570a3 ;  /* 0x3fe570a300217882 */ /* 0x000fcc0000000000 */
[----:B------:R-:W-:-:S11]  /*3d10*/  DFMA R4, R4, UR32, R14 ;  /* 0x0000002004047c2b */ /* 0x000fd6000800000e */
.L_x_277:
[----:B------:R-:W-:Y:S05]  /*3d20*/  BSYNC.RECONVERGENT B1 ;  /* 0x0000000000017941 */ /* 0x000fea0003800200 */
.L_x_276:
[----:B------:R-:W-:Y:S01]  /*3d30*/  DADD R4, -R4, UR22 ;  /* 0x0000001604047e29 */ /* 0x000fe20008000100 */
[----:B------:R-:W1:Y:S01]  /*3d40*/  LDC.64 R6, c[0x3][0x850] ;  /* 0x00c21400ff067b82 */ /* 0x000e620000000a00 */
[C---:B------:R-:W-:Y:S01]  /*3d50*/  IMAD.SHL.U32 R22, R13.reuse, 0x8, RZ ;  /* 0x000000080d167824 */ /* 0x040fe200078e00ff */
[----:B------:R-:W-:-:S04]  /*3d60*/  SHF.L.U64.HI R18, R13, 0x3, R12 ;  /* 0x000000030d127819 */ /* 0x000fc8000001020c */
[----:B------:R-:W-:Y:S01]  /*3d70*/  IADD3 R34, P3, PT, R22, UR64, RZ ;  /* 0x0000004016227c10 */ /* 0x000fe2000ff7e0ff */
[----:B------:R-:W-:-:S03]  /*3d80*/  DFMA R14, R4, R30, R32 ;  /* 0x0000001e040e722b */ /* 0x000fc60000000020 */
[----:B------:R-:W-:-:S05]  /*3d90*/  IADD3.X R35, PT, PT, R18, UR65, RZ, P3, !PT ;  /* 0x0000004112237c10 */ /* 0x000fca0009ffe4ff */
[----:B------:R-:W-:-:S14]  /*3da0*/  DSETP.GE.AND P0, PT, R14, UR20, PT ;  /* 0x000000140e007e2a */ /* 0x000fdc000bf06000 */
[----:B-1----:R-:W1:Y:S08]  /*3db0*/  @!P0 LDC R6, c[0x3][0x848] ;  /* 0x00c21200ff068b82 */ /* 0x002e700000000800 */
[----:B------:R-:W2:Y:S01]  /*3dc0*/  @!P0 LDC R7, c[0x3][0x84c] ;  /* 0x00c21300ff078b82 */ /* 0x000ea20000000800 */
[----:B------:R-:W-:-:S04]  /*3dd0*/  IADD3 R16, P0, PT, R22, UR30, RZ ;  /* 0x0000001e16107c10 */ /* 0x000fc8000ff1e0ff */
[----:B------:R-:W-:-:S05]  /*3de0*/  IADD3.X R17, PT, PT, R18, UR31, RZ, P0, !PT ;  /* 0x0000001f12117c10 */ /* 0x000fca00087fe4ff */
[----:B------:R1:W-:Y:S02]  /*3df0*/  STG.E.64 desc[UR12][R16.64], R14 ;  /* 0x0000000e10007986 */ /* 0x0003e4000c101b0c */
[----:B-1----:R-:W-:Y:S01]  /*3e00*/  MOV R14, R6 ;  /* 0x00000006000e7202 */ /* 0x002fe20000000f00 */
[----:B--2---:R-:W-:-:S05]  /*3e10*/  IMAD.MOV.U32 R15, RZ, RZ, R7 ;  /* 0x000000ffff0f7224 */ /* 0x004fca00078e0007 */
[----:B------:R1:W-:Y:S04]  /*3e20*/  STG.E.64 desc[UR12][R34.64], R14 ;  /* 0x0000000e22007986 */ /* 0x0003e8000c101b0c */
[----:B------:R-:W2:Y:S01]  /*3e30*/  LDG.E.64 R4, desc[UR12][R16.64] ;  /* 0x0000000c10047981 */ /* 0x000ea2000c1e1b00 */
[----:B------:R-:W-:-:S04]  /*3e40*/  IADD3 R22, P0, PT, R22, UR28, RZ ;  /* 0x0000001c16167c10 */ /* 0x000fc8000ff1e0ff */
[----:B------:R-:W-:Y:S01]  /*3e50*/  IADD3.X R23, PT, PT, R18, UR29, RZ, P0, !PT ;  /* 0x0000001d12177c10 */ /* 0x000fe200087fe4ff */
[----:B--2---:R-:W-:-:S07]  /*3e60*/  DFMA R4, R14, UR24, R4 ;  /* 0x000000180e047c2b */ /* 0x004fce0008000004 */
[----:B------:R2:W-:Y:S04]  /*3e70*/  STG.E.64 desc[UR12][R16.64], R4 ;  /* 0x0000000410007986 */ /* 0x0005e8000c101b0c */
[----:B------:R-:W3:Y:S01]  /*3e80*/  LDG.E.64 R22, desc[UR12][R22.64] ;  /* 0x0000000c16167981 */ /* 0x000ee2000c1e1b00 */
[----:B------:R-:W-:Y:S01]  /*3e90*/  IMAD.MOV.U32 R18, RZ, RZ, 0x1 ;  /* 0x00000001ff127424 */ /* 0x000fe200078e00ff */
[----:B------:R-:W-:Y:S01]  /*3ea0*/  BSSY.RECONVERGENT B1, `(.L_x_284) ;  /* 0x0000019000017945 */ /* 0x000fe20003800200 */
[----:B---3--:R-:W-:-:S08]  /*3eb0*/  DMUL R6, R22, R22 ;  /* 0x0000001616067228 */ /* 0x008fd00000000000 */
[----:B------:R-:W-:-:S08]  /*3ec0*/  DMUL R6, R22, R6 ;  /* 0x0000000616067228 */ /* 0x000fd00000000000 */
[----:B------:R-:W-:-:S06]  /*3ed0*/  DADD R36, R6, UR24 ;  /* 0x0000001806247e29 */ /* 0x000fcc0008000000 */
[----:B------:R-:W1:Y:S02]  /*3ee0*/  MUFU.RCP64H R19, R37 ;  /* 0x0000002500137308 */ /* 0x000e640000001800 */
[----:B-1----:R-:W-:-:S08]  /*3ef0*/  DFMA R14, -R36, R18, 1 ;  /* 0x3ff00000240e742b */ /* 0x002fd00000000112 */
[----:B------:R-:W-:Y:S02]  /*3f00*/  DFMA R34, R14, R14, R14 ;  /* 0x0000000e0e22722b */ /* 0x000fe4000000000e */
[----:B------:R-:W-:-:S06]  /*3f10*/  DMUL R14, R20, UR42 ;  /* 0x0000002a140e7c28 */ /* 0x000fcc0008000000 */
[----:B------:R-:W-:Y:S02]  /*3f20*/  DFMA R34, R18, R34, R18 ;  /* 0x000000221222722b */ /* 0x000fe40000000012 */
[----:B------:R-:W-:-:S06]  /*3f30*/  DMUL R14, R14, UR26 ;  /* 0x0000001a0e0e7c28 */ /* 0x000fcc0008000000 */
[----:B--2---:R-:W-:Y:S02]  /*3f40*/  DFMA R16, -R36, R34, 1 ;  /* 0x3ff000002410742b */ /* 0x004fe40000000122 */
[----:B------:R-:W-:-:S06]  /*3f50*/  DMUL R4, R4, R14 ;  /* 0x0000000e04047228 */ /* 0x000fcc0000000000 */
[----:B------:R-:W-:-:S04]  /*3f60*/  DFMA R16, R34, R16, R34 ;  /* 0x000000102210722b */ /* 0x000fc80000000022 */
[----:B------:R-:W-:-:S04]  /*3f70*/  FSETP.GEU.AND P3, PT, |R5|, 6.5827683646048100446e-37, PT ;  /* 0x036000000500780b */ /* 0x000fc80003f6e200 */
        /* <DEDUP_REMOVED lines=9> */
[----:B0-----:R-:W-:Y:S05]  /*4010*/  CALL.REL.NOINC `($__internal_10_$__cuda_sm20_div_rn_f64_full) ;  /* 0x0000002800f07944 */ /* 0x001fea0003c00000 */
[----:B------:R-:W-:-:S07]  /*4020*/  MOV R17, R15 ;  /* 0x0000000f00117202 */ /* 0x000fce0000000f00 */
.L_x_285:
[----:B------:R-:W-:Y:S05]  /*4030*/  BSYNC.RECONVERGENT B1 ;  /* 0x0000000000017941 */ /* 0x000fea0003800200 */
.L_x_284:
[----:B------:R-:W-:Y:S01]  /*4040*/  DSETP.GE.AND P0, PT, R16, UR20, PT ;  /* 0x0000001410007e2a */ /* 0x000fe2000bf06000 */
[----:B------:R-:W-:-:S13]  /*4050*/  BSSY.RECONVERGENT B1, `(.L_x_286) ;  /* 0x0000088000017945 */ /* 0x000fda0003800200 */
[----:B------:R-:W-:Y:S05]  /*4060*/  @!P0 BRA `(.L_x_287) ;  /* 0x0000000000688947 */ /* 0x000fea0003800000 */
[----:B------:R-:W1:Y:S01]  /*4070*/  LDC.64 R36, c[0x3][0x850] ;  /* 0x00c21400ff247b82 */ /* 0x000e620000000a00 */
[----:B------:R-:W-:Y:S01]  /*4080*/  IMAD.MOV.U32 R4, RZ, RZ, 0x1 ;  /* 0x00000001ff047424 */ /* 0x000fe200078e00ff */
[----:B------:R-:W-:Y:S01]  /*4090*/  DMUL R14, R22, UR26 ;  /* 0x0000001a160e7c28 */ /* 0x000fe20008000000 */
[----:B------:R-:W-:Y:S09]  /*40a0*/  BSSY.RECONVERGENT B2, `(.L_x_288) ;  /* 0x0000013000027945 */ /* 0x000ff20003800200 */
[----:B------:R-:W-:Y:S01]  /*40b0*/  FSETP.GEU.AND P3, PT, |R15|, 6.5827683646048100446e-37, PT ;  /* 0x036000000f00780b */ /* 0x000fe20003f6e200 */
[----:B-1----:R-:W-:-:S06]  /*40c0*/  DFMA R36, R16, UR44, R36 ;  /* 0x0000002c10247c2b */ /* 0x002fcc0008000024 */
[----:B------:R-:W1:Y:S02]  /*40d0*/  MUFU.RCP64H R5, R37 ;  /* 0x0000002500057308 */ /* 0x000e640000001800 */
        /* <DEDUP_REMOVED lines=12> */
[----:B------:R-:W-:-:S07]  /*41a0*/  MOV R14, 0x41c0 ;  /* 0x000041c0000e7802 */ /* 0x000fce0000000f00 */
[----:B0-----:R-:W-:Y:S05]  /*41b0*/  CALL.REL.NOINC `($__internal_10_$__cuda_sm20_div_rn_f64_full) ;  /* 0x0000002800887944 */ /* 0x001fea0003c00000 */
[----:B------:R-:W-:-:S07]  /*41c0*/  IMAD.MOV.U32 R17, RZ, RZ, R15 ;  /* 0x000000ffff117224 */ /* 0x000fce00078e000f */
.L_x_289:
[----:B------:R-:W-:Y:S05]  /*41d0*/  BSYNC.RECONVERGENT B2 ;  /* 0x0000000000027941 */ /* 0x000fea0003800200 */
.L_x_288:
[----:B------:R-:W-:Y:S01]  /*41e0*/  IMAD.MOV.U32 R22, RZ, RZ, R16 ;  /* 0x000000ffff167224 */ /* 0x000fe200078e0010 */
[----:B------:R-:W-:Y:S01]  /*41f0*/  MOV R23, R17 ;  /* 0x0000001100177202 */ /* 0x000fe20000000f00 */
[----:B------:R-:W-:Y:S06]  /*4200*/  BRA `(.L_x_290) ;  /* 0x0000000400b07947 */ /* 0x000fec0003800000 */
.L_x_287:
[----:B------:R-:W-:-:S14]  /*4210*/  DSETP.GE.AND P0, PT, R16, UR46, PT ;  /* 0x0000002e10007e2a */ /* 0x000fdc000bf06000 */
[----:B------:R-:W-:Y:S05]  /*4220*/  @!P0 BRA `(.L_x_291) ;  /* 0x0000000000708947 */ /* 0x000fea0003800000 */
[----:B------:R-:W1:Y:S01]  /*4230*/  LDC.64 R14, c[0x3][0x850] ;  /* 0x00c21400ff0e7b82 */ /* 0x000e620000000a00 */
[----:B------:R-:W-:Y:S01]  /*4240*/  IMAD.MOV.U32 R6, RZ, RZ, 0x0 ;  /* 0x00000000ff067424 */ /* 0x000fe200078e00ff */
[----:B------:R-:W-:Y:S01]  /*4250*/  BSSY.RECONVERGENT B0, `(.L_x_292) ;  /* 0x0000017000007945 */ /* 0x000fe20003800200 */
[----:B------:R-:W-:Y:S01]  /*4260*/  IMAD.MOV.U32 R7, RZ, RZ, 0x3fd80000 ;  /* 0x3fd80000ff077424 */ /* 0x000fe200078e00ff */
[----:B------:R-:W-:Y:S02]  /*4270*/  DMUL R22, R22, UR26 ;  /* 0x0000001a16167c28 */ /* 0x000fe40008000000 */
[----:B-1----:R-:W-:-:S06]  /*4280*/  DFMA R14, -R16, UR48, R14 ;  /* 0x00000030100e7c2b */ /* 0x002fcc000800010e */
[----:B------:R-:W1:Y:S04]  /*4290*/  MUFU.RSQ64H R39, R15 ;  /* 0x0000000f00277308 */ /* 0x000e680000001c00 */
[----:B------:R-:W-:-:S05]  /*42a0*/  VIADD R38, R15, 0xfcb00000 ;  /* 0xfcb000000f267836 */ /* 0x000fca0000000000 */
[----:B------:R-:W-:Y:S01]  /*42b0*/  ISETP.GE.U32.AND P0, PT, R38, 0x7ca00000, PT ;  /* 0x7ca000002600780c */ /* 0x000fe20003f06070 */
[----:B-1----:R-:W-:-:S08]  /*42c0*/  DMUL R4, R38, R38 ;  /* 0x0000002626047228 */ /* 0x002fd00000000000 */
[----:B------:R-:W-:-:S08]  /*42d0*/  DFMA R4, R14, -R4, 1 ;  /* 0x3ff000000e04742b */ /* 0x000fd00000000804 */
[----:B------:R-:W-:Y:S02]  /*42e0*/  DFMA R6, R4, R6, 0.5 ;  /* 0x3fe000000406742b */ /* 0x000fe40000000006 */
[----:B------:R-:W-:-:S08]  /*42f0*/  DMUL R4, R38, R4 ;  /* 0x0000000426047228 */ /* 0x000fd00000000000 */
[----:B------:R-:W-:-:S08]  /*4300*/  DFMA R6, R6, R4, R38 ;  /* 0x000000040606722b */ /* 0x000fd00000000026 */
[----:B------:R-:W-:Y:S02]  /*4310*/  DMUL R34, R14, R6 ;  /* 0x000000060e227228 */ /* 0x000fe40000000000 */
[----:B------:R-:W-:Y:S01]  /*4320*/  VIADD R19, R7, 0xfff00000 ;  /* 0xfff0000007137836 */ /* 0x000fe20000000000 */
[----:B------:R-:W-:-:S05]  /*4330*/  MOV R18, R6 ;  /* 0x0000000600127202 */ /* 0x000fca0000000f00 */
[----:B------:R-:W-:-:S08]  /*4340*/  DFMA R16, R34, -R34, R14 ;  /* 0x800000222210722b */ /* 0x000fd0000000000e */
[----:B------:R-:W-:Y:S01]  /*4350*/  DFMA R4, R16, R18, R34 ;  /* 0x000000121004722b */ /* 0x000fe20000000022 */
[----:B------:R-:W-:Y:S10]  /*4360*/  @!P0 BRA `(.L_x_293) ;  /* 0x0000000000148947 */ /* 0x000ff40003800000 */
[----:B------:R-:W-:Y:S01]  /*4370*/  IMAD.MOV.U32 R18, RZ, RZ, R6 ;  /* 0x000000ffff127224 */ /* 0x000fe200078e0006 */
[----:B------:R-:W-:-:S07]  /*4380*/  MOV R36, 0x43a0 ;  /* 0x000043a000247802 */ /* 0x000fce0000000f00 */
[----:B0-----:R-:W-:Y:S05]  /*4390*/  CALL.REL.NOINC `($__internal_11_$__cuda_sm20_dsqrt_rn_f64_mediumpath_v1) ;  /* 0x0000002c00987944 */ /* 0x001fea0003c00000 */
[----:B------:R-:W-:Y:S02]  /*43a0*/  IMAD.MOV.U32 R4, RZ, RZ, R14 ;  /* 0x000000ffff047224 */ /* 0x000fe400078e000e */
[----:B------:R-:W-:-:S07]  /*43b0*/  IMAD.MOV.U32 R5, RZ, RZ, R15 ;  /* 0x000000ffff057224 */ /* 0x000fce00078e000f */
.L_x_293:
[----:B------:R-:W-:Y:S05]  /*43c0*/  BSYNC.RECONVERGENT B0 ;  /* 0x0000000000007941 */ /* 0x000fea0003800200 */
.L_x_292:
[----:B------:R-:W-:Y:S01]  /*43d0*/  DMUL R22, R22, R4 ;  /* 0x0000000416167228 */ /* 0x000fe20000000000 */
[----:B------:R-:W-:Y:S10]  /*43e0*/  BRA `(.L_x_290) ;  /* 0x0000000400387947 */ /* 0x000ff40003800000 */
.L_x_291:
[----:B------:R-:W-:Y:S01]  /*43f0*/  DMUL R4, R4, UR50 ;  /* 0x0000003204047c28 */ /* 0x000fe20008000000 */
[----:B------:R-:W-:Y:S01]  /*4400*/  PLOP3.LUT P0, PT, PT, PT, PT, 0x80, 0x8 ;  /* 0x000000000008781c */ /* 0x000fe20003f0f070 */
[----:B------:R-:W-:Y:S06]  /*4410*/  BSSY.RECONVERGENT B0, `(.L_x_294) ;  /* 0x0000024000007945 */ /* 0x000fec0003800200 */
[----:B------:R-:W-:-:S08]  /*4420*/  DFMA R6, R6, UR52, -R4 ;  /* 0x0000003406067c2b */ /* 0x000fd00008000804 */
[----:B------:R-:W-:-:S14]  /*4430*/  DSETP.NEU.AND P4, PT, R6, RZ, PT ;  /* 0x000000ff0600722a */ /* 0x000fdc0003f8d000 */
[----:B------:R-:W1:Y:S01]  /*4440*/  @!P4 LDC R5, c[0x3][0x8ac] ;  /* 0x00c22b00ff05cb82 */ /* 0x000e620000000800 */
[----:B------:R-:W-:Y:S01]  /*4450*/  @!P4 SEL R15, R7, RZ, P2 ;  /* 0x000000ff070fc207 */ /* 0x000fe20001000000 */
[----:B------:R-:W-:Y:S01]  /*4460*/  @!P4 IMAD.MOV.U32 R14, RZ, RZ, RZ ;  /* 0x000000ffff0ec224 */ /* 0x000fe200078e00ff */
[----:B-1----:R-:W-:-:S04]  /*4470*/  @!P4 ISETP.GE.AND P3, PT, R5, RZ, PT ;  /* 0x000000ff0500c20c */ /* 0x002fc80003f66270 */
[----:B------:R-:W-:Y:S02]  /*4480*/  @!P4 PLOP3.LUT P0, PT, P3, PT, PT, 0x80, 0x8 ;  /* 0x000000000008c81c */ /* 0x000fe40001f0f070 */
[----:B------:R-:W-:-:S11]  /*4490*/  @!P4 PLOP3.LUT P3, PT, P2, PT, PT, 0x80, 0x8 ;  /* 0x000000000008c81c */ /* 0x000fd6000176f070 */
[----:B------:R-:W-:Y:S01]  /*44a0*/  @!P0 LOP3.LUT R15, R15, 0x7ff00000, RZ, 0xfc, !PT ;  /* 0x7ff000000f0f8812 */ /* 0x000fe200078efcff */
[----:B------:R-:W-:Y:S06]  /*44b0*/  @!P4 BRA `(.L_x_295) ;  /* 0x000000000064c947 */ /* 0x000fec0003800000 */
[----:B------:R-:W-:Y:S01]  /*44c0*/  DADD R4, -RZ, |R6| ;  /* 0x00000000ff047229 */ /* 0x000fe20000000506 */
[----:B------:R-:W-:Y:S01]  /*44d0*/  BSSY.RECONVERGENT B2, `(.L_x_296) ;  /* 0x0000003000027945 */ /* 0x000fe20003800200 */
[----:B------:R-:W-:-:S09]  /*44e0*/  MOV R48, 0x4500 ;  /* 0x0000450000307802 */ /* 0x000fd20000000f00 */
[----:B0-----:R-:W-:Y:S05]  /*44f0*/  CALL.REL.NOINC `($bldepth_kernel$__internal_accurate_pow) ;  /* 0x0000002c00e47944 */ /* 0x001fea0003c00000 */
[----:B------:R-:W-:Y:S05]  /*4500*/  BSYNC.RECONVERGENT B2 ;  /* 0x0000000000027941 */ /* 0x000fea0003800200 */
.L_x_296:
[----:B------:R-:W0:Y:S01]  /*4510*/  LDC.64 R4, c[0x3][0x8a8] ;  /* 0x00c22a00ff047b82 */ /* 0x000e220000000a00 */
[----:B------:R-:W-:Y:S01]  /*4520*/  IMAD.MOV.U32 R15, RZ, RZ, R18 ;  /* 0x000000ffff0f7224 */ /* 0x000fe200078e0012 */
[----:B------:R-:W-:Y:S01]  /*4530*/  ISETP.GE.AND P4, PT, R7, RZ, PT ;  /* 0x000000ff0700720c */ /* 0x000fe20003f86270 */
[----:B------:R-:W-:Y:S01]  /*4540*/  DSETP.NEU.AND P5, PT, R2, UR36, PT ;  /* 0x0000002402007e2a */ /* 0x000fe2000bfad000 */
[----:B0-----:R-:W-:-:S04]  /*4550*/  SHF.R.U32.HI R14, RZ, 0x14, R5 ;  /* 0x00000014ff0e7819 */ /* 0x001fc80000011605 */
[----:B------:R-:W-:-:S04]  /*4560*/  LOP3.LUT R14, R14, 0x7ff, RZ, 0xc0, !PT ;  /* 0x000007ff0e0e7812 */ /* 0x000fc800078ec0ff */
[----:B------:R-:W-:Y:S01]  /*4570*/  IADD3 R19, PT, PT, R14, -0x3f4, RZ ;  /* 0xfffffc0c0e137810 */ /* 0x000fe20007ffe0ff */
[----:B------:R-:W-:-:S03]  /*4580*/  IMAD.MOV.U32 R14, RZ, RZ, R17 ;  /* 0x000000ffff0e7224 */ /* 0x000fc600078e0011 */
[CC--:B------:R-:W-:Y:S02]  /*4590*/  SHF.L.U32 R16, R4.reuse, R19.reuse, RZ ;  /* 0x0000001304107219 */ /* 0x0c0fe400000006ff */
[----:B------:R-:W-:Y:S01]  /*45a0*/  SHF.L.U64.HI R4, R4, R19, R5 ;  /* 0x0000001304047219 */ /* 0x000fe20000010205 */
[----:B------:R-:W-:Y:S01]  /*45b0*/  DADD R14, -RZ, -R14 ;  /* 0x00000000ff0e7229 */ /* 0x000fe2000000090e */
[----:B------:R-:W-:-:S04]  /*45c0*/  ISETP.NE.U32.AND P0, PT, R16, RZ, PT ;  /* 0x000000ff1000720c */ /* 0x000fc80003f05070 */
[----:B------:R-:W-:-:S04]  /*45d0*/  ISETP.NE.AND.EX P0, PT, R4, -0x80000000, PT, P0 ;  /* 0x800000000400780c */ /* 0x000fc80003f05300 */
[----:B------:R-:W-:Y:S02]  /*45e0*/  PLOP3.LUT P3, PT, P0, PT, PT, 0x8, 0x80 ;  /* 0x000000000080781c */ /* 0x000fe4000076e170 */
[-C--:B------:R-:W-:Y:S02]  /*45f0*/  FSEL R14, R14, R17.reuse, !P0 ;  /* 0x000000110e0e7208 */ /* 0x080fe40004000000 */
[-C--:B------:R-:W-:Y:S02]  /*4600*/  FSEL R15, R15, R18.reuse, !P0 ;  /* 0x000000120f0f7208 */ /* 0x080fe40004000000 */
[----:B------:R-:W-:Y:S02]  /*4610*/  FSEL R14, R14, R17, !P4 ;  /* 0x000000110e0e7208 */ /* 0x000fe40006000000 */
[----:B------:R-:W-:Y:S02]  /*4620*/  FSEL R15, R15, R18, !P4 ;  /* 0x000000120f0f7208 */ /* 0x000fe40006000000 */
[----:B------:R-:W-:-:S02]  /*4630*/  @!P4 FSEL R14, R14, RZ, !P5 ;  /* 0x000000ff0e0ec208 */ /* 0x000fc40006800000 */
[----:B------:R-:W-:-:S07]  /*4640*/  @!P4 FSEL R15, R15, -QNAN , !P5 ;  /* 0xfff800000f0fc808 */ /* 0x000fce0006800000 */
.L_x_295:
[----:B------:R-:W-:Y:S05]  /*4650*/  BSYNC.RECONVERGENT B0 ;  /* 0x0000000000007941 */ /* 0x000fea0003800200 */
.L_x_294:
[----:B------:R-:W1:Y:S01]  /*4660*/  LDC.64 R18, c[0x3][0x8a8] ;  /* 0x00c22a00ff127b82 */ /* 0x000e620000000a00 */
[----:B------:R-:W-:Y:S01]  /*4670*/  BSSY.RECONVERGENT B0, `(.L_x_297) ;  /* 0x000001e000007945 */ /* 0x000fe20003800200 */
[----:B-1----:R-:W-:-:S10]  /*4680*/  DADD R16, R6, R18 ;  /* 0x0000000006107229 */ /* 0x002fd40000000012 */
        /* <DEDUP_REMOVED lines=9> */
[----:B------:R-:W-:Y:S01]  /*4720*/  ISETP.GE.AND P3, PT, R5, RZ, PT ;  /* 0x000000ff0500720c */ /* 0x000fe20003f66270 */
[----:B------:R-:W-:-:S06]  /*4730*/  DSETP.GT.AND P0, PT, |R6|, 1, PT ;  /* 0x3ff000000600742a */ /* 0x000fcc0003f04200 */
[----:B------:R-:W-:Y:S01]  /*4740*/  SEL R14, RZ, 0x7ff00000, !P0 ;  /* 0x7ff00000ff0e7807 */ /* 0x000fe20004000000 */
[----:B------:R-:W-:-:S05]  /*4750*/  DSETP.NEU.AND P0, PT, R6, -1, PT ;  /* 0xbff000000600742a */ /* 0x000fca0003f0d000 */
[----:B------:R-:W-:-:S04]  /*4760*/  @!P3 LOP3.LUT R14, R14, 0x7ff00000, RZ, 0x3c, !PT ;  /* 0x7ff000000e0eb812 */ /* 0x000fc800078e3cff */
[----:B------:R-:W-:Y:S01]  /*4770*/  SEL R15, R14, 0x3ff00000, P0 ;  /* 0x3ff000000e0f7807 */ /* 0x000fe20000000000 */
[----:B------:R-:W-:Y:S01]  /*4780*/  IMAD.MOV.U32 R14, RZ, RZ, RZ ;  /* 0x000000ffff0e7224 */ /* 0x000fe200078e00ff */
[----:B------:R-:W-:Y:S06]  /*4790*/  BRA `(.L_x_298) ;  /* 0x00000000002c7947 */ /* 0x000fec0003800000 */
.L_x_299:
[----:B------:R-:W-:-:S14]  /*47a0*/  DSETP.NEU.AND P0, PT, |R6|, +INF , PT ;  /* 0x7ff000000600742a */ /* 0x000fdc0003f0d200 */
[----:B------:R-:W-:Y:S05]  /*47b0*/  @P0 BRA `(.L_x_298) ;  /* 0x0000000000240947 */ /* 0x000fea0003800000 */
[----:B------:R-:W-:Y:S02]  /*47c0*/  ISETP.GE.AND P0, PT, R5, RZ, PT ;  /* 0x000000ff0500720c */ /* 0x000fe40003f06270 */
[----:B------:R-:W-:Y:S02]  /*47d0*/  ISETP.GE.AND P4, PT, R7, RZ, PT ;  /* 0x000000ff0700720c */ /* 0x000fe40003f86270 */
[----:B------:R-:W-:Y:S02]  /*47e0*/  SEL R15, RZ, 0x7ff00000, !P0 ;  /* 0x7ff00000ff0f7807 */ /* 0x000fe40004000000 */
[----:B------:R-:W-:Y:S02]  /*47f0*/  LOP3.LUT R5, R5, 0x7fffffff, RZ, 0xc0, !PT ;  /* 0x7fffffff05057812 */ /* 0x000fe400078ec0ff */
[----:B------:R-:W-:Y:S01]  /*4800*/  MOV R14, RZ ;  /* 0x000000ff000e7202 */ /* 0x000fe20000000f00 */
[----:B------:R-:W-:Y:S01]  /*4810*/  VIADD R4, R15, 0x80000000 ;  /* 0x800000000f047836 */ /* 0x000fe20000000000 */
[----:B------:R-:W-:-:S04]  /*4820*/  ISETP.NE.AND P0, PT, R5, 0x3fe00000, PT ;  /* 0x3fe000000500780c */ /* 0x000fc80003f05270 */
[----:B------:R-:W-:-:S04]  /*4830*/  SEL R4, R4, R15, P0 ;  /* 0x0000000f04047207 */ /* 0x000fc80000000000 */
[----:B------:R-:W-:-:S07]  /*4840*/  @!P4 SEL R15, R4, R15, P3 ;  /* 0x0000000f040fc207 */ /* 0x000fce0001800000 */
.L_x_298:
[----:B------:R-:W-:Y:S05]  /*4850*/  BSYNC.RECONVERGENT B0 ;  /* 0x0000000000007941 */ /* 0x000fea0003800200 */
.L_x_297:
[----:B------:R-:W-:Y:S02]  /*4860*/  DSETP.NEU.AND P0, PT, R18, RZ, PT ;  /* 0x000000ff1200722a */ /* 0x000fe40003f0d000 */
[----:B------:R-:W-:-:S04]  /*4870*/  DSETP.NEU.AND P3, PT, R6, 1, PT ;  /* 0x3ff000000600742a */ /* 0x000fc80003f6d000 */
[----:B------:R-:W-:Y:S02]  /*4880*/  FSEL R22, R14, RZ, P0 ;  /* 0x000000ff0e167208 */ /* 0x000fe40000000000 */
[----:B------:R-:W-:Y:S02]  /*4890*/  FSEL R14, R15, 1.875, P0 ;  /* 0x3ff000000f0e7808 */ /* 0x000fe40000000000 */
[----:B------:R-:W-:Y:S02]  /*48a0*/  FSEL R22, R22, RZ, P3 ;  /* 0x000000ff16167208 */ /* 0x000fe40001800000 */
[----:B------:R-:W-:-:S06]  /*48b0*/  FSEL R23, R14, 1.875, P3 ;  /* 0x3ff000000e177808 */ /* 0x000fcc0001800000 */
[----:B------:R-:W-:-:S11]  /*48c0*/  DMUL R22, R22, UR26 ;  /* 0x0000001a16167c28 */ /* 0x000fd60008000000 */
.L_x_290:
[----:B------:R-:W-:Y:S05]  /*48d0*/  BSYNC.RECONVERGENT B1 ;  /* 0x0000000000017941 */ /* 0x000fea0003800200 */
.L_x_286:
[----:B------:R-:W-:-:S09]  /*48e0*/  UISETP.NE.AND UP0, UPT, UR5, 0x200, UPT ;  /* 0x000002000500788c */ /* 0x000fd2000bf05270 */
[----:B------:R-:W-:Y:S05]  /*48f0*/  BRA.U !UP0, `(.L_x_300) ;  /* 0x0000000108dc7547 */ /* 0x000fea000b800000 */
[----:B------:R-:W2:Y:S04]  /*4900*/  LDG.E.64 R6, desc[UR12][R24.64] ;  /* 0x0000000c18067981 */ /* 0x000ea8000c1e1b00 */
[----:B------:R-:W2:Y:S04]  /*4910*/  LDG.E.64 R14, desc[UR12][R24.64+0x8000] ;  /* 0x0080000c180e7981 */ /* 0x000ea8000c1e1b00 */
[----:B------:R-:W3:Y:S01]  /*4920*/  LDG.E.64 R4, desc[UR12][R8.64] ;  /* 0x0000000c08047981 */ /* 0x000ee2000c1e1b00 */
[----:B------:R-:W-:Y:S01]  /*4930*/  BSSY.RECONVERGENT B1, `(.L_x_301) ;  /* 0x0000018000017945 */ /* 0x000fe20003800200 */
[----:B--2---:R-:W-:-:S02]  /*4940*/  DADD R14, R6, R14 ;  /* 0x00000000060e7229 */ /* 0x004fc4000000000e */
[----:B---3--:R-:W-:-:S06]  /*4950*/  DADD R4, R4, |R4| ;  /* 0x0000000004047229 */ /* 0x008fcc0000000404 */
[----:B------:R-:W-:Y:S01]  /*4960*/  DMUL R36, R14, UR18 ;  /* 0x000000120e247c28 */ /* 0x000fe20008000000 */
[----:B------:R-:W-:Y:S01]  /*4970*/  IMAD.MOV.U32 R14, RZ, RZ, 0x1 ;  /* 0x00000001ff0e7424 */ /* 0x000fe200078e00ff */
[----:B------:R-:W-:-:S04]  /*4980*/  DADD R4, R4, UR38 ;  /* 0x0000002604047e29 */ /* 0x000fc80008000000 */
[----:B------:R-:W1:Y:S02]  /*4990*/  MUFU.RCP64H R15, R37 ;  /* 0x00000025000f7308 */ /* 0x000e640000001800 */
[----:B-1----:R-:W-:-:S08]  /*49a0*/  DFMA R16, -R36, R14, 1 ;  /* 0x3ff000002410742b */ /* 0x002fd0000000010e */
        /* <DEDUP_REMOVED lines=16> */
.L_x_302:
[----:B------:R-:W-:Y:S05]  /*4ab0*/  BSYNC.RECONVERGENT B1 ;  /* 0x0000000000017941 */ /* 0x000fea0003800200 */
.L_x_301:
[----:B------:R-:W1:Y:S01]  /*4ac0*/  MUFU.RSQ64H R5, R15 ;  /* 0x0000000f00057308 */ /* 0x000e620000001c00 */
[----:B------:R-:W-:Y:S01]  /*4ad0*/  VIADD R4, R15, 0xfcb00000 ;  /* 0xfcb000000f047836 */ /* 0x000fe20000000000 */
[----:B------:R-:W-:Y:S01]  /*4ae0*/  MOV R18, 0x0 ;  /* 0x0000000000127802 */ /* 0x000fe20000000f00 */
[----:B------:R-:W-:Y:S01]  /*4af0*/  IMAD.MOV.U32 R19, RZ, RZ, 0x3fd80000 ;  /* 0x3fd80000ff137424 */ /* 0x000fe200078e00ff */
[----:B------:R-:W-:Y:S02]  /*4b00*/  BSSY.RECONVERGENT B0, `(.L_x_303) ;  /* 0x0000013000007945 */ /* 0x000fe40003800200 */
[----:B------:R-:W-:Y:S01]  /*4b10*/  ISETP.GE.U32.AND P0, PT, R4, 0x7ca00000, PT ;  /* 0x7ca000000400780c */ /* 0x000fe20003f06070 */
[----:B-1----:R-:W-:-:S08]  /*4b20*/  DMUL R16, R4, R4 ;  /* 0x0000000404107228 */ /* 0x002fd00000000000 */
[----:B------:R-:W-:-:S08]  /*4b30*/  DFMA R16, -R16, R14, 1 ;  /* 0x3ff000001010742b */ /* 0x000fd0000000010e */
        /* <DEDUP_REMOVED lines=10> */
[----:B------:R-:W-:Y:S02]  /*4be0*/  MOV R38, R4 ;  /* 0x0000000400267202 */ /* 0x000fe40000000f00 */
[----:B------:R-:W-:-:S07]  /*4bf0*/  MOV R36, 0x4c10 ;  /* 0x00004c1000247802 */ /* 0x000fce0000000f00 */
[----:B0-----:R-:W-:Y:S05]  /*4c00*/  CALL.REL.NOINC `($__internal_11_$__cuda_sm20_dsqrt_rn_f64_mediumpath_v1) ;  /* 0x00000024007c7944 */ /* 0x001fea0003c00000 */
[----:B------:R-:W-:Y:S02]  /*4c10*/  IMAD.MOV.U32 R36, RZ, RZ, R14 ;  /* 0x000000ffff247224 */ /* 0x000fe400078e000e */
[----:B------:R-:W-:-:S07]  /*4c20*/  IMAD.MOV.U32 R37, RZ, RZ, R15 ;  /* 0x000000ffff257224 */ /* 0x000fce00078e000f */
.L_x_304:
[----:B------:R-:W-:Y:S05]  /*4c30*/  BSYNC.RECONVERGENT B0 ;  /* 0x0000000000007941 */ /* 0x000fea0003800200 */
.L_x_303:
[----:B------:R-:W-:Y:S02]  /*4c40*/  IMAD.MOV.U32 R4, RZ, RZ, R36 ;  /* 0x000000ffff047224 */ /* 0x000fe400078e0024 */
[----:B------:R-:W-:Y:S01]  /*4c50*/  IMAD.MOV.U32 R5, RZ, RZ, R37 ;  /* 0x000000ffff057224 */ /* 0x000fe200078e0025 */
[----:B------:R-:W-:Y:S06]  /*4c60*/  BRA `(.L_x_305) ;  /* 0x0000000000e47947 */ /* 0x000fec0003800000 */
.L_x_300:
[----:B------:R-:W1:Y:S02]  /*4c70*/  LDC R4, c[0x0][0x3e0] ;  /* 0x0000f800ff047b82 */ /* 0x000e640000000800 */
[----:B-1----:R-:W-:-:S05]  /*4c80*/  IMAD R4, R4, 0x2c000, RZ ;  /* 0x0002c00004047824 */ /* 0x002fca00078e02ff */
[----:B------:R-:W-:-:S04]  /*4c90*/  IADD3 R5, P0, PT, R13, R4, RZ ;  /* 0x000000040d057210 */ /* 0x000fc80007f1e0ff */
[----:B------:R-:W-:Y:S02]  /*4ca0*/  LEA.HI.X.SX32 R4, R4, R12, 0x1, P0 ;  /* 0x0000000c04047211 */ /* 0x000fe400000f0eff */
[----:B------:R-:W-:-:S04]  /*4cb0*/  LEA R36, P0, R5, UR66, 0x3 ;  /* 0x0000004205247c11 */ /* 0x000fc8000f8018ff */
[----:B------:R-:W-:-:S06]  /*4cc0*/  LEA.HI.X R37, R5, UR67, R4, 0x3, P0 ;  /* 0x0000004305257c11 */ /* 0x000fcc00080f1c04 */
[----:B------:R-:W2:Y:S01]  /*4cd0*/  LDG.E.64 R36, desc[UR12][R36.64+0x150000] ;  /* 0x1500000c24247981 */ /* 0x000ea2000c1e1b00 */
[----:B------:R-:W-:-:S04]  /*4ce0*/  LEA R18, P0, R13, UR60, 0x3 ;  /* 0x0000003c0d127c11 */ /* 0x000fc8000f8018ff */
[----:B------:R-:W-:-:S05]  /*4cf0*/  LEA.HI.X R19, R13, UR61, R12, 0x3, P0 ;  /* 0x0000003d0d137c11 */ /* 0x000fca00080f1c0c */
[----:B------:R-:W3:Y:S01]  /*4d00*/  LDG.E.64 R4, desc[UR12][R18.64+0x148000] ;  /* 0x1480000c12047981 */ /* 0x000ee2000c1e1b00 */
[----:B------:R-:W-:Y:S01]  /*4d10*/  MOV R6, 0x1 ;  /* 0x0000000100067802 */ /* 0x000fe20000000f00 */
[----:B------:R-:W-:Y:S01]  /*4d20*/  BSSY.RECONVERGENT B1, `(.L_x_306) ;  /* 0x0000015000017945 */ /* 0x000fe20003800200 */
[----:B--2---:R-:W1:Y:S01]  /*4d30*/  MUFU.RCP64H R7, R37 ;  /* 0x0000002500077308 */ /* 0x004e620000001800 */
[----:B---3--:R-:W-:-:S03]  /*4d40*/  DADD R4, R4, |R4| ;  /* 0x0000000004047229 */ /* 0x008fc60000000404 */
[----:B-1----:R-:W-:-:S05]  /*4d50*/  DFMA R14, -R36, R6, 1 ;  /* 0x3ff00000240e742b */ /* 0x002fca0000000106 */
[----:B------:R-:W-:-:S03]  /*4d60*/  DADD R4, R4, UR38 ;  /* 0x0000002604047e29 */ /* 0x000fc60008000000 */
[----:B------:R-:W-:-:S05]  /*4d70*/  DFMA R14, R14, R14, R14 ;  /* 0x0000000e0e0e722b */ /* 0x000fca000000000e */
[----:B------:R-:W-:-:S03]  /*4d80*/  DMUL R16, R4, UR18 ;  /* 0x0000001204107c28 */ /* 0x000fc60008000000 */
[----:B------:R-:W-:-:S07]  /*4d90*/  DFMA R14, R6, R14, R6 ;  /* 0x0000000e060e722b */ /* 0x000fce0000000006 */
[----:B------:R-:W-:Y:S01]  /*4da0*/  FSETP.GEU.AND P3, PT, |R17|, 6.5827683646048100446e-37, PT ;  /* 0x036000001100780b */ /* 0x000fe20003f6e200 */
        /* <DEDUP_REMOVED lines=12> */
.L_x_307:
[----:B------:R-:W-:Y:S05]  /*4e70*/  BSYNC.RECONVERGENT B1 ;  /* 0x0000000000017941 */ /* 0x000fea0003800200 */
.L_x_306:
        /* <DEDUP_REMOVED lines=19> */
[----:B0-----:R-:W-:Y:S05]  /*4fb0*/  CALL.REL.NOINC `($__internal_11_$__cuda_sm20_dsqrt_rn_f64_mediumpath_v1) ;  /* 0x0000002000907944 */ /* 0x001fea0003c00000 */
[----:B------:R-:W-:Y:S01]  /*4fc0*/  IMAD.MOV.U32 R4, RZ, RZ, R14 ;  /* 0x000000ffff047224 */ /* 0x000fe200078e000e */
[----:B------:R-:W-:-:S07]  /*4fd0*/  MOV R5, R15 ;  /* 0x0000000f00057202 */ /* 0x000fce0000000f00 */
.L_x_309:
[----:B------:R-:W-:Y:S05]  /*4fe0*/  BSYNC.RECONVERGENT B0 ;  /* 0x0000000000007941 */ /* 0x000fea0003800200 */
.L_x_308:
[----:B------:R1:W5:Y:S02]  /*4ff0*/  LDG.E.64 R6, desc[UR12][R24.64] ;  /* 0x0000000c18067981 */ /* 0x000364000c1e1b00 */
.L_x_305:
[----:B------:R-:W2:Y:S01]  /*5000*/  LDCU.64 UR32, c[0x3][UR10] ;  /* 0x00c000000a2077ac */ /* 0x000ea20008000a00 */
[----:B------:R-:W-:Y:S01]  /*5010*/  IMAD.MOV.U32 R14, RZ, RZ, 0x1 ;  /* 0x00000001ff0e7424 */ /* 0x000fe200078e00ff */
[----:B------:R-:W3:Y:S01]  /*5020*/  LDC R34, c[0x3][0x844] ;  /* 0x00c21100ff227b82 */ /* 0x000ee20000000800 */
[----:B------:R-:W-:Y:S01]  /*5030*/  IMAD.U32 R18, RZ, RZ, UR54 ;  /* 0x00000036ff127e24 */ /* 0x000fe2000f8e00ff */
[----:B------:R-:W-:Y:S01]  /*5040*/  DMUL R22, R20, R22 ;  /* 0x0000001614167228 */ /* 0x000fe20000000000 */
[----:B------:R-:W-:-:S07]  /*5050*/  IMAD.U32 R19, RZ, RZ, UR55 ;  /* 0x00000037ff137e24 */ /* 0x000fce000f8e00ff */
[----:B------:R-:W-:Y:S01]  /*5060*/  DMUL R22, R22, R4 ;  /* 0x0000000416167228 */ /* 0x000fe20000000000 */
[----:B--2---:R-:W2:Y:S01]  /*5070*/  MUFU.RCP64H R15, UR33 ;  /* 0x00000021000f7d08 */ /* 0x004ea20008001800 */
[----:B------:R-:W-:Y:S02]  /*5080*/  IMAD.U32 R16, RZ, RZ, UR32 ;  /* 0x00000020ff107e24 */ /* 0x000fe4000f8e00ff */
[----:B------:R-:W-:Y:S01]  /*5090*/  IMAD.U32 R17, RZ, RZ, UR33 ;  /* 0x00000021ff117e24 */ /* 0x000fe2000f8e00ff */
[----:B---3--:R-:W-:-:S05]  /*50a0*/  FSETP.GEU.AND P3, PT, |R34|, 6.5827683646048100446e-37, PT ;  /* 0x036000002200780b */ /* 0x008fca0003f6e200 */
[----:B--2---:R-:W-:-:S08]  /*50b0*/  DFMA R16, R14, -R16, 1 ;  /* 0x3ff000000e10742b */ /* 0x004fd00000000810 */
[----:B------:R-:W-:-:S08]  /*50c0*/  DFMA R16, R16, R16, R16 ;  /* 0x000000101010722b */ /* 0x000fd00000000010 */
[----:B------:R-:W-:Y:S01]  /*50d0*/  DFMA R16, R14, R16, R14 ;  /* 0x000000100e10722b */ /* 0x000fe2000000000e */
[----:B------:R-:W-:Y:S01]  /*50e0*/  IMAD.U32 R14, RZ, RZ, UR32 ;  /* 0x00000020ff0e7e24 */ /* 0x000fe2000f8e00ff */
[----:B------:R-:W-:-:S06]  /*50f0*/  MOV R15, UR33 ;  /* 0x00000021000f7c02 */ /* 0x000fcc0008000f00 */
[----:B------:R-:W-:-:S08]  /*5100*/  DFMA R14, R16, -R14, 1 ;  /* 0x3ff00000100e742b */ /* 0x000fd0000000080e */
[----:B------:R-:W-:-:S08]  /*5110*/  DFMA R14, R16, R14, R16 ;  /* 0x0000000e100e722b */ /* 0x000fd00000000010 */
[----:B------:R-:W-:-:S08]  /*5120*/  DMUL R16, R14, UR54 ;  /* 0x000000360e107c28 */ /* 0x000fd00008000000 */
[----:B------:R-:W-:-:S08]  /*5130*/  DFMA R18, R16, -UR32, R18 ;  /* 0x8000002010127c2b */ /* 0x000fd00008000012 */
[----:B------:R-:W-:-:S10]  /*5140*/  DFMA R16, R14, R18, R16 ;  /* 0x000000120e10722b */ /* 0x000fd40000000010 */
[----:B------:R-:W-:-:S05]  /*5150*/  FFMA R14, RZ, UR33, R17 ;  /* 0x00000021ff0e7c23 */ /* 0x000fca0008000011 */
[----:B------:R-:W-:-:S13]  /*5160*/  FSETP.GT.AND P0, PT, |R14|, 1.469367938527859385e-39, PT ;  /* 0x001000000e00780b */ /* 0x000fda0003f04200 */
[----:B------:R-:W-:Y:S05]  /*5170*/  @P0 BRA P3, `(.L_x_310) ;  /* 0x00000000002c0947 */ /* 0x000fea0001800000 */
[----:B------:R-:W2:Y:S01]  /*5180*/  LDCU.64 UR34, c[0x3][0x840] ;  /* 0x00c10800ff2277ac */ /* 0x000ea20008000a00 */
[----:B------:R-:W-:Y:S01]  /*5190*/  IMAD.U32 R15, RZ, RZ, UR33 ;  /* 0x00000021ff0f7e24 */ /* 0x000fe2000f8e00ff */
[----:B------:R-:W-:Y:S01]  /*51a0*/  MOV R14, UR32 ;  /* 0x00000020000e7c02 */ /* 0x000fe20008000f00 */
[----:B------:R-:W-:Y:S01]  /*51b0*/  IMAD.U32 R37, RZ, RZ, UR33 ;  /* 0x00000021ff257e24 */ /* 0x000fe2000f8e00ff */
[----:B------:R-:W-:Y:S01]  /*51c0*/  MOV R14, 0x5220 ;  /* 0x00005220000e7802 */ /* 0x000fe20000000f00 */
[----:B------:R-:W-:Y:S02]  /*51d0*/  IMAD.MOV.U32 R37, RZ, RZ, R15 ;  /* 0x000000ffff257224 */ /* 0x000fe400078e000f */
[----:B------:R-:W-:Y:S02]  /*51e0*/  IMAD.U32 R36, RZ, RZ, UR32 ;  /* 0x00000020ff247e24 */ /* 0x000fe4000f8e00ff */
[----:B--2---:R-:W-:Y:S02]  /*51f0*/  IMAD.U32 R16, RZ, RZ, UR34 ;  /* 0x00000022ff107e24 */ /* 0x004fe4000f8e00ff */
[----:B------:R-:W-:-:S07]  /*5200*/  IMAD.U32 R15, RZ, RZ, UR35 ;  /* 0x00000023ff0f7e24 */ /* 0x000fce000f8e00ff */
[----:B01---5:R-:W-:Y:S05]  /*5210*/  CALL.REL.NOINC `($__internal_10_$__cuda_sm20_div_rn_f64_full) ;  /* 0x0000001800707944 */ /* 0x023fea0003c00000 */
[----:B------:R-:W-:-:S07]  /*5220*/  MOV R17, R15 ;  /* 0x0000000f00117202 */ /* 0x000fce0000000f00 */
.L_x_310:
[----:B------:R-:W2:Y:S01]  /*5230*/  LDC R18, c[0x0][0x3e0] ;  /* 0x0000f800ff127b82 */ /* 0x000ea20000000800 */
[----:B-1----:R-:W3:Y:S04]  /*5240*/  LDG.E.64 R24, desc[UR12][R24.64+-0x8000] ;  /* 0xff80000c18187981 */ /* 0x002ee8000c1e1b00 */
[----:B------:R-:W4:Y:S03]  /*5250*/  LDG.E R38, desc[UR12][R28.64] ;  /* 0x0000000c1c267981 */ /* 0x000f26000c1e1900 */
[----:B------:R-:W1:Y:S01]  /*5260*/  LDC.64 R14, c[0x0][0x410] ;  /* 0x00010400ff0e7b82 */ /* 0x000e620000000a00 */
[----:B--2---:R-:W-:-:S04]  /*5270*/  IMAD R18, R18, 0x2c000, R13 ;  /* 0x0002c00012127824 */ /* 0x004fc800078e020d */
[----:B------:R-:W-:-:S04]  /*5280*/  VIADD R19, R18, 0x1000 ;  /* 0x0000100012137836 */ /* 0x000fc80000000000 */
[----:B-1----:R-:W-:-:S06]  /*5290*/  IMAD.WIDE R14, R19, 0x8, R14 ;  /* 0x00000008130e7825 */ /* 0x002fcc00078e020e */
[----:B------:R-:W2:Y:S01]  /*52a0*/  LDG.E.64 R14, desc[UR12][R14.64] ;  /* 0x0000000c0e0e7981 */ /* 0x000ea2000c1e1b00 */
[----:B------:R-:W-:Y:S02]  /*52b0*/  IMAD.MOV.U32 R18, RZ, RZ, -0x33333333 ;  /* 0xcccccccdff127424 */ /* 0x000fe400078e00ff */
[----:B------:R-:W-:Y:S01]  /*52c0*/  IMAD.MOV.U32 R19, RZ, RZ, 0x4000cccc ;  /* 0x4000ccccff137424 */ /* 0x000fe200078e00ff */
[----:B------:R-:W-:Y:S01]  /*52d0*/  UMOV UR34, 0x0 ;  /* 0x0000000000227882 */ /* 0x000fe20000000000 */
[----:B------:R-:W-:-:S04]  /*52e0*/  UMOV UR35, 0x40690000 ;  /* 0x4069000000237882 */ /* 0x000fc80000000000 */
[----:B------:R-:W-:Y:S01]  /*52f0*/  DFMA R18, R4, -UR34, R18 ;  /* 0x8000002204127c2b */ /* 0x000fe20008000012 */
[----:B------:R-:W-:Y:S01]  /*5300*/  UMOV UR34, UR57 ;  /* 0x0000003900227c82 */ /* 0x000fe20008000000 */
[----:B------:R-:W1:Y:S06]  /*5310*/  LDC.64 R4, c[0x3][0x8b0] ;  /* 0x00c22c00ff047b82 */ /* 0x000e6c0000000a00 */
[----:B------:R-:W-:Y:S01]  /*5320*/  DSETP.MAX.AND P0, P3, R18, UR56, PT ;  /* 0x0000003812007e2a */ /* 0x000fe2000bb0f000 */
[----:B------:R-:W-:Y:S01]  /*5330*/  IMAD.U32 R36, RZ, RZ, UR34 ;  /* 0x00000022ff247e24 */ /* 0x000fe2000f8e00ff */
[----:B------:R-:W-:-:S04]  /*5340*/  MOV R34, R19 ;  /* 0x0000001300227202 */ /* 0x000fc80000000f00 */
[----:B------:R-:W-:Y:S01]  /*5350*/  FSEL R35, R34, UR34, P0 ;  /* 0x0000002222237c08 */ /* 0x000fe20008000000 */
[----:B------:R-:W-:Y:S01]  /*5360*/  UMOV UR34, UR56 ;  /* 0x0000003800227c82 */ /* 0x000fe20008000000 */
[----:B------:R-:W-:-:S06]  /*5370*/  UIADD3 UR72, UPT, UPT, UR6, 0x2a, URZ ;  /* 0x0000002a06487890 */ /* 0x000fcc000fffe0ff */
[----:B------:R-:W-:Y:S01]  /*5380*/  @P3 LOP3.LUT R35, R36, 0x80000, RZ, 0xfc, !PT ;  /* 0x0008000024233812 */ /* 0x000fe200078efcff */
[----:B------:R-:W-:Y:S01]  /*5390*/  BSSY.RECONVERGENT B1, `(.L_x_311) ;  /* 0x0000027000017945 */ /* 0x000fe20003800200 */
[----:B---3-5:R-:W-:Y:S01]  /*53a0*/  DADD R24, R24, R6 ;  /* 0x0000000018187229 */ /* 0x028fe20000000006 */
[----:B------:R-:W-:Y:S01]  /*53b0*/  SEL R6, R18, UR34, P0 ;  /* 0x0000002212067c07 */ /* 0x000fe20008000000 */
[----:B------:R-:W3:Y:S01]  /*53c0*/  LDCU.64 UR34, c[0x3][0x848] ;  /* 0x00c10900ff2277ac */ /* 0x000ee20008000a00 */
[----:B------:R-:W-:Y:S01]  /*53d0*/  IMAD.MOV.U32 R7, RZ, RZ, R35 ;  /* 0x000000ffff077224 */ /* 0x000fe200078e0023 */
[----:B----4-:R-:W-:-:S05]  /*53e0*/  ISETP.GT.AND P0, PT, R38, UR72, PT ;  /* 0x0000004826007c0c */ /* 0x010fca000bf04270 */
[----:B------:R-:W-:-:S08]  /*53f0*/  DMUL R6, R6, R16 ;  /* 0x0000001006067228 */ /* 0x000fd00000000000 */
[----:B------:R-:W-:Y:S02]  /*5400*/  DMUL R22, R22, R6 ;  /* 0x0000000616167228 */ /* 0x000fe40000000000 */
[----:B--2---:R-:W-:-:S08]  /*5410*/  DADD R14, R24, -R14 ;  /* 0x00000000180e7229 */ /* 0x004fd0000000080e */
[----:B-1----:R-:W-:Y:S01]  /*5420*/  DFMA R6, R14, R4, -UR14 ;  /* 0x8000000e0e067e2b */ /* 0x002fe20008000004 */
[----:B---3--:R-:W-:Y:S02]  /*5430*/  IMAD.U32 R4, RZ, RZ, UR34 ;  /* 0x00000022ff047e24 */ /* 0x008fe4000f8e00ff */
[----:B------:R-:W-:Y:S01]  /*5440*/  IMAD.U32 R5, RZ, RZ, UR35 ;  /* 0x00000023ff057e24 */ /* 0x000fe2000f8e00ff */
[----:B------:R-:W-:Y:S07]  /*5450*/  @!P0 BRA `(.L_x_312) ;  /* 0x0000000000688947 */ /* 0x000fee0003800000 */
[----:B------:R-:W1:Y:S02]  /*5460*/  LDC.64 R14, c[0x0][0x388] ;  /* 0x0000e200ff0e7b82 */ /* 0x000e640000000a00 */
[----:B-1----:R-:W-:-:S06]  /*5470*/  IMAD.WIDE R14, R10, 0x8, R14 ;  /* 0x000000080a0e7825 */ /* 0x002fcc00078e020e */
[----:B------:R-:W2:Y:S01]  /*5480*/  LDG.E.64 R14, desc[UR12][R14.64] ;  /* 0x0000000c0e0e7981 */ /* 0x000ea2000c1e1b00 */
[----:B------:R-:W1:Y:S01]  /*5490*/  MUFU.RCP64H R5, R7 ;  /* 0x0000000700057308 */ /* 0x000e620000001800 */
[----:B------:R-:W-:Y:S01]  /*54a0*/  IMAD.MOV.U32 R4, RZ, RZ, 0x1 ;  /* 0x00000001ff047424 */ /* 0x000fe200078e00ff */
[----:B------:R-:W-:Y:S05]  /*54b0*/  BSSY.RECONVERGENT B2, `(.L_x_312) ;  /* 0x0000014000027945 */ /* 0x000fea0003800200 */
[----:B-1----:R-:W-:-:S08]  /*54c0*/  DFMA R16, -R6, R4, 1 ;  /* 0x3ff000000610742b */ /* 0x002fd00000000104 */
[----:B------:R-:W-:-:S08]  /*54d0*/  DFMA R16, R16, R16, R16 ;  /* 0x000000101010722b */ /* 0x000fd00000000010 */
[----:B------:R-:W-:-:S08]  /*54e0*/  DFMA R16, R4, R16, R4 ;  /* 0x000000100410722b */ /* 0x000fd00000000004 */
[----:B------:R-:W-:-:S08]  /*54f0*/  DFMA R4, -R6, R16, 1 ;  /* 0x3ff000000604742b */ /* 0x000fd00000000110 */
[----:B------:R-:W-:-:S08]  /*5500*/  DFMA R4, R16, R4, R16 ;  /* 0x000000041004722b */ /* 0x000fd00000000010 */
[----:B--2---:R-:W-:Y:S01]  /*5510*/  DMUL R16, R14, R4 ;  /* 0x000000040e107228 */ /* 0x004fe20000000000 */
[----:B------:R-:W-:-:S07]  /*5520*/  FSETP.GEU.AND P3, PT, |R15|, 6.5827683646048100446e-37, PT ;  /* 0x036000000f00780b */ /* 0x000fce0003f6e200 */
[----:B------:R-:W-:-:S08]  /*5530*/  DFMA R18, -R6, R16, R14 ;  /* 0x000000100612722b */ /* 0x000fd0000000010e */
[----:B------:R-:W-:-:S10]  /*5540*/  DFMA R4, R4, R18, R16 ;  /* 0x000000120404722b */ /* 0x000fd40000000010 */
[----:B------:R-:W-:-:S05]  /*5550*/  FFMA R16, RZ, R7, R5 ;  /* 0x00000007ff107223 */ /* 0x000fca0000000005 */
[----:B------:R-:W-:-:S13]  /*5560*/  FSETP.GT.AND P0, PT, |R16|, 1.469367938527859385e-39, PT ;  /* 0x001000001000780b */ /* 0x000fda0003f04200 */
[----:B------:R-:W-:Y:S05]  /*5570*/  @P0 BRA P3, `(.L_x_313) ;  /* 0x00000000001c0947 */ /* 0x000fea0001800000 */
[----:B------:R-:W-:Y:S01]  /*5580*/  MOV R16, R14 ;  /* 0x0000000e00107202 */ /* 0x000fe20000000f00 */
[----:B------:R-:W-:Y:S01]  /*5590*/  IMAD.MOV.U32 R36, RZ, RZ, R6 ;  /* 0x000000ffff247224 */ /* 0x000fe200078e0006 */
[----:B------:R-:W-:Y:S01]  /*55a0*/  MOV R14, 0x55d0 ;  /* 0x000055d0000e7802 */ /* 0x000fe20000000f00 */
[----:B------:R-:W-:-:S07]  /*55b0*/  IMAD.MOV.U32 R37, RZ, RZ, R7 ;  /* 0x000000ffff257224 */ /* 0x000fce00078e0007 */
[----:B0-----:R-:W-:Y:S05]  /*55c0*/  CALL.REL.NOINC `($__internal_10_$__cuda_sm20_div_rn_f64_full) ;  /* 0x0000001400847944 */ /* 0x001fea0003c00000 */
[----:B------:R-:W-:Y:S02]  /*55d0*/  IMAD.MOV.U32 R4, RZ, RZ, R16 ;  /* 0x000000ffff047224 */ /* 0x000fe400078e0010 */
[----:B------:R-:W-:-:S07]  /*55e0*/  IMAD.MOV.U32 R5, RZ, RZ, R15 ;  /* 0x000000ffff057224 */ /* 0x000fce00078e000f */
.L_x_313:
[----:B------:R-:W-:Y:S05]  /*55f0*/  BSYNC.RECONVERGENT B2 ;  /* 0x0000000000027941 */ /* 0x000fea0003800200 */
.L_x_312:
[----:B------:R-:W-:Y:S05]  /*5600*/  BSYNC.RECONVERGENT B1 ;  /* 0x0000000000017941 */ /* 0x000fea0003800200 */
.L_x_311:
[----:B------:R-:W-:Y:S01]  /*5610*/  DMUL R36, R6, R6 ;  /* 0x0000000606247228 */ /* 0x000fe20000000000 */
[----:B------:R-:W1:Y:S01]  /*5620*/  LDC.64 R18, c[0x0][0x418] ;  /* 0x00010600ff127b82 */ /* 0x000e620000000a00 */
[----:B------:R-:W-:Y:S01]  /*5630*/  MOV R6, 0x1 ;  /* 0x0000000100067802 */ /* 0x000fe20000000f00 */
[----:B------:R-:W-:Y:S01]  /*5640*/  BSSY.RECONVERGENT B1, `(.L_x_314) ;  /* 0x0000016000017945 */ /* 0x000fe20003800200 */
[----:B------:R-:W-:Y:S02]  /*5650*/  FSETP.GEU.AND P4, PT, |R23|, 6.5827683646048100446e-37, PT ;  /* 0x036000001700780b */ /* 0x000fe40003f8e200 */
[----:B------:R-:W2:Y:S01]  /*5660*/  MUFU.RCP64H R7, R37 ;  /* 0x0000002500077308 */ /* 0x000ea20000001800 */
[----:B------:R-:W-:-:S04]  /*5670*/  LEA R24, P3, R13, UR62, 0x3 ;  /* 0x0000003e0d187c11 */ /* 0x000fc8000f8618ff */
[----:B------:R-:W-:Y:S01]  /*5680*/  LEA.HI.X R25, R13, UR63, R12, 0x3, P3 ;  /* 0x0000003f0d197c11 */ /* 0x000fe200098f1c0c */
[----:B--2---:R-:W-:-:S08]  /*5690*/  DFMA R14, -R36, R6, 1 ;  /* 0x3ff00000240e742b */ /* 0x004fd00000000106 */
        /* <DEDUP_REMOVED lines=8> */
[----:B------:R-:W-:Y:S01]  /*5720*/  FSETP.GT.AND P0, PT, |R6|, 1.469367938527859385e-39, PT ;  /* 0x001000000600780b */ /* 0x000fe20003f04200 */
[----:B-1----:R-:W-:-:S12]  /*5730*/  IMAD.WIDE R6, R11, 0x8, R18 ;  /* 0x000000080b067825 */ /* 0x002fd800078e0212 */
[----:B------:R-:W-:Y:S05]  /*5740*/  @P0 BRA P4, `(.L_x_315) ;  /* 0x0000000000140947 */ /* 0x000fea0002000000 */
[----:B------:R-:W-:Y:S01]  /*5750*/  IMAD.MOV.U32 R16, RZ, RZ, R22 ;  /* 0x000000ffff107224 */ /* 0x000fe200078e0016 */
[----:B------:R-:W-:Y:S01]  /*5760*/  MOV R14, 0x5790 ;  /* 0x00005790000e7802 */ /* 0x000fe20000000f00 */
[----:B------:R-:W-:-:S07]  /*5770*/  IMAD.MOV.U32 R15, RZ, RZ, R23 ;  /* 0x000000ffff0f7224 */ /* 0x000fce00078e0017 */
[----:B0-----:R-:W-:Y:S05]  /*5780*/  CALL.REL.NOINC `($__internal_10_$__cuda_sm20_div_rn_f64_full) ;  /* 0x0000001400147944 */ /* 0x001fea0003c00000 */
[----:B------:R-:W-:-:S07]  /*5790*/  IMAD.MOV.U32 R17, RZ, RZ, R15 ;  /* 0x000000ffff117224 */ /* 0x000fce00078e000f */
.L_x_315:
[----:B------:R-:W-:Y:S05]  /*57a0*/  BSYNC.RECONVERGENT B1 ;  /* 0x0000000000017941 */ /* 0x000fea0003800200 */
.L_x_314:
[----:B------:R-:W1:Y:S01]  /*57b0*/  LDC R14, c[0x0][0x3e0] ;  /* 0x0000f800ff0e7b82 */ /* 0x000e620000000800 */
[----:B------:R-:W2:Y:S07]  /*57c0*/  LDG.E.64 R18, desc[UR12][R6.64+-0x8000] ;  /* 0xff80000c06127981 */ /* 0x000eae000c1e1b00 */
[----:B------:R-:W3:Y:S01]  /*57d0*/  LDC.64 R22, c[0x0][0x418] ;  /* 0x00010600ff167b82 */ /* 0x000ee20000000a00 */
[----:B-1----:R-:W-:-:S04]  /*57e0*/  IMAD R14, R14, 0x2c000, R13 ;  /* 0x0002c0000e0e7824 */ /* 0x002fc800078e020d */
[----:B------:R-:W-:Y:S02]  /*57f0*/  VIADD R35, R14, 0x1000 ;  /* 0x000010000e237836 */ /* 0x000fe40000000000 */
[----:B------:R-:W2:Y:S02]  /*5800*/  LDG.E.64 R14, desc[UR12][R6.64] ;  /* 0x0000000c060e7981 */ /* 0x000ea4000c1e1b00 */
[----:B---3--:R-:W-:Y:S02]  /*5810*/  IMAD.WIDE R22, R35, 0x8, R22 ;  /* 0x0000000823167825 */ /* 0x008fe400078e0216 */
[----:B------:R-:W1:Y:S04]  /*5820*/  LDC.64 R34, c[0x3][0x8b0] ;  /* 0x00c22c00ff227b82 */ /* 0x000e680000000a00 */
[----:B------:R-:W3:Y:S01]  /*5830*/  LDG.E.64 R22, desc[UR12][R22.64] ;  /* 0x0000000c16167981 */ /* 0x000ee2000c1e1b00 */
[----:B------:R-:W-:Y:S01]  /*5840*/  BSSY.RECONVERGENT B1, `(.L_x_316) ;  /* 0x000001b000017945 */ /* 0x000fe20003800200 */
[----:B------:R-:W-:-:S02]  /*5850*/  DADD R40, R16, R40 ;  /* 0x0000000010287229 */ /* 0x000fc40000000028 */
[----:B--2---:R-:W-:-:S08]  /*5860*/  DADD R14, R14, R18 ;  /* 0x000000000e0e7229 */ /* 0x004fd00000000012 */
[----:B---3--:R-:W-:Y:S01]  /*5870*/  DADD R14, R14, -R22 ;  /* 0x000000000e0e7229 */ /* 0x008fe20000000816 */
[----:B------:R-:W2:Y:S07]  /*5880*/  LDC R22, c[0x3][0x8d4] ;  /* 0x00c23500ff167b82 */ /* 0x000eae0000000800 */
[----:B-1----:R-:W-:-:S08]  /*5890*/  DFMA R14, R14, R34, -UR14 ;  /* 0x8000000e0e0e7e2b */ /* 0x002fd00008000022 */
[----:B------:R-:W-:-:S06]  /*58a0*/  DMUL R36, R14, R14 ;  /* 0x0000000e0e247228 */ /* 0x000fcc0000000000 */
[----:B------:R-:W1:Y:S01]  /*58b0*/  MUFU.RCP64H R15, R37 ;  /* 0x00000025000f7308 */ /* 0x000e620000001800 */
[----:B------:R-:W-:-:S06]  /*58c0*/  MOV R14, 0x1 ;  /* 0x00000001000e7802 */ /* 0x000fcc0000000f00 */
[----:B-1----:R-:W-:-:S08]  /*58d0*/  DFMA R18, -R36, R14, 1 ;  /* 0x3ff000002412742b */ /* 0x002fd0000000010e */
[----:B------:R-:W-:-:S08]  /*58e0*/  DFMA R18, R18, R18, R18 ;  /* 0x000000121212722b */ /* 0x000fd00000000012 */
[----:B------:R-:W-:-:S08]  /*58f0*/  DFMA R18, R14, R18, R14 ;  /* 0x000000120e12722b */ /* 0x000fd0000000000e */
[----:B------:R-:W-:-:S08]  /*5900*/  DFMA R6, -R36, R18, 1 ;  /* 0x3ff000002406742b */ /* 0x000fd00000000112 */
[----:B------:R-:W-:-:S08]  /*5910*/  DFMA R6, R18, R6, R18 ;  /* 0x000000061206722b */ /* 0x000fd00000000012 */
[----:B------:R-:W-:-:S08]  /*5920*/  DMUL R14, R6, UR24 ;  /* 0x00000018060e7c28 */ /* 0x000fd00008000000 */
[----:B------:R-:W-:-:S08]  /*5930*/  DFMA R18, -R36, R14, UR24 ;  /* 0x0000001824127e2b */ /* 0x000fd0000800010e */
[----:B------:R-:W-:Y:S01]  /*5940*/  DFMA R14, R6, R18, R14 ;  /* 0x00000012060e722b */ /* 0x000fe2000000000e */
[----:B--2---:R-:W-:-:S09]  /*5950*/  FSETP.GEU.AND P3, PT, |R22|, 6.5827683646048100446e-37, PT ;  /* 0x036000001600780b */ /* 0x004fd20003f6e200 */
[----:B------:R-:W-:-:S05]  /*5960*/  FFMA R6, RZ, R37, R15 ;  /* 0x00000025ff067223 */ /* 0x000fca000000000f */
[----:B------:R-:W-:-:S13]  /*5970*/  FSETP.GT.AND P0, PT, |R6|, 1.469367938527859385e-39, PT ;  /* 0x001000000600780b */ /* 0x000fda0003f04200 */
[----:B------:R-:W-:Y:S05]  /*5980*/  @P0 BRA P3, `(.L_x_317) ;  /* 0x0000000000180947 */ /* 0x000fea0001800000 */
[----:B------:R-:W1:Y:S01]  /*5990*/  LDCU.64 UR34, c[0x3][0x8d0] ;  /* 0x00c11a00ff2277ac */ /* 0x000e620008000a00 */
[----:B------:R-:W-:Y:S01]  /*59a0*/  MOV R14, 0x59e0 ;  /* 0x000059e0000e7802 */ /* 0x000fe20000000f00 */
[----:B-1----:R-:W-:Y:S02]  /*59b0*/  IMAD.U32 R16, RZ, RZ, UR34 ;  /* 0x00000022ff107e24 */ /* 0x002fe4000f8e00ff */
[----:B------:R-:W-:-:S07]  /*59c0*/  IMAD.U32 R15, RZ, RZ, UR35 ;  /* 0x00000023ff0f7e24 */ /* 0x000fce000f8e00ff */
[----:B0-----:R-:W-:Y:S05]  /*59d0*/  CALL.REL.NOINC `($__internal_10_$__cuda_sm20_div_rn_f64_full) ;  /* 0x0000001000807944 */ /* 0x001fea0003c00000 */
[----:B------:R-:W-:-:S07]  /*59e0*/  IMAD.MOV.U32 R14, RZ, RZ, R16 ;  /* 0x000000ffff0e7224 */ /* 0x000fce00078e0010 */
.L_x_317:
[----:B------:R-:W-:Y:S05]  /*59f0*/  BSYNC.RECONVERGENT B1 ;  /* 0x0000000000017941 */ /* 0x000fea0003800200 */
.L_x_316:
[----:B------:R-:W-:Y:S01]  /*5a00*/  DADD R36, R40, R14 ;  /* 0x0000000028247229 */ /* 0x000fe2000000000e */
[----:B------:R-:W-:Y:S01]  /*5a10*/  IMAD.MOV.U32 R6, RZ, RZ, 0x1 ;  /* 0x00000001ff067424 */ /* 0x000fe200078e00ff */
[----:B------:R-:W-:Y:S01]  /*5a20*/  FSETP.GEU.AND P3, PT, |R5|, 6.5827683646048100446e-37, PT ;  /* 0x036000000500780b */ /* 0x000fe20003f6e200 */
[----:B------:R-:W-:Y:S03]  /*5a30*/  BSSY.RECONVERGENT B1, `(.L_x_318) ;  /* 0x0000013000017945 */ /* 0x000fe60003800200 */
        /* <DEDUP_REMOVED lines=12> */
[----:B------:R-:W-:Y:S01]  /*5b00*/  MOV R16, R4 ;  /* 0x0000000400107202 */ /* 0x000fe20000000f00 */
[----:B------:R-:W-:Y:S01]  /*5b10*/  IMAD.MOV.U32 R15, RZ, RZ, R5 ;  /* 0x000000ffff0f7224 */ /* 0x000fe200078e0005 */
[----:B------:R-:W-:-:S07]  /*5b20*/  MOV R14, 0x5b40 ;  /* 0x00005b40000e7802 */ /* 0x000fce0000000f00 */
[----:B0-----:R-:W-:Y:S05]  /*5b30*/  CALL.REL.NOINC `($__internal_10_$__cuda_sm20_div_rn_f64_full) ;  /* 0x0000001000287944 */ /* 0x001fea0003c00000 */
[----:B------:R-:W-:Y:S02]  /*5b40*/  IMAD.MOV.U32 R6, RZ, RZ, R16 ;  /* 0x000000ffff067224 */ /* 0x000fe400078e0010 */
[----:B------:R-:W-:-:S07]  /*5b50*/  IMAD.MOV.U32 R7, RZ, RZ, R15 ;  /* 0x000000ffff077224 */ /* 0x000fce00078e000f */
.L_x_319:
[----:B------:R-:W-:Y:S05]  /*5b60*/  BSYNC.RECONVERGENT B1 ;  /* 0x0000000000017941 */ /* 0x000fea0003800200 */
.L_x_318:
[----:B------:R-:W2:Y:S01]  /*5b70*/  LDG.E R5, desc[UR12][R26.64] ;  /* 0x0000000c1a057981 */ /* 0x000ea2000c1e1900 */
[----:B------:R-:W-:Y:S01]  /*5b80*/  DSETP.GT.AND P0, PT, R6, UR32, PT ;  /* 0x0000002006007e2a */ /* 0x000fe2000bf04000 */
[----:B------:R-:W-:Y:S01]  /*5b90*/  ULEA UR8, UR8, UR70, 0x3 ;  /* 0x0000004608087291 */ /* 0x000fe2000f8e18ff */
[----:B------:R-:W-:Y:S08]  /*5ba0*/  BSSY.RECONVERGENT B1, `(.L_x_320) ;  /* 0x00000b5000017945 */ /* 0x000ff00003800200 */
[----:B------:R1:W-:Y:S01]  /*5bb0*/  STL.64 [UR8], R6 ;  /* 0x00000006ff007987 */ /* 0x0003e20008100a08 */
[----:B--2---:R-:W-:-:S13]  /*5bc0*/  ISETP.NE.OR P0, PT, R5, R38, !P0 ;  /* 0x000000260500720c */ /* 0x004fda0004705670 */
[----:B-1----:R-:W-:Y:S05]  /*5bd0*/  @P0 BRA `(.L_x_321) ;  /* 0x0000000800c40947 */ /* 0x002fea0003800000 */
[----:B------:R-:W-:Y:S02]  /*5be0*/  ULEA UR8, UR4, UR70, 0x3 ;  /* 0x0000004604087291 */ /* 0x000fe4000f8e18ff */
[----:B------:R-:W-:-:S07]  /*5bf0*/  ULEA UR34, UR71, UR70, 0x3 ;  /* 0x0000004647227291 */ /* 0x000fce000f8e18ff */
[----:B------:R-:W2:Y:S04]  /*5c00*/  LDL.64 R4, [UR8] ;  /* 0x00000008ff047983 */ /* 0x000ea80008100a00 */
[----:B------:R-:W2:Y:S01]  /*5c10*/  LDL.64 R22, [UR34] ;  /* 0x00000022ff167983 */ /* 0x000ea20008100a00 */
[----:B------:R-:W-:Y:S01]  /*5c20*/  IMAD.U32 R36, RZ, RZ, UR14 ;  /* 0x0000000eff247e24 */ /* 0x000fe2000f8e00ff */
[----:B------:R-:W-:Y:S01]  /*5c30*/  MOV R37, UR15 ;  /* 0x0000000f00257c02 */ /* 0x000fe20008000f00 */
[----:B------:R-:W-:Y:S01]  /*5c40*/  IMAD.MOV.U32 R14, RZ, RZ, 0x1 ;  /* 0x00000001ff0e7424 */ /* 0x000fe200078e00ff */
[----:B------:R-:W-:Y:S04]  /*5c50*/  BSSY.RECONVERGENT B2, `(.L_x_322) ;  /* 0x0000016000027945 */ /* 0x000fe80003800200 */
[----:B------:R-:W-:-:S06]  /*5c60*/  DADD R36, R36, -UR16 ;  /* 0x8000001024247e29 */ /* 0x000fcc0008000000 */
[----:B------:R-:W1:Y:S02]  /*5c70*/  MUFU.RCP64H R15, R37 ;  /* 0x00000025000f7308 */ /* 0x000e640000001800 */
[----:B-1----:R-:W-:-:S08]  /*5c80*/  DFMA R16, -R36, R14, 1 ;  /* 0x3ff000002410742b */ /* 0x002fd0000000010e */
[----:B------:R-:W-:-:S08]  /*5c90*/  DFMA R16, R16, R16, R16 ;  /* 0x000000101010722b */ /* 0x000fd00000000010 */
[----:B------:R-:W-:-:S08]  /*5ca0*/  DFMA R16, R14, R16, R14 ;  /* 0x000000100e10722b */ /* 0x000fd0000000000e */
[----:B------:R-:W-:-:S08]  /*5cb0*/  DFMA R14, -R36, R16, 1 ;  /* 0x3ff00000240e742b */ /* 0x000fd00000000110 */
[----:B------:R-:W-:Y:S02]  /*5cc0*/  DFMA R14, R16, R14, R16 ;  /* 0x0000000e100e722b */ /* 0x000fe40000000010 */
[----:B--2---:R-:W-:-:S08]  /*5cd0*/  DADD R18, R4, -R22 ;  /* 0x0000000004127229 */ /* 0x004fd00000000816 */
        /* <DEDUP_REMOVED lines=11> */
[----:B------:R-:W-:Y:S01]  /*5d90*/  IMAD.MOV.U32 R4, RZ, RZ, R16 ;  /* 0x000000ffff047224 */ /* 0x000fe200078e0010 */
[----:B------:R-:W-:-:S07]  /*5da0*/  MOV R5, R15 ;  /* 0x0000000f00057202 */ /* 0x000fce0000000f00 */
.L_x_323:
[----:B------:R-:W-:Y:S05]  /*5db0*/  BSYNC.RECONVERGENT B2 ;  /* 0x0000000000027941 */ /* 0x000fea0003800200 */
.L_x_322:
[----:B------:R-:W-:Y:S01]  /*5dc0*/  DADD R20, R20, UR14 ;  /* 0x0000000e14147e29 */ /* 0x000fe20008000000 */
[----:B------:R-:W-:Y:S01]  /*5dd0*/  IMAD.MOV.U32 R14, RZ, RZ, 0x1 ;  /* 0x00000001ff0e7424 */ /* 0x000fe200078e00ff */
[----:B------:R-:W-:Y:S01]  /*5de0*/  DADD R38, -R22, R6 ;  /* 0x0000000016267229 */ /* 0x000fe20000000106 */
[----:B------:R-:W-:Y:S05]  /*5df0*/  BSSY.RECONVERGENT B2, `(.L_x_324) ;  /* 0x0000014000027945 */ /* 0x000fea0003800200 */
[----:B------:R-:W-:-:S06]  /*5e00*/  DMUL R36, R20, R20 ;  /* 0x0000001414247228 */ /* 0x000fcc0000000000 */
[----:B------:R-:W1:Y:S02]  /*5e10*/  MUFU.RCP64H R15, R37 ;  /* 0x00000025000f7308 */ /* 0x000e640000001800 */
[----:B-1----:R-:W-:-:S08]  /*5e20*/  DFMA R16, -R36, R14, 1 ;  /* 0x3ff000002410742b */ /* 0x002fd0000000010e */
[----:B------:R-:W-:-:S08]  /*5e30*/  DFMA R16, R16, R16, R16 ;  /* 0x000000101010722b */ /* 0x000fd00000000010 */
[----:B------:R-:W-:Y:S02]  /*5e40*/  DFMA R14, R14, R16, R14 ;  /* 0x000000100e0e722b */ /* 0x000fe4000000000e */
[----:B------:R-:W-:-:S06]  /*5e50*/  DFMA R16, -R20, R4, R38 ;  /* 0x000000041410722b */ /* 0x000fcc0000000126 */
        /* <DEDUP_REMOVED lines=13> */
.L_x_325:
[----:B------:R-:W-:Y:S05]  /*5f30*/  BSYNC.RECONVERGENT B2 ;  /* 0x0000000000027941 */ /* 0x000fea0003800200 */
.L_x_324:
[C---:B------:R-:W-:Y:S01]  /*5f40*/  DFMA R6, R14.reuse, UR14, R4 ;  /* 0x0000000e0e067c2b */ /* 0x040fe20008000004 */
[----:B------:R-:W-:Y:S01]  /*5f50*/  BSSY.RECONVERGENT B2, `(.L_x_326) ;  /* 0x0000075000027945 */ /* 0x000fe20003800200 */
[----:B------:R-:W-:-:S03]  /*5f60*/  DMUL R18, R14, UR58 ;  /* 0x0000003a0e127c28 */ /* 0x000fc60008000000 */
[----:B------:R-:W-:Y:S03]  /*5f70*/  BSSY.RELIABLE B3, `(.L_x_327) ;  /* 0x0000041000037945 */ /* 0x000fe60003800100 */
[----:B------:R-:W-:Y:S02]  /*5f80*/  DFMA R16, R6, UR14, R22 ;  /* 0x0000000e06107c2b */ /* 0x000fe40008000016 */
[----:B------:R-:W-:-:S06]  /*5f90*/  DMUL R6, R14, UR40 ;  /* 0x000000280e067c28 */ /* 0x000fcc0008000000 */
[----:B------:R-:W-:Y:S02]  /*5fa0*/  DADD R16, R16, -UR32 ;  /* 0x8000002010107e29 */ /* 0x000fe40008000000 */
[----:B------:R-:W-:-:S06]  /*5fb0*/  DFMA R4, R6, UR14, R4 ;  /* 0x0000000e06047c2b */ /* 0x000fcc0008000004 */
[----:B------:R-:W-:Y:S02]  /*5fc0*/  DMUL R16, R16, R18 ;  /* 0x0000001210107228 */ /* 0x000fe40000000000 */
[----:B------:R-:W-:-:S06]  /*5fd0*/  DSETP.GT.AND P0, PT, |R4|, UR24, PT ;  /* 0x0000001804007e2a */ /* 0x000fcc000bf04200 */
[----:B------:R-:W-:-:S08]  /*5fe0*/  DFMA R40, R4, R4, -R16 ;  /* 0x000000040428722b */ /* 0x000fd00000000810 */
[----:B------:R-:W-:Y:S05]  /*5ff0*/  @!P0 BRA `(.L_x_328) ;  /* 0x00000000006c8947 */ /* 0x000fea0003800000 */
[----:B------:R-:W1:Y:S01]  /*6000*/  MUFU.RCP64H R17, R5 ;  /* 0x0000000500117308 */ /* 0x000e620000001800 */
[----:B------:R-:W-:Y:S01]  /*6010*/  MOV R16, 0x1 ;  /* 0x0000000100107802 */ /* 0x000fe20000000f00 */
[----:B------:R-:W-:Y:S01]  /*6020*/  BSSY.RECONVERGENT B4, `(.L_x_329) ;  /* 0x0000013000047945 */ /* 0x000fe20003800200 */
[----:B------:R-:W-:-:S04]  /*6030*/  FSETP.GEU.AND P3, PT, |R15|, 6.5827683646048100446e-37, PT ;  /* 0x036000000f00780b */ /* 0x000fc80003f6e200 */
        /* <DEDUP_REMOVED lines=15> */
[----:B0-----:R-:W-:Y:S05]  /*6130*/  CALL.REL.NOINC `($__internal_10_$__cuda_sm20_div_rn_f64_full) ;  /* 0x0000000800a87944 */ /* 0x001fea0003c00000 */
[----:B------:R-:W-:-:S07]  /*6140*/  MOV R17, R15 ;  /* 0x0000000f00117202 */ /* 0x000fce0000000f00 */
.L_x_330:
[----:B------:R-:W-:Y:S05]  /*6150*/  BSYNC.RECONVERGENT B4 ;  /* 0x0000000000047941 */ /* 0x000fea0003800200 */
.L_x_329:
[----:B------:R-:W-:-:S06]  /*6160*/  DSETP.GTU.AND P0, PT, R40, UR20, PT ;  /* 0x0000001428007e2a */ /* 0x000fcc000bf0c000 */
[----:B------:R-:W-:-:S14]  /*6170*/  DSETP.LE.OR P0, PT, |R16|, UR24, !P0 ;  /* 0x0000001810007e2a */ /* 0x000fdc000c703600 */
[----:B------:R-:W-:Y:S05]  /*6180*/  @P0 BREAK.RELIABLE B3 ;  /* 0x0000000000030942 */ /* 0x000fea0003800100 */
[----:B------:R-:W-:Y:S05]  /*6190*/  @P0 BRA `(.L_x_331) ;  /* 0x0000000000100947 */ /* 0x000fea0003800000 */
[----:B------:R-:W-:Y:S05]  /*61a0*/  BRA `(.L_x_332) ;  /* 0x0000000000747947 */ /* 0x000fea0003800000 */
.L_x_328:
[----:B------:R-:W-:-:S14]  /*61b0*/  DSETP.GTU.AND P0, PT, R40, UR20, PT ;  /* 0x0000001428007e2a */ /* 0x000fdc000bf0c000 */
[----:B------:R-:W-:Y:S05]  /*61c0*/  @!P0 BREAK.RELIABLE B3 ;  /* 0x0000000000038942 */ /* 0x000fea0003800100 */
[----:B------:R-:W-:Y:S05]  /*61d0*/  @P0 BRA `(.L_x_332) ;  /* 0x0000000000680947 */ /* 0x000fea0003800000 */
.L_x_331:
[----:B------:R-:W1:Y:S01]  /*61e0*/  MUFU.RCP64H R5, R39 ;  /* 0x0000002700057308 */ /* 0x000e620000001800 */
[----:B------:R-:W-:Y:S01]  /*61f0*/  IMAD.MOV.U32 R4, RZ, RZ, 0x1 ;  /* 0x00000001ff047424 */ /* 0x000fe200078e00ff */
[----:B------:R-:W-:Y:S01]  /*6200*/  DADD R22, -R22, UR32 ;  /* 0x0000002016167e29 */ /* 0x000fe20008000100 */
[----:B------:R-:W-:Y:S07]  /*6210*/  BSSY.RECONVERGENT B4, `(.L_x_333) ;  /* 0x0000014000047945 */ /* 0x000fee0003800200 */
[----:B------:R-:W-:-:S02]  /*6220*/  DMUL R14, R20, R22 ;  /* 0x00000016140e7228 */ /* 0x000fc40000000000 */
        /* <DEDUP_REMOVED lines=16> */
[----:B0-----:R-:W-:Y:S05]  /*6330*/  CALL.REL.NOINC `($__internal_10_$__cuda_sm20_div_rn_f64_full) ;  /* 0x0000000800287944 */ /* 0x001fea0003c00000 */
[----:B------:R-:W-:-:S07]  /*6340*/  IMAD.MOV.U32 R17, RZ, RZ, R15 ;  /* 0x000000ffff117224 */ /* 0x000fce00078e000f */
.L_x_334:
[----:B------:R-:W-:Y:S05]  /*6350*/  BSYNC.RECONVERGENT B4 ;  /* 0x0000000000047941 */ /* 0x000fea0003800200 */
.L_x_333:
[----:B------:R-:W-:Y:S01]  /*6360*/  DADD R16, R16, -UR14 ;  /* 0x8000000e10107e29 */ /* 0x000fe20008000000 */
[----:B------:R-:W-:Y:S10]  /*6370*/  BRA `(.L_x_335) ;  /* 0x0000000000c87947 */ /* 0x000ff40003800000 */
.L_x_332:
[----:B------:R-:W-:Y:S05]  /*6380*/  BSYNC.RELIABLE B3 ;  /* 0x0000000000037941 */ /* 0x000fea0003800100 */
.L_x_327:
[----:B------:R-:W1:Y:S01]  /*6390*/  MUFU.RSQ64H R39, R41 ;  /* 0x0000002900277308 */ /* 0x000e620000001c00 */
[----:B------:R-:W-:Y:S01]  /*63a0*/  VIADD R38, R41, 0xfcb00000 ;  /* 0xfcb0000029267836 */ /* 0x000fe20000000000 */
[----:B------:R-:W-:Y:S01]  /*63b0*/  MOV R17, 0x3fd80000 ;  /* 0x3fd8000000117802 */ /* 0x000fe20000000f00 */
[----:B------:R-:W-:Y:S01]  /*63c0*/  IMAD.MOV.U32 R16, RZ, RZ, 0x0 ;  /* 0x00000000ff107424 */ /* 0x000fe200078e00ff */
[----:B------:R-:W-:Y:S02]  /*63d0*/  BSSY.RECONVERGENT B0, `(.L_x_336) ;  /* 0x0000014000007945 */ /* 0x000fe40003800200 */
[----:B------:R-:W-:Y:S01]  /*63e0*/  ISETP.GE.U32.AND P0, PT, R38, 0x7ca00000, PT ;  /* 0x7ca000002600780c */ /* 0x000fe20003f06070 */
        /* <DEDUP_REMOVED lines=12> */
[----:B------:R-:W-:Y:S01]  /*64b0*/  MOV R14, R40 ;  /* 0x00000028000e7202 */ /* 0x000fe20000000f00 */
[----:B------:R-:W-:Y:S01]  /*64c0*/  IMAD.MOV.U32 R15, RZ, RZ, R41 ;  /* 0x000000ffff0f7224 */ /* 0x000fe200078e0029 */
[----:B------:R-:W-:Y:S01]  /*64d0*/  MOV R36, 0x6510 ;  /* 0x0000651000247802 */ /* 0x000fe20000000f00 */
[----:B------:R-:W-:Y:S02]  /*64e0*/  IMAD.MOV.U32 R16, RZ, RZ, R20 ;  /* 0x000000ffff107224 */ /* 0x000fe400078e0014 */
[----:B------:R-:W-:-:S07]  /*64f0*/  IMAD.MOV.U32 R17, RZ, RZ, R21 ;  /* 0x000000ffff117224 */ /* 0x000fce00078e0015 */
[----:B0-----:R-:W-:Y:S05]  /*6500*/  CALL.REL.NOINC `($__internal_11_$__cuda_sm20_dsqrt_rn_f64_mediumpath_v1) ;  /* 0x0000000c003c7944 */ /* 0x001fea0003c00000 */
.L_x_337:
[----:B------:R-:W-:Y:S05]  /*6510*/  BSYNC.RECONVERGENT B0 ;  /* 0x0000000000007941 */ /* 0x000fea0003800200 */
.L_x_336:
[----:B------:R-:W1:Y:S01]  /*6520*/  MUFU.RCP64H R17, R7 ;  /* 0x0000000700117308 */ /* 0x000e620000001800 */
[----:B------:R-:W-:Y:S01]  /*6530*/  MOV R16, 0x1 ;  /* 0x0000000100107802 */ /* 0x000fe20000000f00 */
[----:B------:R-:W-:Y:S01]  /*6540*/  DADD R20, -R4, R14 ;  /* 0x0000000004147229 */ /* 0x000fe2000000010e */
[----:B------:R-:W-:Y:S09]  /*6550*/  BSSY.RECONVERGENT B3, `(.L_x_335) ;  /* 0x0000014000037945 */ /* 0x000ff20003800200 */
[----:B------:R-:W-:Y:S01]  /*6560*/  FSETP.GEU.AND P3, PT, |R21|, 6.5827683646048100446e-37, PT ;  /* 0x036000001500780b */ /* 0x000fe20003f6e200 */
        /* <DEDUP_REMOVED lines=16> */
[----:B0-----:R-:W-:Y:S05]  /*6670*/  CALL.REL.NOINC `($__internal_10_$__cuda_sm20_div_rn_f64_full) ;  /* 0x0000000400587944 */ /* 0x001fea0003c00000 */
[----:B------:R-:W-:-:S07]  /*6680*/  IMAD.MOV.U32 R17, RZ, RZ, R15 ;  /* 0x000000ffff117224 */ /* 0x000fce00078e000f */
.L_x_338:
[----:B------:R-:W-:Y:S05]  /*6690*/  BSYNC.RECONVERGENT B3 ;  /* 0x0000000000037941 */ /* 0x000fea0003800200 */
.L_x_335:
[----:B------:R-:W-:Y:S05]  /*66a0*/  BSYNC.RECONVERGENT B2 ;  /* 0x0000000000027941 */ /* 0x000fea0003800200 */
.L_x_326:
[----:B------:R-:W-:Y:S01]  /*66b0*/  UIADD3 UR8, UPT, UPT, UR6, 0x2b, URZ ;  /* 0x0000002b06087890 */ /* 0x000fe2000fffe0ff */
[----:B------:R1:W-:Y:S05]  /*66c0*/  STG.E.64 desc[UR12][R24.64], R16 ;  /* 0x0000001018007986 */ /* 0x0003ea000c101b0c */
[----:B------:R-:W-:-:S05]  /*66d0*/  IMAD.U32 R5, RZ, RZ, UR8 ;  /* 0x00000008ff057e24 */ /* 0x000fca000f8e00ff */
[----:B------:R1:W-:Y:S02]  /*66e0*/  STG.E desc[UR12][R26.64], R5 ;  /* 0x000000051a007986 */ /* 0x0003e4000c10190c */
.L_x_321:
[----:B------:R-:W-:Y:S05]  /*66f0*/  BSYNC.RECONVERGENT B1 ;  /* 0x0000000000017941 */ /* 0x000fea0003800200 */
.L_x_320:
[----:B------:R-:W-:Y:S05]  /*6700*/  WARPSYNC.ALL ;  /* 0x0000000000007948 */ /* 0x000fea0003800000 */
[----:B------:R-:W-:Y:S01]  /*6710*/  UIADD3 UR7, UPT, UPT, UR7, -0x8000, URZ ;  /* 0xffff800007077890 */ /* 0x000fe2000fffe0ff */
[----:B------:R-:W-:Y:S01]  /*6720*/  IADD3 R8, P0, PT, R8, 0x8000, RZ ;  /* 0x0000800008087810 */ /* 0x000fe20007f1e0ff */
[----:B------:R-:W-:Y:S01]  /*6730*/  VIADD R0, R0, 0x1000 ;  /* 0x0000100000007836 */ /* 0x000fe20000000000 */
[----:B------:R-:W-:Y:S01]  /*6740*/  IADD3 R11, PT, PT, R11, 0x1000, RZ ;  /* 0x000010000b0b7810 */ /* 0x000fe20007ffe0ff */
[----:B------:R-:W-:Y:S01]  /*6750*/  UISETP.NE.AND UP0, UPT, UR7, -0x8000, UPT ;  /* 0xffff80000700788c */ /* 0x000fe2000bf05270 */
[----:B------:R-:W-:Y:S01]  /*6760*/  VIADD R10, R10, 0x1000 ;  /* 0x000010000a0a7836 */ /* 0x000fe20000000000 */
[----:B------:R-:W2:Y:S01]  /*6770*/  LDCU.64 UR14, c[0x3][UR11] ;  /* 0x00c000000b0e77ac */ /* 0x000ea20008000a00 */
[----:B------:R-:W-:Y:S01]  /*6780*/  IMAD.X R9, RZ, RZ, R9, P0 ;  /* 0x000000ffff097224 */ /* 0x000fe200000e0609 */
[----:B------:R-:W-:Y:S01]  /*6790*/  UMOV UR8, UR4 ;  /* 0x0000000400087c82 */ /* 0x000fe20008000000 */
[----:B------:R-:W-:-:S02]  /*67a0*/  UIADD3 UR6, UPT, UPT, UR6, 0x1, URZ ;  /* 0x0000000106067890 */ /* 0x000fc4000fffe0ff */
[----:B------:R-:W-:Y:S02]  /*67b0*/  UIADD3 UR5, UPT, UPT, UR5, -0x200, URZ ;  /* 0xfffffe0005057890 */ /* 0x000fe4000fffe0ff */
[----:B------:R-:W-:Y:S02]  /*67c0*/  UIADD3 UR10, UPT, UPT, UR10, 0x8, URZ ;  /* 0x000000080a0a7890 */ /* 0x000fe4000fffe0ff */
[----:B------:R-:W-:Y:S01]  /*67d0*/  UIADD3 UR11, UPT, UPT, UR11, 0x8, URZ ;  /* 0x000000080b0b7890 */ /* 0x000fe2000fffe0ff */
[----:B------:R-:W-:Y:S01]  /*67e0*/  UMOV UR16, UR68 ;  /* 0x0000004400107c82 */ /* 0x000fe20008000000 */
[----:B------:R-:W-:Y:S01]  /*67f0*/  UMOV UR17, UR69 ;  /* 0x0000004500117c82 */ /* 0x000fe20008000000 */
[----:B------:R-:W-:Y:S01]  /*6800*/  UMOV UR4, UR71 ;  /* 0x0000004700047c82 */ /* 0x000fe20008000000 */
[----:B------:R-:W-:Y:S08]  /*6810*/  BRA.U UP0, `(.L_x_339) ;  /* 0xffffffc900047547 */ /* 0x000ff0000b83ffff */
[----:B------:R-:W0:Y:S01]  /*6820*/  LDCU.64 UR68, c[0x0][0x3f8] ;  /* 0x00007f00ff4477ac */ /* 0x000e220008000a00 */
[C---:B------:R-:W-:Y:S01]  /*6830*/  IMAD.SHL.U32 R6, R13.reuse, 0x8, RZ ;  /* 0x000000080d067824 */ /* 0x040fe200078e00ff */
[----:B------:R-:W-:Y:S01]  /*6840*/  SHF.L.U64.HI R12, R13, 0x3, R12 ;  /* 0x000000030d0c7819 */ /* 0x000fe2000001020c */
[----:B------:R-:W3:Y:S03]  /*6850*/  LDCU.128 UR32, c[0x0][0x400] ;  /* 0x00008000ff2077ac */ /* 0x000ee60008000c00 */
[C---:B0-----:R-:W-:Y:S02]  /*6860*/  IADD3 R2, P0, PT, R6.reuse, UR68, RZ ;  /* 0x0000004406027c10 */ /* 0x041fe4000ff1e0ff */
[----:B---3--:R-:W-:Y:S02]  /*6870*/  IADD3 R4, P1, PT, R6, UR32, RZ ;  /* 0x0000002006047c10 */ /* 0x008fe4000ff3e0ff */
[----:B------:R-:W-:-:S02]  /*6880*/  IADD3.X R3, PT, PT, R12, UR69, RZ, P0, !PT ;  /* 0x000000450c037c10 */ /* 0x000fc400087fe4ff */
[----:B-1----:R-:W-:-:S03]  /*6890*/  IADD3.X R5, PT, PT, R12, UR33, RZ, P1, !PT ;  /* 0x000000210c057c10 */ /* 0x002fc60008ffe4ff */
[----:B------:R-:W-:Y:S04]  /*68a0*/  STG.E.64 desc[UR12][R2.64], R32 ;  /* 0x0000002002007986 */ /* 0x000fe8000c101b0c */
[----:B------:R-:W-:Y:S04]  /*68b0*/  STG.E.64 desc[UR12][R4.64], R30 ;  /* 0x0000001e04007986 */ /* 0x000fe8000c101b0c */
[----:B------:R-:W3:Y:S01]  /*68c0*/  LDG.E.64 R24, desc[UR12][R24.64] ;  /* 0x0000000c18187981 */ /* 0x000ee2000c1e1b00 */
[----:B------:R-:W-:-:S04]  /*68d0*/  IADD3 R6, P0, PT, R6, UR34, RZ ;  /* 0x0000002206067c10 */ /* 0x000fc8000ff1e0ff */
[----:B------:R-:W-:-:S05]  /*68e0*/  IADD3.X R7, PT, PT, R12, UR35, RZ, P0, !PT ;  /* 0x000000230c077c10 */ /* 0x000fca00087fe4ff */
[----:B---3--:R-:W-:Y:S01]  /*68f0*/  STG.E.64 desc[UR12][R6.64], R24 ;  /* 0x0000001806007986 */ /* 0x008fe2000c101b0c */
[----:B--2---:R-:W-:Y:S05]  /*6900*/  EXIT ;  /* 0x000000000000794d */ /* 0x004fea0003800000 */
        .weak           $__internal_9_$__cuda_sm20_dblrcp_rn_slowpath_v3
        .type           $__internal_9_$__cuda_sm20_dblrcp_rn_slowpath_v3,@function
        .size           $__internal_9_$__cuda_sm20_dblrcp_rn_slowpath_v3,($__internal_10_$__cuda_sm20_div_rn_f64_full - $__internal_9_$__cuda_sm20_dblrcp_rn_slowpath_v3)
$__internal_9_$__cuda_sm20_dblrcp_rn_slowpath_v3:
[----:B------:R-:W-:Y:S01]  /*6910*/  MOV R26, R22 ;  /* 0x00000016001a7202 */ /* 0x000fe20000000f00 */
[----:B------:R-:W-:Y:S01]  /*6920*/  IMAD.MOV.U32 R27, RZ, RZ, R23 ;  /* 0x000000ffff1b7224 */ /* 0x000fe200078e0017 */
        /* <DEDUP_REMOVED lines=11> */
[----:B------:R-:W-:Y:S01]  /*69e0*/  IADD3 R21, PT, PT, R27, -0x3fe00000, RZ ;  /* 0xc02000001b157810 */ /* 0x000fe20007ffe0ff */
[----:B------:R-:W-:Y:S02]  /*69f0*/  IMAD.MOV.U32 R20, RZ, RZ, R26 ;  /* 0x000000ffff147224 */ /* 0x000fe400078e001a */
[----:B------:R-:W-:Y:S01]  /*6a00*/  IMAD.MOV.U32 R22, RZ, RZ, R25 ;  /* 0x000000ffff167224 */ /* 0x000fe200078e0019 */
[----:B------:R-:W0:Y:S05]  /*6a10*/  MUFU.RCP64H R23, R21 ;  /* 0x0000001500177308 */ /* 0x000e2a0000001800 */
        /* <DEDUP_REMOVED lines=10> */
.L_x_343:
        /* <DEDUP_REMOVED lines=10> */
.L_x_341:
[----:B------:R-:W-:Y:S02]  /*6b60*/  LOP3.LUT R21, R27, 0x80000, RZ, 0xfc, !PT ;  /* 0x000800001b157812 */ /* 0x000fe400078efcff */
[----:B------:R-:W-:-:S07]  /*6b70*/  MOV R20, R26 ;  /* 0x0000001a00147202 */ /* 0x000fce0000000f00 */
.L_x_342:
[----:B------:R-:W-:Y:S05]  /*6b80*/  BSYNC.RECONVERGENT B1 ;  /* 0x0000000000017941 */ /* 0x000fea0003800200 */
.L_x_340:
[----:B------:R-:W-:Y:S02]  /*6b90*/  IMAD.MOV.U32 R22, RZ, RZ, R20 ;  /* 0x000000ffff167224 */ /* 0x000fe400078e0014 */
[----:B------:R-:W-:Y:S01]  /*6ba0*/  IMAD.MOV.U32 R23, RZ, RZ, R21 ;  /* 0x000000ffff177224 */ /* 0x000fe200078e0015 */
[----:B------:R-:W-:Y:S01]  /*6bb0*/  MOV R21, 0x0 ;  /* 0x0000000000157802 */ /* 0x000fe20000000f00 */
[----:B------:R-:W-:-:S04]  /*6bc0*/  IMAD.MOV.U32 R20, RZ, RZ, R2 ;  /* 0x000000ffff147224 */ /* 0x000fc800078e0002 */
[----:B------:R-:W-:Y:S05]  /*6bd0*/  RET.REL.NODEC R20 `(bldepth_kernel) ;  /* 0xffffff9414087950 */ /* 0x000fea0003c3ffff */
        .weak           $__internal_10_$__cuda_sm20_div_rn_f64_full
        .type           $__internal_10_$__cuda_sm20_div_rn_f64_full,@function
        .size           $__internal_10_$__cuda_sm20_div_rn_f64_full,($__internal_11_$__cuda_sm20_dsqrt_rn_f64_mediumpath_v1 - $__internal_10_$__cuda_sm20_div_rn_f64_full)
$__internal_10_$__cuda_sm20_div_rn_f64_full:
[C---:B------:R-:W-:Y:S01]  /*6be0*/  FSETP.GEU.AND P0, PT, |R37|.reuse, 1.469367938527859385e-39, PT ;  /* 0x001000002500780b */ /* 0x040fe20003f0e200 */
[----:B------:R-:W-:Y:S01]  /*6bf0*/  IMAD.MOV.U32 R45, RZ, RZ, R15 ;  /* 0x000000ffff2d7224 */ /* 0x000fe200078e000f */
[----:B------:R-:W-:Y:S01]  /*6c00*/  LOP3.LUT R34, R37, 0x800fffff, RZ, 0xc0, !PT ;  /* 0x800fffff25227812 */ /* 0x000fe200078ec0ff */
[----:B------:R-:W-:Y:S01]  /*6c10*/  IMAD.MOV.U32 R44, RZ, RZ, R16 ;  /* 0x000000ffff2c7224 */ /* 0x000fe200078e0010 */
[----:B------:R-:W-:Y:S01]  /*6c20*/  MOV R46, 0x1 ;  /* 0x00000001002e7802 */ /* 0x000fe20000000f00 */
[----:B------:R-:W-:Y:S01]  /*6c30*/  IMAD.MOV.U32 R16, RZ, RZ, 0x1ca00000 ;  /* 0x1ca00000ff107424 */ /* 0x000fe200078e00ff */
[----:B------:R-:W-:Y:S01]  /*6c40*/  LOP3.LUT R35, R34, 0x3ff00000, RZ, 0xfc, !PT ;  /* 0x3ff0000022237812 */ /* 0x000fe200078efcff */
[----:B------:R-:W-:Y:S01]  /*6c50*/  IMAD.MOV.U32 R34, RZ, RZ, R36 ;  /* 0x000000ffff227224 */ /* 0x000fe200078e0024 */
[C---:B------:R-:W-:Y:S01]  /*6c60*/  FSETP.GEU.AND P4, PT, |R45|.reuse, 1.469367938527859385e-39, PT ;  /* 0x001000002d00780b */ /* 0x040fe20003f8e200 */
[----:B------:R-:W-:Y:S01]  /*6c70*/  BSSY.RECONVERGENT B0, `(.L_x_344) ;  /* 0x0000053000007945 */ /* 0x000fe20003800200 */
[----:B------:R-:W-:-:S02]  /*6c80*/  LOP3.LUT R15, R45, 0x7ff00000, RZ, 0xc0, !PT ;  /* 0x7ff000002d0f7812 */ /* 0x000fc400078ec0ff */
[----:B------:R-:W-:Y:S01]  /*6c90*/  LOP3.LUT R18, R37, 0x7ff00000, RZ, 0xc0, !PT ;  /* 0x7ff0000025127812 */ /* 0x000fe200078ec0ff */
[----:B------:R-:W-:-:S03]  /*6ca0*/  @!P0 DMUL R34, R36, 8.98846567431157953865e+307 ;  /* 0x7fe0000024228828 */ /* 0x000fc60000000000 */
[----:B------:R-:W-:-:S03]  /*6cb0*/  ISETP.GE.U32.AND P3, PT, R15, R18, PT ;  /* 0x000000120f00720c */ /* 0x000fc60003f66070 */
[----:B------:R-:W0:Y:S01]  /*6cc0*/  MUFU.RCP64H R47, R35 ;  /* 0x00000023002f7308 */ /* 0x000e220000001800 */
[----:B------:R-:W-:Y:S01]  /*6cd0*/  SEL R17, R16, 0x63400000, !P3 ;  /* 0x6340000010117807 */ /* 0x000fe20005800000 */
[----:B------:R-:W-:Y:S01]  /*6ce0*/  @!P4 IMAD.MOV.U32 R50, RZ, RZ, RZ ;  /* 0x000000ffff32c224 */ /* 0x000fe200078e00ff */
[----:B------:R-:W-:Y:S02]  /*6cf0*/  @!P4 LOP3.LUT R42, R37, 0x7ff00000, RZ, 0xc0, !PT ;  /* 0x7ff00000252ac812 */ /* 0x000fe400078ec0ff */
[----:B------:R-:W-:Y:S02]  /*6d00*/  @!P0 LOP3.LUT R18, R35, 0x7ff00000, RZ, 0xc0, !PT ;  /* 0x7ff0000023128812 */ /* 0x000fe400078ec0ff */
[----:B------:R-:W-:-:S04]  /*6d10*/  @!P4 ISETP.GE.U32.AND P5, PT, R15, R42, PT ;  /* 0x0000002a0f00c20c */ /* 0x000fc80003fa6070 */
[----:B------:R-:W-:-:S04]  /*6d20*/  @!P4 SEL R19, R16, 0x63400000, !P5 ;  /* 0x634000001013c807 */ /* 0x000fc80006800000 */
[----:B------:R-:W-:Y:S01]  /*6d30*/  @!P4 LOP3.LUT R19, R19, 0x80000000, R45, 0xf8, !PT ;  /* 0x800000001313c812 */ /* 0x000fe200078ef82d */
[----:B0-----:R-:W-:-:S03]  /*6d40*/  DFMA R48, R46, -R34, 1 ;  /* 0x3ff000002e30742b */ /* 0x001fc60000000822 */
[----:B------:R-:W-:-:S05]  /*6d50*/  @!P4 LOP3.LUT R51, R19, 0x100000, RZ, 0xfc, !PT ;  /* 0x001000001333c812 */ /* 0x000fca00078efcff */
[----:B------:R-:W-:Y:S01]  /*6d60*/  DFMA R42, R48, R48, R48 ;  /* 0x00000030302a722b */ /* 0x000fe20000000030 */
[----:B------:R-:W-:Y:S01]  /*6d70*/  LOP3.LUT R49, R17, 0x800fffff, R45, 0xf8, !PT ;  /* 0x800fffff11317812 */ /* 0x000fe200078ef82d */
[----:B------:R-:W-:Y:S02]  /*6d80*/  IMAD.MOV.U32 R48, RZ, RZ, R44 ;  /* 0x000000ffff307224 */ /* 0x000fe400078e002c */
[----:B------:R-:W-:-:S04]  /*6d90*/  IMAD.MOV.U32 R17, RZ, RZ, R15 ;  /* 0x000000ffff117224 */ /* 0x000fc800078e000f */
[----:B------:R-:W-:Y:S01]  /*6da0*/  DFMA R42, R46, R42, R46 ;  /* 0x0000002a2e2a722b */ /* 0x000fe2000000002e */
[----:B------:R-:W-:Y:S01]  /*6db0*/  IMAD.MOV.U32 R46, RZ, RZ, R48 ;  /* 0x000000ffff2e7224 */ /* 0x000fe200078e0030 */
[----:B------:R-:W-:Y:S01]  /*6dc0*/  MOV R47, R49 ;  /* 0x00000031002f7202 */ /* 0x000fe20000000f00 */
[----:B------:R-:W-:-:S05]  /*6dd0*/  @!P4 DFMA R46, R48, 2, -R50 ;  /* 0x40000000302ec82b */ /* 0x000fca0000000832 */
[----:B------:R-:W-:-:S05]  /*6de0*/  DFMA R50, R42, -R34, 1 ;  /* 0x3ff000002a32742b */ /* 0x000fca0000000822 */
[----:B------:R-:W-:-:S03]  /*6df0*/  @!P4 LOP3.LUT R17, R47, 0x7ff00000, RZ, 0xc0, !PT ;  /* 0x7ff000002f11c812 */ /* 0x000fc600078ec0ff */
[----:B------:R-:W-:Y:S02]  /*6e00*/  DFMA R50, R42, R50, R42 ;  /* 0x000000322a32722b */ /* 0x000fe4000000002a */
[----:B------:R-:W-:-:S05]  /*6e10*/  VIADD R19, R17, 0xffffffff ;  /* 0xffffffff11137836 */ /* 0x000fca0000000000 */
[----:B------:R-:W-:Y:S01]  /*6e20*/  ISETP.GT.U32.AND P0, PT, R19, 0x7feffffe, PT ;  /* 0x7feffffe1300780c */ /* 0x000fe20003f04070 */
[----:B------:R-:W-:Y:S01]  /*6e30*/  DMUL R48, R50, R46 ;  /* 0x0000002e32307228 */ /* 0x000fe20000000000 */
[----:B------:R-:W-:-:S04]  /*6e40*/  IADD3 R19, PT, PT, R18, -0x1, RZ ;  /* 0xffffffff12137810 */ /* 0x000fc80007ffe0ff */
[----:B------:R-:W-:-:S03]  /*6e50*/  ISETP.GT.U32.OR P0, PT, R19, 0x7feffffe, P0 ;  /* 0x7feffffe1300780c */ /* 0x000fc60000704470 */
[----:B------:R-:W-:-:S08]  /*6e60*/  DFMA R42, R48, -R34, R46 ;  /* 0x80000022302a722b */ /* 0x000fd0000000002e */
[----:B------:R-:W-:Y:S02]  /*6e70*/  DFMA R42, R50, R42, R48 ;  /* 0x0000002a322a722b */ /* 0x000fe40000000030 */
[----:B------:R-:W-:Y:S09]  /*6e80*/  @P0 BRA `(.L_x_345) ;  /* 0x00000000006c0947 */ /* 0x000ff20003800000 */
        /* <DEDUP_REMOVED lines=12> */
[----:B------:R-:W-:-:S04]  /*6f50*/  MOV R34, RZ ;  /* 0x000000ff00227202 */ /* 0x000fc80000000f00 */
        /* <DEDUP_REMOVED lines=12> */
[----:B------:R-:W-:Y:S01]  /*7020*/  FSEL R49, R36, R49, !P0 ;  /* 0x0000003124317208 */ /* 0x000fe20004000000 */
[----:B------:R-:W-:Y:S06]  /*7030*/  BRA `(.L_x_346) ;  /* 0x0000000000587947 */ /* 0x000fec0003800000 */
.L_x_345:
[----:B------:R-:W-:-:S14]  /*7040*/  DSETP.NAN.AND P0, PT, R44, R44, PT ;  /* 0x0000002c2c00722a */ /* 0x000fdc0003f08000 */
[----:B------:R-:W-:Y:S05]  /*7050*/  @P0 BRA `(.L_x_347) ;  /* 0x0000000000480947 */ /* 0x000fea0003800000 */
[----:B------:R-:W-:-:S14]  /*7060*/  DSETP.NAN.AND P0, PT, R36, R36, PT ;  /* 0x000000242400722a */ /* 0x000fdc0003f08000 */
[----:B------:R-:W-:Y:S05]  /*7070*/  @P0 BRA `(.L_x_348) ;  /* 0x0000000000340947 */ /* 0x000fea0003800000 */
[----:B------:R-:W-:Y:S01]  /*7080*/  ISETP.NE.AND P0, PT, R17, R18, PT ;  /* 0x000000121100720c */ /* 0x000fe20003f05270 */
[----:B------:R-:W-:Y:S01]  /*7090*/  IMAD.MOV.U32 R48, RZ, RZ, 0x0 ;  /* 0x00000000ff307424 */ /* 0x000fe200078e00ff */
[----:B------:R-:W-:-:S11]  /*70a0*/  MOV R49, 0xfff80000 ;  /* 0xfff8000000317802 */ /* 0x000fd60000000f00 */
[----:B------:R-:W-:Y:S05]  /*70b0*/  @!P0 BRA `(.L_x_346) ;  /* 0x0000000000388947 */ /* 0x000fea0003800000 */
[----:B------:R-:W-:Y:S02]  /*70c0*/  ISETP.NE.AND P0, PT, R17, 0x7ff00000, PT ;  /* 0x7ff000001100780c */ /* 0x000fe40003f05270 */
[----:B------:R-:W-:Y:S02]  /*70d0*/  LOP3.LUT R37, R45, 0x80000000, R37, 0x48, !PT ;  /* 0x800000002d257812 */ /* 0x000fe400078e4825 */
[----:B------:R-:W-:-:S13]  /*70e0*/  ISETP.EQ.OR P0, PT, R18, RZ, !P0 ;  /* 0x000000ff1200720c */ /* 0x000fda0004702670 */
[----:B------:R-:W-:Y:S01]  /*70f0*/  @P0 LOP3.LUT R15, R37, 0x7ff00000, RZ, 0xfc, !PT ;  /* 0x7ff00000250f0812 */ /* 0x000fe200078efcff */
[----:B------:R-:W-:Y:S02]  /*7100*/  @!P0 IMAD.MOV.U32 R48, RZ, RZ, RZ ;  /* 0x000000ffff308224 */ /* 0x000fe400078e00ff */
[----:B------:R-:W-:Y:S01]  /*7110*/  @!P0 IMAD.MOV.U32 R49, RZ, RZ, R37 ;  /* 0x000000ffff318224 */ /* 0x000fe200078e0025 */
[----:B------:R-:W-:Y:S01]  /*7120*/  @P0 MOV R49, R15 ;  /* 0x0000000f00310202 */ /* 0x000fe20000000f00 */
[----:B------:R-:W-:Y:S01]  /*7130*/  @P0 IMAD.MOV.U32 R48, RZ, RZ, RZ ;  /* 0x000000ffff300224 */ /* 0x000fe200078e00ff */
[----:B------:R-:W-:Y:S06]  /*7140*/  BRA `(.L_x_346) ;  /* 0x0000000000147947 */ /* 0x000fec0003800000 */
.L_x_348:
[----:B------:R-:W-:Y:S01]  /*7150*/  LOP3.LUT R49, R37, 0x80000, RZ, 0xfc, !PT ;  /* 0x0008000025317812 */ /* 0x000fe200078efcff */
[----:B------:R-:W-:Y:S01]  /*7160*/  IMAD.MOV.U32 R48, RZ, RZ, R36 ;  /* 0x000000ffff307224 */ /* 0x000fe200078e0024 */
[----:B------:R-:W-:Y:S06]  /*7170*/  BRA `(.L_x_346) ;  /* 0x0000000000087947 */ /* 0x000fec0003800000 */
.L_x_347:
[----:B------:R-:W-:Y:S01]  /*7180*/  LOP3.LUT R49, R45, 0x80000, RZ, 0xfc, !PT ;  /* 0x000800002d317812 */ /* 0x000fe200078efcff */
[----:B------:R-:W-:-:S07]  /*7190*/  IMAD.MOV.U32 R48, RZ, RZ, R44 ;  /* 0x000000ffff307224 */ /* 0x000fce00078e002c */
.L_x_346:
[----:B------:R-:W-:Y:S05]  /*71a0*/  BSYNC.RECONVERGENT B0 ;  /* 0x0000000000007941 */ /* 0x000fea0003800200 */
.L_x_344:
[----:B------:R-:W-:Y:S01]  /*71b0*/  IMAD.MOV.U32 R18, RZ, RZ, R14 ;  /* 0x000000ffff127224 */ /* 0x000fe200078e000e */
[----:B------:R-:W-:Y:S01]  /*71c0*/  MOV R15, R49 ;  /* 0x00000031000f7202 */ /* 0x000fe20000000f00 */
[----:B------:R-:W-:Y:S02]  /*71d0*/  IMAD.MOV.U32 R19, RZ, RZ, 0x0 ;  /* 0x00000000ff137424 */ /* 0x000fe400078e00ff */
[----:B------:R-:W-:Y:S02]  /*71e0*/  IMAD.MOV.U32 R16, RZ, RZ, R48 ;  /* 0x000000ffff107224 */ /* 0x000fe400078e0030 */
[----:B------:R-:W-:Y:S05]  /*71f0*/  RET.REL.NODEC R18 `(bldepth_kernel) ;  /* 0xffffff8c12807950 */ /* 0x000fea0003c3ffff */
        .weak           $__internal_11_$__cuda_sm20_dsqrt_rn_f64_mediumpath_v1
        .type           $__internal_11_$__cuda_sm20_dsqrt_rn_f64_mediumpath_v1,@function
        .size           $__internal_11_$__cuda_sm20_dsqrt_rn_f64_mediumpath_v1,($bldepth_kernel$__internal_accurate_pow - $__internal_11_$__cuda_sm20_dsqrt_rn_f64_mediumpath_v1)
$__internal_11_$__cuda_sm20_dsqrt_rn_f64_mediumpath_v1:
        /* <DEDUP_REMOVED lines=11> */
.L_x_350:
[----:B------:R-:W-:-:S14]  /*72b0*/  DSETP.NE.AND P0, PT, R14, RZ, PT ;  /* 0x000000ff0e00722a */ /* 0x000fdc0003f05000 */
[----:B------:R-:W-:Y:S05]  /*72c0*/  @!P0 BRA `(.L_x_352) ;  /* 0x0000000000588947 */ /* 0x000fea0003800000 */
[----:B------:R-:W-:-:S13]  /*72d0*/  ISETP.GE.AND P0, PT, R15, RZ, PT ;  /* 0x000000ff0f00720c */ /* 0x000fda0003f06270 */
[----:B------:R-:W-:Y:S01]  /*72e0*/  @!P0 MOV R16, 0x0 ;  /* 0x0000000000108802 */ /* 0x000fe20000000f00 */
        /* <DEDUP_REMOVED lines=20> */
.L_x_352:
[----:B------:R-:W-:-:S11]  /*7430*/  DADD R16, R14, R14 ;  /* 0x000000000e107229 */ /* 0x000fd6000000000e */
.L_x_351:
[----:B------:R-:W-:Y:S05]  /*7440*/  BSYNC.RECONVERGENT B3 ;  /* 0x0000000000037941 */ /* 0x000fea0003800200 */
.L_x_349:
[----:B------:R-:W-:Y:S01]  /*7450*/  IMAD.MOV.U32 R37, RZ, RZ, 0x0 ;  /* 0x00000000ff257424 */ /* 0x000fe200078e00ff */
[----:B------:R-:W-:Y:S01]  /*7460*/  MOV R15, R17 ;  /* 0x00000011000f7202 */ /* 0x000fe20000000f00 */
[----:B------:R-:W-:Y:S02]  /*7470*/  IMAD.MOV.U32 R14, RZ, RZ, R16 ;  /* 0x000000ffff0e7224 */ /* 0x000fe400078e0010 */
[----:B------:R-:W-:Y:S05]  /*7480*/  RET.REL.NODEC R36 `(bldepth_kernel) ;  /* 0xffffff8824dc7950 */ /* 0x000fea0003c3ffff */
        .type           $bldepth_kernel$__internal_accurate_pow,@function
        .size           $bldepth_kernel$__internal_accurate_pow,(.L_x_528 - $bldepth_kernel$__internal_accurate_pow)
$bldepth_kernel$__internal_accurate_pow:
[----:B------:R-:W-:Y:S01]  /*7490*/  ISETP.GT.U32.AND P0, PT, R5, 0xfffff, PT ;  /* 0x000fffff0500780c */ /* 0x000fe20003f04070 */
[----:B------:R-:W-:Y:S01]  /*74a0*/  IMAD.MOV.U32 R14, RZ, RZ, R5 ;  /* 0x000000ffff0e7224 */ /* 0x000fe200078e0005 */
[----:B------:R-:W-:Y:S01]  /*74b0*/  UMOV UR32, 0x7d2cafe2 ;  /* 0x7d2cafe200207882 */ /* 0x000fe20000000000 */
[----:B------:R-:W-:Y:S01]  /*74c0*/  IMAD.MOV.U32 R38, RZ, RZ, RZ ;  /* 0x000000ffff267224 */ /* 0x000fe200078e00ff */
[----:B------:R-:W-:Y:S01]  /*74d0*/  UMOV UR33, 0x3eb0f5ff ;  /* 0x3eb0f5ff00217882 */ /* 0x000fe20000000000 */
[----:B------:R-:W-:Y:S01]  /*74e0*/  IMAD.MOV.U32 R22, RZ, RZ, 0x41ad3b5a ;  /* 0x41ad3b5aff167424 */ /* 0x000fe200078e00ff */
[----:B------:R-:W-:Y:S01]  /*74f0*/  UMOV UR72, 0xfefa39ef ;  /* 0xfefa39ef00487882 */ /* 0x000fe20000000000 */
[----:B------:R-:W-:Y:S01]  /*7500*/  IMAD.MOV.U32 R23, RZ, RZ, 0x3ed0f5d2 ;  /* 0x3ed0f5d2ff177424 */ /* 0x000fe200078e00ff */
[----:B------:R-:W-:Y:S01]  /*7510*/  UMOV UR73, 0x3fe62e42 ;  /* 0x3fe62e4200497882 */ /* 0x000fe20000000000 */
[----:B------:R-:W-:Y:S01]  /*7520*/  UMOV UR34, 0x3b39803f ;  /* 0x3b39803f00227882 */ /* 0x000fe20000000000 */
[----:B------:R-:W-:-:S03]  /*7530*/  UMOV UR35, 0x3c7abc9e ;  /* 0x3c7abc9e00237882 */ /* 0x000fc60000000000 */
[----:B------:R-:W-:-:S10]  /*7540*/  @!P0 DMUL R46, R4, 1.80143985094819840000e+16 ;  /* 0x43500000042e8828 */ /* 0x000fd40000000000 */
[----:B------:R-:W-:Y:S01]  /*7550*/  @!P0 IMAD.MOV.U32 R14, RZ, RZ, R47 ;  /* 0x000000ffff0e8224 */ /* 0x000fe200078e002f */
[----:B------:R-:W-:-:S04]  /*7560*/  @!P0 MOV R4, R46 ;  /* 0x0000002e00048202 */ /* 0x000fc80000000f00 */
[----:B------:R-:W-:Y:S01]  /*7570*/  LOP3.LUT R14, R14, 0x800fffff, RZ, 0xc0, !PT ;  /* 0x800fffff0e0e7812 */ /* 0x000fe200078ec0ff */
[----:B------:R-:W-:-:S03]  /*7580*/  IMAD.MOV.U32 R18, RZ, RZ, R4 ;  /* 0x000000ffff127224 */ /* 0x000fc600078e0004 */
[----:B------:R-:W-:-:S04]  /*7590*/  LOP3.LUT R19, R14, 0x3ff00000, RZ, 0xfc, !PT ;  /* 0x3ff000000e137812 */ /* 0x000fc800078efcff */
[----:B------:R-:W-:-:S13]  /*75a0*/  ISETP.GE.U32.AND P3, PT, R19, 0x3ff6a09f, PT ;  /* 0x3ff6a09f1300780c */ /* 0x000fda0003f66070 */
[----:B------:R-:W-:Y:S02]  /*75b0*/  @P3 VIADD R15, R19, 0xfff00000 ;  /* 0xfff00000130f3836 */ /* 0x000fe40000000000 */
[----:B------:R-:W-:Y:S01]  /*75c0*/  @P3 IMAD.MOV.U32 R18, RZ, RZ, R4 ;  /* 0x000000ffff123224 */ /* 0x000fe200078e0004 */
[----:B------:R-:W-:Y:S02]  /*75d0*/  SHF.R.U32.HI R4, RZ, 0x14, R5 ;  /* 0x00000014ff047819 */ /* 0x000fe40000011605 */
[----:B------:R-:W-:Y:S02]  /*75e0*/  @P3 MOV R19, R15 ;  /* 0x0000000f00133202 */ /* 0x000fe40000000f00 */
[----:B------:R-:W-:-:S04]  /*75f0*/  @!P0 LEA.HI R4, R47, 0xffffffca, RZ, 0xc ;  /* 0xffffffca2f048811 */ /* 0x000fc800078f60ff */
[C---:B------:R-:W-:Y:S01]  /*7600*/  DADD R16, R18.reuse, 1 ;  /* 0x3ff0000012107429 */ /* 0x040fe20000000000 */
[C---:B------:R-:W-:Y:S01]  /*7610*/  VIADD R5, R4.reuse, 0xfffffc01 ;  /* 0xfffffc0104057836 */ /* 0x040fe20000000000 */
[----:B------:R-:W-:Y:S01]  /*7620*/  DADD R18, R18, -1 ;  /* 0xbff0000012127429 */ /* 0x000fe20000000000 */
[----:B------:R-:W-:-:S03]  /*7630*/  @P3 VIADD R5, R4, 0xfffffc02 ;  /* 0xfffffc0204053836 */ /* 0x000fc60000000000 */
[----:B------:R-:W0:Y:S02]  /*7640*/  MUFU.RCP64H R39, R17 ;  /* 0x0000001100277308 */ /* 0x000e240000001800 */
[----:B0-----:R-:W-:-:S08]  /*7650*/  DFMA R14, -R16, R38, 1 ;  /* 0x3ff00000100e742b */ /* 0x001fd00000000126 */
[----:B------:R-:W-:-:S08]  /*7660*/  DFMA R14, R14, R14, R14 ;  /* 0x0000000e0e0e722b */ /* 0x000fd0000000000e */
[----:B------:R-:W-:-:S08]  /*7670*/  DFMA R38, R38, R14, R38 ;  /* 0x0000000e2626722b */ /* 0x000fd00000000026 */
[----:B------:R-:W-:-:S08]  /*7680*/  DMUL R14, R18, R38 ;  /* 0x00000026120e7228 */ /* 0x000fd00000000000 */
[----:B------:R-:W-:-:S08]  /*7690*/  DFMA R14, R18, R38, R14 ;  /* 0x00000026120e722b */ /* 0x000fd0000000000e */
[-C--:B------:R-:W-:Y:S02]  /*76a0*/  DMUL R34, R14, R14.reuse ;  /* 0x0000000e0e227228 */ /* 0x080fe40000000000 */
[----:B------:R-:W-:Y:S02]  /*76b0*/  DADD R36, R18, -R14 ;  /* 0x0000000012247229 */ /* 0x000fe4000000080e */
[----:B------:R-:W-:-:S04]  /*76c0*/  DMUL R44, R14, R14 ;  /* 0x0000000e0e2c7228 */ /* 0x000fc80000000000 */
[----:B------:R-:W-:Y:S01]  /*76d0*/  DFMA R16, R34, UR32, R22 ;  /* 0x0000002022107c2b */ /* 0x000fe20008000016 */
[----:B------:R-:W-:Y:S01]  /*76e0*/  UMOV UR32, 0x75488a3f ;  /* 0x75488a3f00207882 */ /* 0x000fe20000000000 */
[----:B------:R-:W-:Y:S01]  /*76f0*/  UMOV UR33, 0x3ef3b20a ;  /* 0x3ef3b20a00217882 */ /* 0x000fe20000000000 */
[----:B------:R-:W-:-:S05]  /*7700*/  DADD R36, R36, R36 ;  /* 0x0000000024247229 */ /* 0x000fca0000000024 */
[----:B------:R-:W-:Y:S01]  /*7710*/  DFMA R16, R34, R16, UR32 ;  /* 0x0000002022107e2b */ /* 0x000fe20008000010 */
[----:B------:R-:W-:Y:S01]  /*7720*/  UMOV UR32, 0xe4faecd5 ;  /* 0xe4faecd500207882 */ /* 0x000fe20000000000 */
[----:B------:R-:W-:Y:S01]  /*7730*/  UMOV UR33, 0x3f1745cd ;  /* 0x3f1745cd00217882 */ /* 0x000fe20000000000 */
[----:B------:R-:W-:-:S05]  /*7740*/  DFMA R18, R18, -R14, R36 ;  /* 0x8000000e1212722b */ /* 0x000fca0000000024 */
[----:B------:R-:W-:Y:S01]  /*7750*/  DFMA R16, R34, R16, UR32 ;  /* 0x0000002022107e2b */ /* 0x000fe20008000010 */
[----:B------:R-:W-:Y:S01]  /*7760*/  UMOV UR32, 0x258a578b ;  /* 0x258a578b00207882 */ /* 0x000fe20000000000 */
[----:B------:R-:W-:Y:S01]  /*7770*/  UMOV UR33, 0x3f3c71c7 ;  /* 0x3f3c71c700217882 */ /* 0x000fe20000000000 */
[----:B------:R-:W-:Y:S02]  /*7780*/  DMUL R18, R38, R18 ;  /* 0x0000001226127228 */ /* 0x000fe40000000000 */
[----:B------:R-:W-:-:S03]  /*7790*/  DFMA R38, R14, R14, -R44 ;  /* 0x0000000e0e26722b */ /* 0x000fc6000000082c */
        /* <DEDUP_REMOVED lines=10> */
[----:B------:R-:W-:Y:S01]  /*7840*/  DADD R36, -R16, UR32 ;  /* 0x0000002010247e29 */ /* 0x000fe20008000100 */
[----:B------:R-:W-:Y:S01]  /*7850*/  UMOV UR32, 0xb9e7b0 ;  /* 0x00b9e7b000207882 */ /* 0x000fe20000000000 */
[----:B------:R-:W-:-:S06]  /*7860*/  UMOV UR33, 0x3c46a4cb ;  /* 0x3c46a4cb00217882 */ /* 0x000fcc0000000000 */
[----:B------:R-:W-:Y:S02]  /*7870*/  DFMA R34, R34, R22, R36 ;  /* 0x000000162222722b */ /* 0x000fe40000000024 */
[----:B------:R-:W-:Y:S01]  /*7880*/  DMUL R22, R14, R44 ;  /* 0x0000002c0e167228 */ /* 0x000fe20000000000 */
[----:B------:R-:W-:Y:S01]  /*7890*/  IADD3 R37, PT, PT, R19, 0x100000, RZ ;  /* 0x0010000013257810 */ /* 0x000fe20007ffe0ff */
[----:B------:R-:W-:-:S04]  /*78a0*/  IMAD.MOV.U32 R36, RZ, RZ, R18 ;  /* 0x000000ffff247224 */ /* 0x000fc800078e0012 */
[----:B------:R-:W-:Y:S01]  /*78b0*/  DADD R34, R34, -UR32 ;  /* 0x8000002022227e29 */ /* 0x000fe20008000000 */
[----:B------:R-:W-:Y:S01]  /*78c0*/  UMOV UR32, 0x80000000 ;  /* 0x8000000000207882 */ /* 0x000fe20000000000 */
[C---:B------:R-:W-:Y:S01]  /*78d0*/  DFMA R42, R14.reuse, R44, -R22 ;  /* 0x0000002c0e2a722b */ /* 0x040fe20000000816 */
[----:B------:R-:W-:Y:S01]  /*78e0*/  UMOV UR33, 0x43300000 ;  /* 0x4330000000217882 */ /* 0x000fe20000000000 */
[----:B------:R-:W-:-:S04]  /*78f0*/  DFMA R36, R14, R36, R38 ;  /* 0x000000240e24722b */ /* 0x000fc80000000026 */
[----:B------:R-:W-:Y:S02]  /*7900*/  DADD R38, R16, R34 ;  /* 0x0000000010267229 */ /* 0x000fe40000000022 */
[----:B------:R-:W-:-:S06]  /*7910*/  DFMA R42, R18, R44, R42 ;  /* 0x0000002c122a722b */ /* 0x000fcc000000002a */
[----:B------:R-:W-:Y:S02]  /*7920*/  DMUL R44, R38, R22 ;  /* 0x00000016262c7228 */ /* 0x000fe40000000000 */
[----:B------:R-:W-:Y:S02]  /*7930*/  DFMA R36, R14, R36, R42 ;  /* 0x000000240e24722b */ /* 0x000fe4000000002a */
[----:B------:R-:W-:-:S04]  /*7940*/  DADD R42, R16, -R38 ;  /* 0x00000000102a7229 */ /* 0x000fc80000000826 */
[----:B------:R-:W-:-:S04]  /*7950*/  DFMA R16, R38, R22, -R44 ;  /* 0x000000162610722b */ /* 0x000fc8000000082c */
[----:B------:R-:W-:-:S04]  /*7960*/  DADD R42, R34, R42 ;  /* 0x00000000222a7229 */ /* 0x000fc8000000002a */
        /* <DEDUP_REMOVED lines=9> */
[----:B------:R-:W-:Y:S01]  /*7a00*/  DADD R18, R18, R14 ;  /* 0x0000000012127229 */ /* 0x000fe2000000000e */
[----:B------:R-:W-:Y:S01]  /*7a10*/  HFMA2 R15, -RZ, RZ, 3.59375, 0 ;  /* 0x43300000ff0f7431 */ /* 0x000fe200000001ff */
[----:B------:R-:W-:-:S06]  /*7a20*/  LOP3.LUT R14, R5, 0x80000000, RZ, 0x3c, !PT ;  /* 0x80000000050e7812 */ /* 0x000fcc00078e3cff */
[----:B------:R-:W-:Y:S02]  /*7a30*/  DADD R22, R16, R18 ;  /* 0x0000000010167229 */ /* 0x000fe40000000012 */
[----:B------:R-:W-:Y:S01]  /*7a40*/  DADD R14, R14, -UR32 ;  /* 0x800000200e0e7e29 */ /* 0x000fe20008000000 */
[----:B------:R-:W-:Y:S01]  /*7a50*/  UMOV UR32, 0xfefa39ef ;  /* 0xfefa39ef00207882 */ /* 0x000fe20000000000 */
[----:B------:R-:W-:-:S04]  /*7a60*/  UMOV UR33, 0x3fe62e42 ;  /* 0x3fe62e4200217882 */ /* 0x000fc80000000000 */
[--C-:B------:R-:W-:Y:S02]  /*7a70*/  DADD R16, R16, -R22.reuse ;  /* 0x0000000010107229 */ /* 0x100fe40000000816 */
[----:B------:R-:W-:Y:S01]  /*7a80*/  DFMA R4, R14, UR32, R22 ;  /* 0x000000200e047c2b */ /* 0x000fe20008000016 */
[----:B------:R-:W0:Y:S05]  /*7a90*/  LDCU.64 UR32, c[0x3][0x8a8] ;  /* 0x00c11500ff2077ac */ /* 0x000e2a0008000a00 */
[----:B------:R-:W-:Y:S02]  /*7aa0*/  DADD R16, R18, R16 ;  /* 0x0000000012107229 */ /* 0x000fe40000000010 */
[----:B------:R-:W-:-:S08]  /*7ab0*/  DFMA R34, R14, -UR72, R4 ;  /* 0x800000480e227c2b */ /* 0x000fd00008000004 */
[----:B------:R-:W-:Y:S01]  /*7ac0*/  DADD R34, -R22, R34 ;  /* 0x0000000016227229 */ /* 0x000fe20000000122 */
[----:B0-----:R-:W-:-:S04]  /*7ad0*/  USHF.L.U32 UR74, UR33, 0x1, URZ ;  /* 0x00000001214a7899 */ /* 0x001fc800080006ff */
[----:B------:R-:W-:-:S03]  /*7ae0*/  UISETP.GT.U32.AND UP0, UPT, UR74, -0x2000001, UPT ;  /* 0xfdffffff4a00788c */ /* 0x000fc6000bf04070 */
[----:B------:R-:W-:-:S08]  /*7af0*/  DADD R16, R16, -R34 ;  /* 0x0000000010107229 */ /* 0x000fd00000000822 */
[----:B------:R-:W-:Y:S01]  /*7b00*/  DFMA R16, R14, UR34, R16 ;  /* 0x000000220e107c2b */ /* 0x000fe20008000010 */
[----:B------:R-:W-:-:S07]  /*7b10*/  @UP0 ULOP3.LUT UR33, UR33, 0xff0fffff, URZ, 0xc0, !UPT ;  /* 0xff0fffff21210892 */ /* 0x000fce000f8ec0ff */
[----:B------:R-:W-:-:S08]  /*7b20*/  DADD R14, R4, R16 ;  /* 0x00000000040e7229 */ /* 0x000fd00000000010 */
[----:B------:R-:W-:Y:S02]  /*7b30*/  DADD R18, R4, -R14 ;  /* 0x0000000004127229 */ /* 0x000fe4000000080e */
[----:B------:R-:W-:-:S06]  /*7b40*/  DMUL R4, R14, UR32 ;  /* 0x000000200e047c28 */ /* 0x000fcc0008000000 */
[----:B------:R-:W-:Y:S02]  /*7b50*/  DADD R18, R16, R18 ;  /* 0x0000000010127229 */ /* 0x000fe40000000012 */
[----:B------:R-:W-:Y:S01]  /*7b60*/  DFMA R14, R14, UR32, -R4 ;  /* 0x000000200e0e7c2b */ /* 0x000fe20008000804 */
[----:B------:R-:W-:Y:S02]  /*7b70*/  IMAD.MOV.U32 R16, RZ, RZ, 0x652b82fe ;  /* 0x652b82feff107424 */ /* 0x000fe400078e00ff */
[----:B------:R-:W-:-:S05]  /*7b80*/  IMAD.MOV.U32 R17, RZ, RZ, 0x3ff71547 ;  /* 0x3ff71547ff117424 */ /* 0x000fca00078e00ff */
[----:B------:R-:W-:Y:S01]  /*7b90*/  DFMA R18, R18, UR32, R14 ;  /* 0x0000002012127c2b */ /* 0x000fe2000800000e */
[----:B------:R-:W-:Y:S01]  /*7ba0*/  UMOV UR32, 0x3b39803f ;  /* 0x3b39803f00207882 */ /* 0x000fe20000000000 */
[----:B------:R-:W-:-:S06]  /*7bb0*/  UMOV UR33, 0x3c7abc9e ;  /* 0x3c7abc9e00217882 */ /* 0x000fcc0000000000 */
[----:B------:R-:W-:-:S08]  /*7bc0*/  DADD R14, R4, R18 ;  /* 0x00000000040e7229 */ /* 0x000fd00000000012 */
[----:B------:R-:W-:Y:S02]  /*7bd0*/  DFMA R16, R14, R16, 6.75539944105574400000e+15 ;  /* 0x433800000e10742b */ /* 0x000fe40000000010 */
[----:B------:R-:W-:Y:S01]  /*7be0*/  FSETP.GEU.AND P0, PT, |R15|, 4.1917929649353027344, PT ;  /* 0x4086232b0f00780b */ /* 0x000fe20003f0e200 */
[----:B------:R-:W-:-:S05]  /*7bf0*/  DADD R4, R4, -R14 ;  /* 0x0000000004047229 */ /* 0x000fca000000080e */
[----:B------:R-:W-:-:S03]  /*7c00*/  DADD R22, R16, -6.75539944105574400000e+15 ;  /* 0xc338000010167429 */ /* 0x000fc60000000000 */
[----:B------:R-:W-:-:S05]  /*7c10*/  DADD R18, R18, R4 ;  /* 0x0000000012127229 */ /* 0x000fca0000000004 */
[----:B------:R-:W-:-:S08]  /*7c20*/  DFMA R34, R22, -UR72, R14 ;  /* 0x8000004816227c2b */ /* 0x000fd0000800000e */
        /* <DEDUP_REMOVED lines=41> */
[----:B------:R-:W-:Y:S02]  /*7ec0*/  FSEL R4, R34, RZ, P0 ;  /* 0x000000ff22047208 */ /* 0x000fe40000000000 */
[----:B------:R-:W-:Y:S01]  /*7ed0*/  @!P3 LEA R23, R15, R23, 0x14 ;  /* 0x000000170f17b211 */ /* 0x000fe200078ea0ff */
[----:B------:R-:W-:-:S05]  /*7ee0*/  @!P3 IMAD.IADD R14, R16, 0x1, -R15 ;  /* 0x00000001100eb824 */ /* 0x000fca00078e0a0f */
[----:B------:R-:W-:Y:S01]  /*7ef0*/  @!P3 LEA R15, R14, 0x3ff00000, 0x14 ;  /* 0x3ff000000e0fb811 */ /* 0x000fe200078ea0ff */
[----:B------:R-:W-:-:S06]  /*7f00*/  @!P3 IMAD.MOV.U32 R14, RZ, RZ, RZ ;  /* 0x000000ffff0eb224 */ /* 0x000fcc00078e00ff */
[----:B------:R-:W-:-:S11]  /*7f10*/  @!P3 DMUL R4, R22, R14 ;  /* 0x0000000e1604b228 */ /* 0x000fd60000000000 */
.L_x_353:
[----:B------:R-:W-:Y:S01]  /*7f20*/  DFMA R18, R18, R4, R4 ;  /* 0x000000041212722b */ /* 0x000fe20000000004 */
[----:B------:R-:W-:Y:S01]  /*7f30*/  IMAD.MOV.U32 R49, RZ, RZ, 0x0 ;  /* 0x00000000ff317424 */ /* 0x000fe200078e00ff */
[----:B------:R-:W-:-:S08]  /*7f40*/  DSETP.NEU.AND P0, PT, |R4|, +INF , PT ;  /* 0x7ff000000400742a */ /* 0x000fd00003f0d200 */
[----:B------:R-:W-:Y:S02]  /*7f50*/  FSEL R17, R4, R18, !P0 ;  /* 0x0000001204117208 */ /* 0x000fe40004000000 */
[----:B------:R-:W-:Y:S01]  /*7f60*/  FSEL R18, R5, R19, !P0 ;  /* 0x0000001305127208 */ /* 0x000fe20004000000 */
[----:B------:R-:W-:Y:S06]  /*7f70*/  RET.REL.NODEC R48 `(bldepth_kernel) ;  /* 0xffffff8030207950 */ /* 0x000fec0003c3ffff */
.L_x_354:
        /* <DEDUP_REMOVED lines=16> */
.L_x_528:


//--------------------- .text.compute_vshearu_bldepth --------------------------
	.section	.text.compute_vshearu_bldepth,"ax",@progbits
	.align	128
        .global         compute_vshearu_bldepth
        .type           compute_vshearu_bldepth,@function
        .size           compute_vshearu_bldepth,(.L_x_529 - compute_vshearu_bldepth)
        .other          compute_vshearu_bldepth,@"STO_CUDA_ENTRY STV_DEFAULT"
compute_vshearu_bldepth:
.text.compute_vshearu_bldepth:
        /* <DEDUP_REMOVED lines=13> */
[----:B------:R-:W1:Y:S01]  /*00d0*/  LDCU.64 UR8, c[0x0][0x358] ;  /* 0x00006b00ff0877ac */ /* 0x000e620008000a00 */
[----:B------:R-:W-:Y:S01]  /*00e0*/  IMAD R15, R0, 0x40, R3 ;  /* 0x00000040000f7824 */ /* 0x000fe200078e0203 */
[----:B------:R-:W2:Y:S03]  /*00f0*/  LDCU.128 UR4, c[0x0][0x380] ;  /* 0x00007000ff0477ac */ /* 0x000ea60008000c00 */
[----:B------:R-:W-:Y:S02]  /*0100*/  VIADD R2, R15, 0x1000 ;  /* 0x000010000f027836 */ /* 0x000fe40000000000 */
[----:B------:R-:W3:Y:S01]  /*0110*/  LDC.64 R10, c[0x0][0x398] ;  /* 0x0000e600ff0a7b82 */ /* 0x000ee20000000a00 */
[----:B------:R-:W4:Y:S07]  /*0120*/  LDCU.64 UR10, c[0x0][0x390] ;  /* 0x00007200ff0a77ac */ /* 0x000f2e0008000a00 */
[----:B------:R-:W4:Y:S01]  /*0130*/  LDC.64 R6, c[0x0][0x388] ;  /* 0x0000e200ff067b82 */ /* 0x000f220000000a00 */
[----:B0-----:R-:W-:-:S07]  /*0140*/  IMAD R5, R14, 0x2c000, R2 ;  /* 0x0002c0000e057824 */ /* 0x001fce00078e0202 */
[----:B------:R-:W0:Y:S01]  /*0150*/  LDC.64 R12, c[0x0][0x390] ;  /* 0x0000e400ff0c7b82 */ /* 0x000e220000000a00 */
[----:B---3--:R-:W-:-:S07]  /*0160*/  IMAD.WIDE R10, R5, 0x8, R10 ;  /* 0x00000008050a7825 */ /* 0x008fce00078e020a */
[----:B------:R-:W3:Y:S01]  /*0170*/  LDC.64 R8, c[0x3][0x8b0] ;  /* 0x00c22c00ff087b82 */ /* 0x000ee20000000a00 */
[----:B-1----:R-:W5:Y:S01]  /*0180*/  LDG.E.64 R10, desc[UR8][R10.64] ;  /* 0x000000080a0a7981 */ /* 0x002f62000c1e1b00 */
[----:B------:R-:W-:Y:S01]  /*0190*/  IMAD.MOV.U32 R4, RZ, RZ, 0x20000 ;  /* 0x00020000ff047424 */ /* 0x000fe200078e00ff */
[----:B--2---:R-:W-:Y:S01]  /*01a0*/  UIADD3 UR4, UP0, UPT, UR4, 0x10000, URZ ;  /* 0x0001000004047890 */ /* 0x004fe2000ff1e0ff */
[----:B------:R-:W-:Y:S02]  /*01b0*/  IMAD.MOV.U32 R5, RZ, RZ, 0x0 ;  /* 0x00000000ff057424 */ /* 0x000fe400078e00ff */
[----:B------:R-:W-:Y:S01]  /*01c0*/  IMAD R3, R14, 0x2c000, R3 ;  /* 0x0002c0000e037824 */ /* 0x000fe200078e0203 */
[----:B------:R-:W-:Y:S01]  /*01d0*/  UIADD3.X UR5, UPT, UPT, URZ, UR5, URZ, UP0, !UPT ;  /* 0x00000005ff057290 */ /* 0x000fe200087fe4ff */
[----:B------:R-:W-:-:S04]  /*01e0*/  IMAD.WIDE R4, R15, 0x8, R4 ;  /* 0x000000080f047825 */ /* 0x000fc800078e0204 */
[----:B------:R-:W-:Y:S01]  /*01f0*/  IMAD R0, R0, 0x40, R3 ;  /* 0x0000004000007824 */ /* 0x000fe200078e0203 */
[C---:B------:R-:W-:Y:S01]  /*0200*/  IADD3 R16, P0, PT, R4.reuse, UR6, RZ ;  /* 0x0000000604107c10 */ /* 0x040fe2000ff1e0ff */
[----:B----4-:R-:W-:Y:S01]  /*0210*/  IMAD.WIDE R6, R15, 0x8, R6 ;  /* 0x000000080f067825 */ /* 0x010fe200078e0206 */
[----:B------:R-:W-:Y:S01]  /*0220*/  IADD3 R14, P1, PT, R4, UR10, RZ ;  /* 0x0000000a040e7c10 */ /* 0x000fe2000ff3e0ff */
[----:B------:R-:W-:Y:S01]  /*0230*/  UMOV UR10, 0xa78 ;  /* 0x00000a78000a7882 */ /* 0x000fe20000000000 */
[C---:B------:R-:W-:Y:S01]  /*0240*/  IADD3.X R17, PT, PT, R5.reuse, UR7, RZ, P0, !PT ;  /* 0x0000000705117c10 */ /* 0x040fe200087fe4ff */
[----:B------:R-:W-:Y:S01]  /*0250*/  IMAD.MOV.U32 R3, RZ, RZ, RZ ;  /* 0x000000ffff037224 */ /* 0x000fe200078e00ff */
[----:B------:R-:W-:Y:S01]  /*0260*/  IADD3.X R21, PT, PT, R5, UR11, RZ, P1, !PT ;  /* 0x0000000b05157c10 */ /* 0x000fe20008ffe4ff */
[----:B0-----:R-:W-:-:S04]  /*0270*/  IMAD.WIDE R4, R15, 0x8, R12 ;  /* 0x000000080f047825 */ /* 0x001fc800078e020c */
[----:B------:R-:W-:-:S07]  /*0280*/  VIADD R34, R0, 0x2000 ;  /* 0x0000200000227836 */ /* 0x000fce0000000000 */
.L_x_363:
[----:B0-----:R-:W0:Y:S01]  /*0290*/  LDC.64 R12, c[0x0][0x398] ;  /* 0x0000e600ff0c7b82 */ /* 0x001e220000000a00 */
[----:B------:R-:W-:Y:S01]  /*02a0*/  IMAD.MOV.U32 R15, RZ, RZ, R21 ;  /* 0x000000ffff0f7224 */ /* 0x000fe200078e0015 */
[----:B------:R-:W2:Y:S04]  /*02b0*/  LDG.E.64 R18, desc[UR8][R4.64] ;  /* 0x0000000804127981 */ /* 0x000ea8000c1e1b00 */
[----:B------:R-:W2:Y:S04]  /*02c0*/  LDG.E.64 R20, desc[UR8][R14.64+-0x18000] ;  /* 0xfe8000080e147981 */ /* 0x000ea8000c1e1b00 */
[----:B------:R-:W4:Y:S04]  /*02d0*/  LDG.E.64 R24, desc[UR8][R6.64] ;  /* 0x0000000806187981 */ /* 0x000f28000c1e1b00 */
[----:B------:R-:W4:Y:S01]  /*02e0*/  LDG.E.64 R26, desc[UR8][R16.64+-0x18000] ;  /* 0xfe800008101a7981 */ /* 0x000f22000c1e1b00 */
[----:B0-----:R-:W-:-:S05]  /*02f0*/  IMAD.WIDE R12, R34, 0x8, R12 ;  /* 0x00000008220c7825 */ /* 0x001fca00078e020c */
[----:B------:R-:W3:Y:S04]  /*0300*/  LDG.E.64 R22, desc[UR8][R12.64] ;  /* 0x000000080c167981 */ /* 0x000ee8000c1e1b00 */
[----:B------:R-:W3:Y:S01]  /*0310*/  LDG.E.64 R28, desc[UR8][R12.64+-0x8000] ;  /* 0xff8000080c1c7981 */ /* 0x000ee2000c1e1b00 */
[----:B------:R-:W0:Y:S01]  /*0320*/  LDCU.64 UR6, c[0x3][UR10+-0x18] ;  /* 0x00fffd000a0677ac */ /* 0x000e220008000a00 */
[----:B------:R-:W-:Y:S01]  /*0330*/  BSSY.RECONVERGENT B0, `(.L_x_355) ;  /* 0x000001f000007945 */ /* 0x000fe20003800200 */
[----:B---3--:R-:W-:-:S08]  /*0340*/  DADD R22, R22, R28 ;  /* 0x0000000016167229 */ /* 0x008fd0000000001c */
[----:B-----5:R-:W-:-:S08]  /*0350*/  DADD R22, -R10, R22 ;  /* 0x000000000a167229 */ /* 0x020fd00000000116 */
[----:B0-----:R-:W-:-:S08]  /*0360*/  DFMA R22, R22, R8, -UR6 ;  /* 0x8000000616167e2b */ /* 0x001fd00008000008 */
[----:B------:R-:W-:-:S06]  /*0370*/  DMUL R22, R22, R22 ;  /* 0x0000001616167228 */ /* 0x000fcc0000000000 */
[----:B------:R-:W0:Y:S01]  /*0380*/  MUFU.RCP64H R29, R23 ;  /* 0x00000017001d7308 */ /* 0x000e220000001800 */
[----:B------:R-:W-:-:S06]  /*0390*/  IMAD.MOV.U32 R28, RZ, RZ, 0x1 ;  /* 0x00000001ff1c7424 */ /* 0x000fcc00078e00ff */
[----:B0-----:R-:W-:-:S08]  /*03a0*/  DFMA R30, -R22, R28, 1 ;  /* 0x3ff00000161e742b */ /* 0x001fd0000000011c */
[----:B------:R-:W-:Y:S02]  /*03b0*/  DFMA R30, R30, R30, R30 ;  /* 0x0000001e1e1e722b */ /* 0x000fe4000000001e */
[----:B--2---:R-:W-:-:S06]  /*03c0*/  DADD R18, R18, -R20 ;  /* 0x0000000012127229 */ /* 0x004fcc0000000814 */
[----:B------:R-:W-:Y:S02]  /*03d0*/  DFMA R28, R28, R30, R28 ;  /* 0x0000001e1c1c722b */ /* 0x000fe4000000001c */
[----:B----4-:R-:W-:Y:S02]  /*03e0*/  DADD R24, R24, -R26 ;  /* 0x0000000018187229 */ /* 0x010fe4000000081a */
[----:B------:R-:W-:-:S04]  /*03f0*/  DMUL R18, R18, R18 ;  /* 0x0000001212127228 */ /* 0x000fc80000000000 */
[----:B------:R-:W-:-:S04]  /*0400*/  DFMA R20, -R22, R28, 1 ;  /* 0x3ff000001614742b */ /* 0x000fc8000000011c */
[----:B------:R-:W-:-:S04]  /*0410*/  DFMA R24, R24, R24, R18 ;  /* 0x000000181818722b */ /* 0x000fc80000000012 */
[----:B------:R-:W-:-:S08]  /*0420*/  DFMA R20, R28, R20, R28 ;  /* 0x000000141c14722b */ /* 0x000fd0000000001c */
[----:B------:R-:W-:-:S08]  /*0430*/  DMUL R18, R24, R20 ;  /* 0x0000001418127228 */ /* 0x000fd00000000000 */
[----:B------:R-:W-:-:S08]  /*0440*/  DFMA R26, -R22, R18, R24 ;  /* 0x00000012161a722b */ /* 0x000fd00000000118 */
[----:B------:R-:W-:Y:S01]  /*0450*/  DFMA R20, R20, R26, R18 ;  /* 0x0000001a1414722b */ /* 0x000fe20000000012 */
[----:B------:R-:W-:-:S09]  /*0460*/  FSETP.GEU.AND P1, PT, |R25|, 6.5827683646048100446e-37, PT ;  /* 0x036000001900780b */ /* 0x000fd20003f2e200 */
[----:B------:R-:W-:-:S05]  /*0470*/  FFMA R0, RZ, R23, R21 ;  /* 0x00000017ff007223 */ /* 0x000fca0000000015 */
[----:B------:R-:W-:Y:S01]  /*0480*/  FSETP.GT.AND P0, PT, |R0|, 1.469367938527859385e-39, PT ;  /* 0x001000000000780b */ /* 0x000fe20003f04200 */
[----:B------:R-:W-:Y:S01]  /*0490*/  IMAD.U32 R19, RZ, RZ, UR5 ;  /* 0x00000005ff137e24 */ /* 0x000fe2000f8e00ff */
[----:B------:R-:W-:-:S05]  /*04a0*/  MOV R18, UR4 ;  /* 0x0000000400127c02 */ /* 0x000fca0008000f00 */
[----:B------:R-:W-:-:S06]  /*04b0*/  IMAD.WIDE R18, R2, 0x8, R18 ;  /* 0x0000000802127825 */ /* 0x000fcc00078e0212 */
[----:B------:R-:W-:Y:S05]  /*04c0*/  @P0 BRA P1, `(.L_x_356) ;  /* 0x0000000000140947 */ /* 0x000fea0000800000 */
[----:B------:R-:W-:Y:S01]  /*04d0*/  IMAD.MOV.U32 R29, RZ, RZ, R23 ;  /* 0x000000ffff1d7224 */ /* 0x000fe200078e0017 */
[----:B------:R-:W-:-:S07]  /*04e0*/  MOV R0, 0x500 ;  /* 0x0000050000007802 */ /* 0x000fce0000000f00 */
[----:B------:R-:W-:Y:S05]  /*04f0*/  CALL.REL.NOINC `($__internal_12_$__cuda_sm20_div_rn_f64_full) ;  /* 0x0000000400fc7944 */ /* 0x000fea0003c00000 */
[----:B------:R-:W-:Y:S02]  /*0500*/  IMAD.MOV.U32 R20, RZ, RZ, R28 ;  /* 0x000000ffff147224 */ /* 0x000fe400078e001c */
[----:B------:R-:W-:-:S07]  /*0510*/  IMAD.MOV.U32 R21, RZ, RZ, R29 ;  /* 0x000000ffff157224 */ /* 0x000fce00078e001d */
.L_x_356:
[----:B------:R-:W-:Y:S05]  /*0520*/  BSYNC.RECONVERGENT B0 ;  /* 0x0000000000007941 */ /* 0x000fea0003800200 */
.L_x_355:
[----:B------:R-:W-:Y:S01]  /*0530*/  ISETP.NE.AND P0, PT, R3, 0x28, PT ;  /* 0x000000280300780c */ /* 0x000fe20003f05270 */
[----:B------:R0:W-:-:S12]  /*0540*/  STG.E.64 desc[UR8][R18.64+-0x10000], R20 ;  /* 0xff00001412007986 */ /* 0x0001d8000c101b08 */
[----:B------:R-:W-:Y:S05]  /*0550*/  @!P0 EXIT ;  /* 0x000000000000894d */ /* 0x000fea0003800000 */
[----:B------:R-:W2:Y:S04]  /*0560*/  LDG.E.64 R22, desc[UR8][R12.64+0x8000] ;  /* 0x008000080c167981 */ /* 0x000ea8000c1e1b00 */
[----:B------:R-:W2:Y:S04]  /*0570*/  LDG.E.64 R26, desc[UR8][R12.64] ;  /* 0x000000080c1a7981 */ /* 0x000ea8000c1e1b00 */
[----:B------:R-:W3:Y:S04]  /*0580*/  LDG.E.64 R30, desc[UR8][R4.64] ;  /* 0x00000008041e7981 */ /* 0x000ee8000c1e1b00 */
[----:B------:R-:W3:Y:S04]  /*0590*/  LDG.E.64 R32, desc[UR8][R14.64+-0x10000] ;  /* 0xff0000080e207981 */ /* 0x000ee8000c1e1b00 */
[----:B0-----:R-:W4:Y:S04]  /*05a0*/  LDG.E.64 R20, desc[UR8][R6.64] ;  /* 0x0000000806147981 */ /* 0x001f28000c1e1b00 */
[----:B------:R-:W4:Y:S01]  /*05b0*/  LDG.E.64 R24, desc[UR8][R16.64+-0x10000] ;  /* 0xff00000810187981 */ /* 0x000f22000c1e1b00 */
[----:B------:R-:W0:Y:S01]  /*05c0*/  LDCU.64 UR6, c[0x3][UR10+-0x10] ;  /* 0x00fffe000a0677ac */ /* 0x000e220008000a00 */
[----:B------:R-:W-:Y:S01]  /*05d0*/  BSSY.RECONVERGENT B0, `(.L_x_357) ;  /* 0x000001c000007945 */ /* 0x000fe20003800200 */
[----:B--2---:R-:W-:Y:S01]  /*05e0*/  DADD R22, R22, R26 ;  /* 0x0000000016167229 */ /* 0x004fe2000000001a */
[----:B------:R-:W-:-:S07]  /*05f0*/  IMAD.MOV.U32 R26, RZ, RZ, 0x1 ;  /* 0x00000001ff1a7424 */ /* 0x000fce00078e00ff */
[----:B------:R-:W-:Y:S02]  /*0600*/  DADD R22, -R10, R22 ;  /* 0x000000000a167229 */ /* 0x000fe40000000116 */
[----:B---3--:R-:W-:-:S06]  /*0610*/  DADD R30, R30, -R32 ;  /* 0x000000001e1e7229 */ /* 0x008fcc0000000820 */
[----:B0-----:R-:W-:Y:S02]  /*0620*/  DFMA R22, R22, R8, -UR6 ;  /* 0x8000000616167e2b */ /* 0x001fe40008000008 */
[----:B----4-:R-:W-:Y:S02]  /*0630*/  DADD R24, R20, -R24 ;  /* 0x0000000014187229 */ /* 0x010fe40000000818 */
[----:B------:R-:W-:-:S04]  /*0640*/  DMUL R30, R30, R30 ;  /* 0x0000001e1e1e7228 */ /* 0x000fc80000000000 */
[----:B------:R-:W-:-:S04]  /*0650*/  DMUL R22, R22, R22 ;  /* 0x0000001616167228 */ /* 0x000fc80000000000 */
[----:B------:R-:W-:Y:S02]  /*0660*/  DFMA R24, R24, R24, R30 ;  /* 0x000000181818722b */ /* 0x000fe4000000001e */
[----:B------:R-:W0:Y:S08]  /*0670*/  MUFU.RCP64H R27, R23 ;  /* 0x00000017001b7308 */ /* 0x000e300000001800 */
        /* <DEDUP_REMOVED lines=14> */
[----:B------:R-:W-:Y:S05]  /*0760*/  CALL.REL.NOINC `($__internal_12_$__cuda_sm20_div_rn_f64_full) ;  /* 0x0000000400607944 */ /* 0x000fea0003c00000 */
[----:B------:R-:W-:Y:S02]  /*0770*/  IMAD.MOV.U32 R20, RZ, RZ, R28 ;  /* 0x000000ffff147224 */ /* 0x000fe400078e001c */
[----:B------:R-:W-:-:S07]  /*0780*/  IMAD.MOV.U32 R21, RZ, RZ, R29 ;  /* 0x000000ffff157224 */ /* 0x000fce00078e001d */
.L_x_358:
[----:B------:R-:W-:Y:S05]  /*0790*/  BSYNC.RECONVERGENT B0 ;  /* 0x0000000000007941 */ /* 0x000fea0003800200 */
.L_x_357:
[----:B------:R0:W-:Y:S04]  /*07a0*/  STG.E.64 desc[UR8][R18.64+-0x8000], R20 ;  /* 0xff80001412007986 */ /* 0x0001e8000c101b08 */
[----:B------:R-:W2:Y:S04]  /*07b0*/  LDG.E.64 R22, desc[UR8][R12.64+0x10000] ;  /* 0x010000080c167981 */ /* 0x000ea8000c1e1b00 */
[----:B------:R-:W2:Y:S04]  /*07c0*/  LDG.E.64 R28, desc[UR8][R12.64+0x8000] ;  /* 0x008000080c1c7981 */ /* 0x000ea8000c1e1b00 */
[----:B------:R-:W3:Y:S04]  /*07d0*/  LDG.E.64 R30, desc[UR8][R4.64] ;  /* 0x00000008041e7981 */ /* 0x000ee8000c1e1b00 */
[----:B------:R-:W3:Y:S04]  /*07e0*/  LDG.E.64 R32, desc[UR8][R14.64+-0x8000] ;  /* 0xff8000080e207981 */ /* 0x000ee8000c1e1b00 */
[----:B------:R-:W4:Y:S04]  /*07f0*/  LDG.E.64 R24, desc[UR8][R6.64] ;  /* 0x0000000806187981 */ /* 0x000f28000c1e1b00 */
[----:B------:R-:W4:Y:S01]  /*0800*/  LDG.E.64 R26, desc[UR8][R16.64+-0x8000] ;  /* 0xff800008101a7981 */ /* 0x000f22000c1e1b00 */
[----:B------:R-:W1:Y:S01]  /*0810*/  LDCU.64 UR6, c[0x3][UR10+-0x8] ;  /* 0x00ffff000a0677ac */ /* 0x000e620008000a00 */
[----:B0-----:R-:W-:Y:S01]  /*0820*/  MOV R20, 0x1 ;  /* 0x0000000100147802 */ /* 0x001fe20000000f00 */
[----:B------:R-:W-:Y:S01]  /*0830*/  BSSY.RECONVERGENT B0, `(.L_x_359) ;  /* 0x000001b000007945 */ /* 0x000fe20003800200 */
[----:B--2---:R-:W-:-:S08]  /*0840*/  DADD R22, R22, R28 ;  /* 0x0000000016167229 */ /* 0x004fd0000000001c */
[----:B------:R-:W-:Y:S02]  /*0850*/  DADD R22, -R10, R22 ;  /* 0x000000000a167229 */ /* 0x000fe40000000116 */
[----:B---3--:R-:W-:-:S06]  /*0860*/  DADD R30, R30, -R32 ;  /* 0x000000001e1e7229 */ /* 0x008fcc0000000820 */
[----:B-1----:R-:W-:Y:S02]  /*0870*/  DFMA R22, R22, R8, -UR6 ;  /* 0x8000000616167e2b */ /* 0x002fe40008000008 */
        /* <DEDUP_REMOVED lines=22> */
.L_x_360:
[----:B------:R-:W-:Y:S05]  /*09e0*/  BSYNC.RECONVERGENT B0 ;  /* 0x0000000000007941 */ /* 0x000fea0003800200 */
.L_x_359:
        /* <DEDUP_REMOVED lines=8> */
[----:B------:R-:W-:Y:S01]  /*0a70*/  BSSY.RECONVERGENT B0, `(.L_x_361) ;  /* 0x000001d000007945 */ /* 0x000fe20003800200 */
[----:B--2---:R-:W-:-:S08]  /*0a80*/  DADD R30, R30, R32 ;  /* 0x000000001e1e7229 */ /* 0x004fd00000000020 */
[----:B------:R-:W-:Y:S02]  /*0a90*/  DADD R30, -R10, R30 ;  /* 0x000000000a1e7229 */ /* 0x000fe4000000011e */
[----:B---3--:R-:W-:-:S06]  /*0aa0*/  DADD R26, R26, -R28 ;  /* 0x000000001a1a7229 */ /* 0x008fcc000000081c */
[----:B-1----:R-:W-:Y:S02]  /*0ab0*/  DFMA R30, R30, R8, -UR6 ;  /* 0x800000061e1e7e2b */ /* 0x002fe40008000008 */
[----:B----4-:R-:W-:Y:S02]  /*0ac0*/  DADD R24, R22, -R24 ;  /* 0x0000000016187229 */ /* 0x010fe40000000818 */
[----:B------:R-:W-:-:S04]  /*0ad0*/  DMUL R26, R26, R26 ;  /* 0x0000001a1a1a7228 */ /* 0x000fc80000000000 */
[----:B0-----:R-:W-:Y:S01]  /*0ae0*/  DMUL R20, R30, R30 ;  /* 0x0000001e1e147228 */ /* 0x001fe20000000000 */
[----:B------:R-:W-:-:S03]  /*0af0*/  IMAD.MOV.U32 R30, RZ, RZ, 0x1 ;  /* 0x00000001ff1e7424 */ /* 0x000fc600078e00ff */
        /* <DEDUP_REMOVED lines=17> */
[----:B------:R-:W-:Y:S05]  /*0c10*/  CALL.REL.NOINC `($__internal_12_$__cuda_sm20_div_rn_f64_full) ;  /* 0x0000000000347944 */ /* 0x000fea0003c00000 */
[----:B------:R-:W-:Y:S01]  /*0c20*/  IMAD.MOV.U32 R12, RZ, RZ, R28 ;  /* 0x000000ffff0c7224 */ /* 0x000fe200078e001c */
[----:B------:R-:W-:-:S07]  /*0c30*/  MOV R13, R29 ;  /* 0x0000001d000d7202 */ /* 0x000fce0000000f00 */
.L_x_362:
[----:B------:R-:W-:Y:S05]  /*0c40*/  BSYNC.RECONVERGENT B0 ;  /* 0x0000000000007941 */ /* 0x000fea0003800200 */
.L_x_361:
[----:B------:R0:W-:Y:S01]  /*0c50*/  STG.E.64 desc[UR8][R18.64+0x8000], R12 ;  /* 0x0080000c12007986 */ /* 0x0001e2000c101b08 */
[----:B------:R-:W-:Y:S01]  /*0c60*/  IADD3 R16, P0, PT, R16, 0x20000, RZ ;  /* 0x0002000010107810 */ /* 0x000fe20007f1e0ff */
[----:B------:R-:W-:Y:S01]  /*0c70*/  VIADD R3, R3, 0x4 ;  /* 0x0000000403037836 */ /* 0x000fe20000000000 */
[----:B------:R-:W-:Y:S01]  /*0c80*/  IADD3 R14, P1, PT, R14, 0x20000, RZ ;  /* 0x000200000e0e7810 */ /* 0x000fe20007f3e0ff */
[----:B------:R-:W-:Y:S01]  /*0c90*/  VIADD R2, R2, 0x4000 ;  /* 0x0000400002027836 */ /* 0x000fe20000000000 */
[----:B------:R-:W-:Y:S01]  /*0ca0*/  UIADD3 UR10, UPT, UPT, UR10, 0x20, URZ ;  /* 0x000000200a0a7890 */ /* 0x000fe2000fffe0ff */
[----:B------:R-:W-:Y:S02]  /*0cb0*/  IMAD.X R17, RZ, RZ, R17, P0 ;  /* 0x000000ffff117224 */ /* 0x000fe400000e0611 */
[----:B------:R-:W-:Y:S02]  /*0cc0*/  IMAD.X R21, RZ, RZ, R15, P1 ;  /* 0x000000ffff157224 */ /* 0x000fe400008e060f */
[----:B------:R-:W-:Y:S01]  /*0cd0*/  VIADD R34, R34, 0x4000 ;  /* 0x0000400022227836 */ /* 0x000fe20000000000 */
[----:B------:R-:W-:Y:S06]  /*0ce0*/  BRA `(.L_x_363) ;  /* 0xfffffff400687947 */ /* 0x000fec000383ffff */
        .weak           $__internal_12_$__cuda_sm20_div_rn_f64_full
        .type           $__internal_12_$__cuda_sm20_div_rn_f64_full,@function
        .size           $__internal_12_$__cuda_sm20_div_rn_f64_full,(.L_x_529 - $__internal_12_$__cuda_sm20_div_rn_f64_full)
$__internal_12_$__cuda_sm20_div_rn_f64_full:
[----:B------:R-:W-:Y:S01]  /*0cf0*/  IMAD.MOV.U32 R21, RZ, RZ, R25 ;  /* 0x000000ffff157224 */ /* 0x000fe200078e0019 */
[----:B------:R-:W-:Y:S01]  /*0d00*/  FSETP.GEU.AND P0, PT, |R29|, 1.469367938527859385e-39, PT ;  /* 0x001000001d00780b */ /* 0x000fe20003f0e200 */
[----:B------:R-:W-:Y:S01]  /*0d10*/  IMAD.MOV.U32 R20, RZ, RZ, R24 ;  /* 0x000000ffff147224 */ /* 0x000fe200078e0018 */
[----:B------:R-:W-:Y:S01]  /*0d20*/  MOV R24, R22 ;  /* 0x0000001600187202 */ /* 0x000fe20000000f00 */
[----:B------:R-:W-:Y:S01]  /*0d30*/  IMAD.MOV.U32 R25, RZ, RZ, R29 ;  /* 0x000000ffff197224 */ /* 0x000fe200078e001d */
[----:B------:R-:W-:Y:S01]  /*0d40*/  FSETP.GEU.AND P2, PT, |R21|, 1.469367938527859385e-39, PT ;  /* 0x001000001500780b */ /* 0x000fe20003f4e200 */
[----:B------:R-:W-:Y:S01]  /*0d50*/  IMAD.MOV.U32 R35, RZ, RZ, 0x1ca00000 ;  /* 0x1ca00000ff237424 */ /* 0x000fe200078e00ff */
[----:B------:R-:W-:Y:S01]  /*0d60*/  LOP3.LUT R23, R29, 0x800fffff, RZ, 0xc0, !PT ;  /* 0x800fffff1d177812 */ /* 0x000fe200078ec0ff */
[----:B------:R-:W-:Y:S01]  /*0d70*/  IMAD.MOV.U32 R26, RZ, RZ, R20 ;  /* 0x000000ffff1a7224 */ /* 0x000fe200078e0014 */
[----:B------:R-:W-:Y:S01]  /*0d80*/  LOP3.LUT R36, R21, 0x7ff00000, RZ, 0xc0, !PT ;  /* 0x7ff0000015247812 */ /* 0x000fe200078ec0ff */
[----:B------:R-:W-:Y:S01]  /*0d90*/  IMAD.MOV.U32 R28, RZ, RZ, 0x1 ;  /* 0x00000001ff1c7424 */ /* 0x000fe200078e00ff */
[----:B------:R-:W-:Y:S01]  /*0da0*/  LOP3.LUT R23, R23, 0x3ff00000, RZ, 0xfc, !PT ;  /* 0x3ff0000017177812 */ /* 0x000fe200078efcff */
[----:B------:R-:W-:Y:S01]  /*0db0*/  BSSY.RECONVERGENT B1, `(.L_x_364) ;  /* 0x000004e000017945 */ /* 0x000fe20003800200 */
[----:B------:R-:W-:Y:S01]  /*0dc0*/  LOP3.LUT R37, R29, 0x7ff00000, RZ, 0xc0, !PT ;  /* 0x7ff000001d257812 */ /* 0x000fe200078ec0ff */
[----:B------:R-:W-:-:S03]  /*0dd0*/  @!P0 DMUL R22, R24, 8.98846567431157953865e+307 ;  /* 0x7fe0000018168828 */ /* 0x000fc60000000000 */
[C---:B------:R-:W-:Y:S01]  /*0de0*/  ISETP.GE.U32.AND P1, PT, R36.reuse, R37, PT ;  /* 0x000000252400720c */ /* 0x040fe20003f26070 */
[----:B------:R-:W-:Y:S01]  /*0df0*/  @!P2 IMAD.MOV.U32 R30, RZ, RZ, RZ ;  /* 0x000000ffff1ea224 */ /* 0x000fe200078e00ff */
[----:B------:R-:W-:Y:S01]  /*0e00*/  @!P2 LOP3.LUT R27, R25, 0x7ff00000, RZ, 0xc0, !PT ;  /* 0x7ff00000191ba812 */ /* 0x000fe200078ec0ff */
[----:B------:R-:W0:Y:S03]  /*0e10*/  MUFU.RCP64H R29, R23 ;  /* 0x00000017001d7308 */ /* 0x000e260000001800 */
[----:B------:R-:W-:Y:S02]  /*0e20*/  @!P2 ISETP.GE.U32.AND P3, PT, R36, R27, PT ;  /* 0x0000001b2400a20c */ /* 0x000fe40003f66070 */
[C---:B------:R-:W-:Y:S02]  /*0e30*/  SEL R27, R35.reuse, 0x63400000, !P1 ;  /* 0x63400000231b7807 */ /* 0x040fe40004800000 */
[----:B------:R-:W-:-:S02]  /*0e40*/  @!P2 SEL R31, R35, 0x63400000, !P3 ;  /* 0x63400000231fa807 */ /* 0x000fc40005800000 */
[--C-:B------:R-:W-:Y:S02]  /*0e50*/  LOP3.LUT R27, R27, 0x800fffff, R21.reuse, 0xf8, !PT ;  /* 0x800fffff1b1b7812 */ /* 0x100fe400078ef815 */
[----:B------:R-:W-:Y:S02]  /*0e60*/  @!P2 LOP3.LUT R31, R31, 0x80000000, R21, 0xf8, !PT ;  /* 0x800000001f1fa812 */ /* 0x000fe400078ef815 */
[----:B------:R-:W-:Y:S02]  /*0e70*/  @!P0 LOP3.LUT R37, R23, 0x7ff00000, RZ, 0xc0, !PT ;  /* 0x7ff0000017258812 */ /* 0x000fe400078ec0ff */
[----:B------:R-:W-:-:S06]  /*0e80*/  @!P2 LOP3.LUT R31, R31, 0x100000, RZ, 0xfc, !PT ;  /* 0x001000001f1fa812 */ /* 0x000fcc00078efcff */
[----:B------:R-:W-:Y:S02]  /*0e90*/  @!P2 DFMA R26, R26, 2, -R30 ;  /* 0x400000001a1aa82b */ /* 0x000fe4000000081e */
[----:B0-----:R-:W-:-:S08]  /*0ea0*/  DFMA R30, R28, -R22, 1 ;  /* 0x3ff000001c1e742b */ /* 0x001fd00000000816 */
[----:B------:R-:W-:Y:S01]  /*0eb0*/  DFMA R30, R30, R30, R30 ;  /* 0x0000001e1e1e722b */ /* 0x000fe2000000001e */
[----:B------:R-:W-:-:S07]  /*0ec0*/  @!P2 LOP3.LUT R36, R27, 0x7ff00000, RZ, 0xc0, !PT ;  /* 0x7ff000001b24a812 */ /* 0x000fce00078ec0ff */
[----:B------:R-:W-:-:S08]  /*0ed0*/  DFMA R30, R28, R30, R28 ;  /* 0x0000001e1c1e722b */ /* 0x000fd0000000001c */
[----:B------:R-:W-:-:S08]  /*0ee0*/  DFMA R28, R30, -R22, 1 ;  /* 0x3ff000001e1c742b */ /* 0x000fd00000000816 */
[----:B------:R-:W-:-:S08]  /*0ef0*/  DFMA R28, R30, R28, R30 ;  /* 0x0000001c1e1c722b */ /* 0x000fd0000000001e */
[----:B------:R-:W-:-:S08]  /*0f00*/  DMUL R30, R28, R26 ;  /* 0x0000001a1c1e7228 */ /* 0x000fd00000000000 */
[----:B------:R-:W-:-:S08]  /*0f10*/  DFMA R32, R30, -R22, R26 ;  /* 0x800000161e20722b */ /* 0x000fd0000000001a */
[----:B------:R-:W-:Y:S01]  /*0f20*/  DFMA R32, R28, R32, R30 ;  /* 0x000000201c20722b */ /* 0x000fe2000000001e */
[----:B------:R-:W-:-:S05]  /*0f30*/  VIADD R28, R36, 0xffffffff ;  /* 0xffffffff241c7836 */ /* 0x000fca0000000000 */
[----:B------:R-:W-:Y:S01]  /*0f40*/  ISETP.GT.U32.AND P0, PT, R28, 0x7feffffe, PT ;  /* 0x7feffffe1c00780c */ /* 0x000fe20003f04070 */
[----:B------:R-:W-:-:S05]  /*0f50*/  VIADD R28, R37, 0xffffffff ;  /* 0xffffffff251c7836 */ /* 0x000fca0000000000 */
[----:B------:R-:W-:-:S13]  /*0f60*/  ISETP.GT.U32.OR P0, PT, R28, 0x7feffffe, P0 ;  /* 0x7feffffe1c00780c */ /* 0x000fda0000704470 */
[----:B------:R-:W-:Y:S05]  /*0f70*/  @P0 BRA `(.L_x_365) ;  /* 0x0000000000700947 */ /* 0x000fea0003800000 */
[----:B------:R-:W-:Y:S02]  /*0f80*/  LOP3.LUT R28, R21, 0x7ff00000, RZ, 0xc0, !PT ;  /* 0x7ff00000151c7812 */ /* 0x000fe400078ec0ff */
        /* <DEDUP_REMOVED lines=27> */
.L_x_365:
        /* <DEDUP_REMOVED lines=16> */
.L_x_368:
[----:B------:R-:W-:Y:S01]  /*1240*/  LOP3.LUT R29, R25, 0x80000, RZ, 0xfc, !PT ;  /* 0x00080000191d7812 */ /* 0x000fe200078efcff */
[----:B------:R-:W-:Y:S01]  /*1250*/  IMAD.MOV.U32 R28, RZ, RZ, R24 ;  /* 0x000000ffff1c7224 */ /* 0x000fe200078e0018 */
[----:B------:R-:W-:Y:S06]  /*1260*/  BRA `(.L_x_366) ;  /* 0x0000000000087947 */ /* 0x000fec0003800000 */
.L_x_367:
[----:B------:R-:W-:Y:S01]  /*1270*/  LOP3.LUT R29, R21, 0x80000, RZ, 0xfc, !PT ;  /* 0x00080000151d7812 */ /* 0x000fe200078efcff */
[----:B------:R-:W-:-:S07]  /*1280*/  IMAD.MOV.U32 R28, RZ, RZ, R20 ;  /* 0x000000ffff1c7224 */ /* 0x000fce00078e0014 */
.L_x_366:
[----:B------:R-:W-:Y:S05]  /*1290*/  BSYNC.RECONVERGENT B1 ;  /* 0x0000000000017941 */ /* 0x000fea0003800200 */
.L_x_364:
[----:B------:R-:W-:Y:S02]  /*12a0*/  IMAD.MOV.U32 R20, RZ, RZ, R0 ;  /* 0x000000ffff147224 */ /* 0x000fe400078e0000 */
[----:B------:R-:W-:-:S04]  /*12b0*/  IMAD.MOV.U32 R21, RZ, RZ, 0x0 ;  /* 0x00000000ff157424 */ /* 0x000fc800078e00ff */
[----:B------:R-:W-:Y:S05]  /*12c0*/  RET.REL.NODEC R20 `(compute_vshearu_bldepth) ;  /* 0xffffffec144c7950 */ /* 0x000fea0003c3ffff */
.L_x_369:
        /* <DEDUP_REMOVED lines=11> */
.L_x_529:


//--------------------- .text.compute_ustaru      --------------------------
	.section	.text.compute_ustaru,"ax",@progbits
	.align	128
        .global         compute_ustaru
        .type           compute_ustaru,@function
        .size           compute_ustaru,(.L_x_530 - compute_ustaru)
        .other          compute_ustaru,@"STO_CUDA_ENTRY STV_DEFAULT"
compute_ustaru:
.text.compute_ustaru:
        /* <DEDUP_REMOVED lines=18> */
[----:B------:R-:W-:Y:S01]  /*0120*/  MOV R10, 0x0 ;  /* 0x00000000000a7802 */ /* 0x000fe20000000f00 */
[----:B------:R-:W-:Y:S01]  /*0130*/  IMAD.MOV.U32 R11, RZ, RZ, 0x3fd80000 ;  /* 0x3fd80000ff0b7424 */ /* 0x000fe200078e00ff */
[----:B------:R-:W-:Y:S01]  /*0140*/  BSSY.RECONVERGENT B0, `(.L_x_370) ;  /* 0x0000019000007945 */ /* 0x000fe20003800200 */
[----:B--2---:R-:W-:-:S08]  /*0150*/  DMUL R6, R6, R6 ;  /* 0x0000000606067228 */ /* 0x004fd00000000000 */
[----:B---3--:R-:W-:-:S06]  /*0160*/  DFMA R4, R4, R4, R6 ;  /* 0x000000040404722b */ /* 0x008fcc0000000006 */
        /* <DEDUP_REMOVED lines=15> */
[----:B------:R-:W-:Y:S01]  /*0260*/  MOV R11, R5 ;  /* 0x00000005000b7202 */ /* 0x000fe20000000f00 */
[----:B------:R-:W-:Y:S01]  /*0270*/  IMAD.MOV.U32 R10, RZ, RZ, R4 ;  /* 0x000000ffff0a7224 */ /* 0x000fe200078e0004 */
[----:B------:R-:W-:Y:S01]  /*0280*/  MOV R2, 0x2b0 ;  /* 0x000002b000027802 */ /* 0x000fe20000000f00 */
[----:B------:R-:W-:-:S07]  /*0290*/  IMAD.MOV.U32 R4, RZ, RZ, R6 ;  /* 0x000000ffff047224 */ /* 0x000fce00078e0006 */
[----:B------:R-:W-:Y:S05]  /*02a0*/  CALL.REL.NOINC `($__internal_13_$__cuda_sm20_dsqrt_rn_f64_mediumpath_v1) ;  /* 0x00000000007c7944 */ /* 0x000fea0003c00000 */
[----:B------:R-:W-:Y:S01]  /*02b0*/  IMAD.MOV.U32 R2, RZ, RZ, R8 ;  /* 0x000000ffff027224 */ /* 0x000fe200078e0008 */
[----:B------:R-:W-:-:S07]  /*02c0*/  MOV R3, R9 ;  /* 0x0000000900037202 */ /* 0x000fce0000000f00 */
.L_x_371:
[----:B------:R-:W-:Y:S05]  /*02d0*/  BSYNC.RECONVERGENT B0 ;  /* 0x0000000000007941 */ /* 0x000fea0003800200 */
.L_x_370:
[----:B------:R-:W0:Y:S01]  /*02e0*/  MUFU.RSQ64H R5, R3 ;  /* 0x0000000300057308 */ /* 0x000e220000001c00 */
[----:B------:R-:W-:Y:S01]  /*02f0*/  VIADD R4, R3, 0xfcb00000 ;  /* 0xfcb0000003047836 */ /* 0x000fe20000000000 */
[----:B------:R-:W-:Y:S01]  /*0300*/  MOV R9, 0x3fd80000 ;  /* 0x3fd8000000097802 */ /* 0x000fe20000000f00 */
[----:B------:R-:W-:Y:S01]  /*0310*/  IMAD.MOV.U32 R8, RZ, RZ, 0x0 ;  /* 0x00000000ff087424 */ /* 0x000fe200078e00ff */
[----:B------:R-:W-:Y:S02]  /*0320*/  BSSY.RECONVERGENT B0, `(.L_x_372) ;  /* 0x0000013000007945 */ /* 0x000fe40003800200 */
[----:B------:R-:W-:Y:S01]  /*0330*/  ISETP.GE.U32.AND P0, PT, R4, 0x7ca00000, PT ;  /* 0x7ca000000400780c */ /* 0x000fe20003f06070 */
[----:B0-----:R-:W-:-:S08]  /*0340*/  DMUL R6, R4, R4 ;  /* 0x0000000404067228 */ /* 0x001fd00000000000 */
        /* <DEDUP_REMOVED lines=10> */
[----:B------:R-:W-:Y:S01]  /*03f0*/  MOV R8, R10 ;  /* 0x0000000a00087202 */ /* 0x000fe20000000f00 */
[----:B------:R-:W-:Y:S01]  /*0400*/  IMAD.MOV.U32 R10, RZ, RZ, R2 ;  /* 0x000000ffff0a7224 */ /* 0x000fe200078e0002 */
[----:B------:R-:W-:Y:S01]  /*0410*/  MOV R11, R3 ;  /* 0x00000003000b7202 */ /* 0x000fe20000000f00 */
[----:B------:R-:W-:Y:S01]  /*0420*/  IMAD.MOV.U32 R9, RZ, RZ, R7 ;  /* 0x000000ffff097224 */ /* 0x000fe200078e0007 */
[----:B------:R-:W-:-:S07]  /*0430*/  MOV R2, 0x450 ;  /* 0x0000045000027802 */ /* 0x000fce0000000f00 */
[----:B------:R-:W-:Y:S05]  /*0440*/  CALL.REL.NOINC `($__internal_13_$__cuda_sm20_dsqrt_rn_f64_mediumpath_v1) ;  /* 0x0000000000147944 */ /* 0x000fea0003c00000 */
.L_x_373:
[----:B------:R-:W-:Y:S05]  /*0450*/  BSYNC.RECONVERGENT B0 ;  /* 0x0000000000007941 */ /* 0x000fea0003800200 */
.L_x_372:
[----:B------:R-:W0:Y:S02]  /*0460*/  LDC.64 R2, c[0x0][0x380] ;  /* 0x0000e000ff027b82 */ /* 0x000e240000000a00 */
[----:B0-----:R-:W-:-:S05]  /*0470*/  IMAD.WIDE R2, R0, 0x8, R2 ;  /* 0x0000000800027825 */ /* 0x001fca00078e0202 */
[----:B------:R-:W-:Y:S01]  /*0480*/  STG.E.64 desc[UR4][R2.64], R8 ;  /* 0x0000000802007986 */ /* 0x000fe2000c101b04 */
[----:B------:R-:W-:Y:S05]  /*0490*/  EXIT ;  /* 0x000000000000794d */ /* 0x000fea0003800000 */
        .weak           $__internal_13_$__cuda_sm20_dsqrt_rn_f64_mediumpath_v1
        .type           $__internal_13_$__cuda_sm20_dsqrt_rn_f64_mediumpath_v1,@function
        .size           $__internal_13_$__cuda_sm20_dsqrt_rn_f64_mediumpath_v1,(.L_x_530 - $__internal_13_$__cuda_sm20_dsqrt_rn_f64_mediumpath_v1)
$__internal_13_$__cuda_sm20_dsqrt_rn_f64_mediumpath_v1:
[----:B------:R-:W-:Y:S01]  /*04a0*/  ISETP.GE.U32.AND P0, PT, R4, -0x3400000, PT ;  /* 0xfcc000000400780c */ /* 0x000fe20003f06070 */
[----:B------:R-:W-:Y:S01]  /*04b0*/  BSSY.RECONVERGENT B1, `(.L_x_374) ;  /* 0x0000027000017945 */ /* 0x000fe20003800200 */
[----:B------:R-:W-:Y:S01]  /*04c0*/  MOV R4, R14 ;  /* 0x0000000e00047202 */ /* 0x000fe20000000f00 */
[----:B------:R-:W-:Y:S01]  /*04d0*/  IMAD.MOV.U32 R5, RZ, RZ, R15 ;  /* 0x000000ffff057224 */ /* 0x000fe200078e000f */
[----:B------:R-:W-:Y:S01]  /*04e0*/  MOV R6, R12 ;  /* 0x0000000c00067202 */ /* 0x000fe20000000f00 */
[----:B------:R-:W-:-:S08]  /*04f0*/  IMAD.MOV.U32 R7, RZ, RZ, R13 ;  /* 0x000000ffff077224 */ /* 0x000fd000078e000d */
[----:B------:R-:W-:Y:S05]  /*0500*/  @!P0 BRA `(.L_x_375) ;  /* 0x0000000000208947 */ /* 0x000fea0003800000 */
[----:B------:R-:W-:-:S10]  /*0510*/  DFMA.RM R4, R4, R8, R6 ;  /* 0x000000080404722b */ /* 0x000fd40000004006 */
[----:B------:R-:W-:-:S04]  /*0520*/  IADD3 R6, P0, PT, R4, 0x1, RZ ;  /* 0x0000000104067810 */ /* 0x000fc80007f1e0ff */
[----:B------:R-:W-:-:S06]  /*0530*/  IADD3.X R7, PT, PT, RZ, R5, RZ, P0, !PT ;  /* 0x00000005ff077210 */ /* 0x000fcc00007fe4ff */
[----:B------:R-:W-:-:S08]  /*0540*/  DFMA.RP R10, -R4, R6, R10 ;  /* 0x00000006040a722b */ /* 0x000fd0000000810a */
[----:B------:R-:W-:-:S06]  /*0550*/  DSETP.GT.AND P0, PT, R10, RZ, PT ;  /* 0x000000ff0a00722a */ /* 0x000fcc0003f04000 */
[----:B------:R-:W-:Y:S02]  /*0560*/  FSEL R4, R6, R4, P0 ;  /* 0x0000000406047208 */ /* 0x000fe40000000000 */
[----:B------:R-:W-:Y:S01]  /*0570*/  FSEL R5, R7, R5, P0 ;  /* 0x0000000507057208 */ /* 0x000fe20000000000 */
[----:B------:R-:W-:Y:S06]  /*0580*/  BRA `(.L_x_376) ;  /* 0x0000000000647947 */ /* 0x000fec0003800000 */
.L_x_375:
[----:B------:R-:W-:-:S14]  /*0590*/  DSETP.NE.AND P0, PT, R10, RZ, PT ;  /* 0x000000ff0a00722a */ /* 0x000fdc0003f05000 */
[----:B------:R-:W-:Y:S05]  /*05a0*/  @!P0 BRA `(.L_x_377) ;  /* 0x0000000000588947 */ /* 0x000fea0003800000 */
[----:B------:R-:W-:-:S13]  /*05b0*/  ISETP.GE.AND P0, PT, R11, RZ, PT ;  /* 0x000000ff0b00720c */ /* 0x000fda0003f06270 */
[----:B------:R-:W-:Y:S01]  /*05c0*/  @!P0 IMAD.MOV.U32 R4, RZ, RZ, 0x0 ;  /* 0x00000000ff048424 */ /* 0x000fe200078e00ff */
[----:B------:R-:W-:Y:S01]  /*05d0*/  @!P0 MOV R5, 0xfff80000 ;  /* 0xfff8000000058802 */ /* 0x000fe20000000f00 */
        /* <DEDUP_REMOVED lines=14> */
[----:B------:R-:W-:-:S06]  /*06c0*/  IADD3 R7, PT, PT, R7, -0x100000, RZ ;  /* 0xfff0000007077810 */ /* 0x000fcc0007ffe0ff */
[----:B------:R-:W-:-:S08]  /*06d0*/  DFMA R8, R4, -R4, R10 ;  /* 0x800000040408722b */ /* 0x000fd0000000000a */
[----:B------:R-:W-:-:S10]  /*06e0*/  DFMA R4, R6, R8, R4 ;  /* 0x000000080604722b */ /* 0x000fd40000000004 */
[----:B------:R-:W-:Y:S01]  /*06f0*/  VIADD R5, R5, 0xfcb00000 ;  /* 0xfcb0000005057836 */ /* 0x000fe20000000000 */
[----:B------:R-:W-:Y:S06]  /*0700*/  BRA `(.L_x_376) ;  /* 0x0000000000047947 */ /* 0x000fec0003800000 */
.L_x_377:
[----:B------:R-:W-:-:S11]  /*0710*/  DADD R4, R10, R10 ;  /* 0x000000000a047229 */ /* 0x000fd6000000000a */
.L_x_376:
[----:B------:R-:W-:Y:S05]  /*0720*/  BSYNC.RECONVERGENT B1 ;  /* 0x0000000000017941 */ /* 0x000fea0003800200 */
.L_x_374:
[----:B------:R-:W-:Y:S01]  /*0730*/  HFMA2 R3, -RZ, RZ, 0, 0 ;  /* 0x00000000ff037431 */ /* 0x000fe200000001ff */
[----:B------:R-:W-:Y:S01]  /*0740*/  MOV R8, R4 ;  /* 0x0000000400087202 */ /* 0x000fe20000000f00 */
[----:B------:R-:W-:Y:S02]  /*0750*/  IMAD.MOV.U32 R9, RZ, RZ, R5 ;  /* 0x000000ffff097224 */ /* 0x000fe400078e0005 */
[----:B------:R-:W-:Y:S05]  /*0760*/  RET.REL.NODEC R2 `(compute_ustaru) ;  /* 0xfffffff802247950 */ /* 0x000fea0003c3ffff */
.L_x_378:
        /* <DEDUP_REMOVED lines=9> */
.L_x_530:


//--------------------- .text.ri_iwmix_kernel     --------------------------
	.section	.text.ri_iwmix_kernel,"ax",@progbits
	.align	128
        .global         ri_iwmix_kernel
        .type           ri_iwmix_kernel,@function
        .size           ri_iwmix_kernel,(.L_x_531 - ri_iwmix_kernel)
        .other          ri_iwmix_kernel,@"STO_CUDA_ENTRY STV_DEFAULT"
ri_iwmix_kernel:
.text.ri_iwmix_kernel:
        /* <DEDUP_REMOVED lines=13> */
[C---:B------:R-:W-:Y:S01]  /*00d0*/  IMAD R3, R0.reuse, 0x40, R5 ;  /* 0x0000004000037824 */ /* 0x040fe200078e0205 */
[----:B------:R-:W-:Y:S01]  /*00e0*/  ISETP.GT.AND P0, PT, R5, RZ, PT ;  /* 0x000000ff0500720c */ /* 0x000fe20003f04270 */
[----:B------:R-:W-:Y:S01]  /*00f0*/  IMAD.MOV.U32 R8, RZ, RZ, RZ ;  /* 0x000000ffff087224 */ /* 0x000fe200078e00ff */
[----:B------:R-:W1:Y:S01]  /*0100*/  LDCU.64 UR10, c[0x0][0x358] ;  /* 0x00006b00ff0a77ac */ /* 0x000e620008000a00 */
[----:B------:R-:W-:Y:S01]  /*0110*/  VIADD R6, R3, 0xfffff000 ;  /* 0xfffff00003067836 */ /* 0x000fe20000000000 */
[----:B------:R-:W-:Y:S02]  /*0120*/  ISETP.NE.AND P0, PT, R0, RZ, P0 ;  /* 0x000000ff0000720c */ /* 0x000fe40000705270 */
[----:B------:R-:W2:Y:S01]  /*0130*/  LDC.64 R14, c[0x0][0x3d8] ;  /* 0x0000f600ff0e7b82 */ /* 0x000ea20000000a00 */
[--C-:B------:R-:W-:Y:S01]  /*0140*/  SHF.R.S32.HI R0, RZ, 0x1f, R3.reuse ;  /* 0x0000001fff007819 */ /* 0x100fe20000011403 */
[----:B------:R-:W3:Y:S01]  /*0150*/  LDCU.64 UR12, c[0x3][0x8b0] ;  /* 0x00c11600ff0c77ac */ /* 0x000ee20008000a00 */
[----:B------:R-:W4:Y:S05]  /*0160*/  LDCU.64 UR14, c[0x3][0x8d0] ;  /* 0x00c11a00ff0e77ac */ /* 0x000f2a0008000a00 */
[----:B------:R-:W5:Y:S01]  /*0170*/  LDC.64 R16, c[0x0][0x388] ;  /* 0x0000e200ff107b82 */ /* 0x000f620000000a00 */
[----:B------:R-:W0:Y:S01]  /*0180*/  LDCU.64 UR4, c[0x3][0x848] ;  /* 0x00c10900ff0477ac */ /* 0x000e220008000a00 */
[----:B------:R-:W0:Y:S06]  /*0190*/  LDCU.64 UR6, c[0x0][0x3d0] ;  /* 0x00007a00ff0677ac */ /* 0x000e2c0008000a00 */
[----:B------:R-:W1:Y:S01]  /*01a0*/  LDC.64 R18, c[0x0][0x380] ;  /* 0x0000e000ff127b82 */ /* 0x000e620000000a00 */
[----:B0-----:R-:W-:-:S04]  /*01b0*/  IMAD R5, R2, 0x1000, R3 ;  /* 0x0000100002057824 */ /* 0x001fc800078e0203 */
[----:B--2---:R-:W-:-:S04]  /*01c0*/  IMAD.WIDE R14, R5, 0x4, R14 ;  /* 0x00000004050e7825 */ /* 0x004fc800078e020e */
[----:B------:R-:W-:Y:S02]  /*01d0*/  IMAD R5, R2, 0x2c000, R3 ;  /* 0x0002c00002057824 */ /* 0x000fe400078e0203 */
[----:B-----5:R-:W-:-:S04]  /*01e0*/  IMAD.WIDE R16, R3, 0x8, R16 ;  /* 0x0000000803107825 */ /* 0x020fc800078e0210 */
[----:B------:R-:W-:Y:S02]  /*01f0*/  VIADD R5, R5, 0x1000 ;  /* 0x0000100005057836 */ /* 0x000fe40000000000 */
[----:B-1-34-:R-:W-:-:S07]  /*0200*/  IMAD.WIDE R18, R3, 0x8, R18 ;  /* 0x0000000803127825 */ /* 0x01afce00078e0212 */
.L_x_402:
[----:B0-----:R-:W0:Y:S01]  /*0210*/  LDC.64 R20, c[0x0][0x3d0] ;  /* 0x0000f400ff147b82 */ /* 0x001e220000000a00 */
[----:B------:R-:W-:-:S04]  /*0220*/  IMAD.SHL.U32 R4, R8, 0x1000, RZ ;  /* 0x0000100008047824 */ /* 0x000fc800078e00ff */
[----:B------:R-:W-:-:S03]  /*0230*/  IMAD.IADD R7, R5, 0x1, R4 ;  /* 0x0000000105077824 */ /* 0x000fc600078e0204 */
[----:B------:R-:W1:Y:S08]  /*0240*/  @P0 LDC.64 R22, c[0x0][0x3c8] ;  /* 0x0000f200ff160b82 */ /* 0x000e700000000a00 */
[----:B------:R-:W2:Y:S01]  /*0250*/  LDC R2, c[0x3][0x8d4] ;  /* 0x00c23500ff027b82 */ /* 0x000ea20000000800 */
[----:B0-----:R-:W-:-:S05]  /*0260*/  IMAD.WIDE R20, R7, 0x8, R20 ;  /* 0x0000000807147825 */ /* 0x001fca00078e0214 */
[----:B------:R-:W3:Y:S04]  /*0270*/  LDG.E.64 R10, desc[UR10][R20.64] ;  /* 0x0000000a140a7981 */ /* 0x000ee8000c1e1b00 */
[----:B------:R-:W3:Y:S01]  /*0280*/  LDG.E.64 R12, desc[UR10][R20.64+0x8000] ;  /* 0x0080000a140c7981 */ /* 0x000ee2000c1e1b00 */
[----:B------:R-:W-:-:S04]  /*0290*/  @P0 IMAD R7, R8, 0x1000, R3 ;  /* 0x0000100008070824 */ /* 0x000fc800078e0203 */
[----:B------:R-:W-:-:S04]  /*02a0*/  @P0 VIADD R39, R7, 0xffffffc0 ;  /* 0xffffffc007270836 */ /* 0x000fc80000000000 */
[----:B-1----:R-:W-:-:S04]  /*02b0*/  @P0 IMAD.WIDE.U32 R38, R39, 0x8, R22 ;  /* 0x0000000827260825 */ /* 0x002fc800078e0016 */
[C-C-:B------:R-:W-:Y:S02]  /*02c0*/  @P0 IMAD.WIDE.U32 R28, R7.reuse, 0x8, R22.reuse ;  /* 0x00000008071c0825 */ /* 0x140fe400078e0016 */
[----:B------:R-:W4:Y:S02]  /*02d0*/  @P0 LDG.E.64 R38, desc[UR10][R38.64] ;  /* 0x0000000a26260981 */ /* 0x000f24000c1e1b00 */
[C---:B------:R-:W-:Y:S02]  /*02e0*/  @P0 VIADD R33, R7.reuse, 0xffffffff ;  /* 0xffffffff07210836 */ /* 0x040fe40000000000 */
[----:B------:R-:W4:Y:S01]  /*02f0*/  @P0 LDG.E.64 R28, desc[UR10][R28.64] ;  /* 0x0000000a1c1c0981 */ /* 0x000f22000c1e1b00 */
[----:B------:R-:W-:Y:S02]  /*0300*/  @P0 VIADD R31, R7, 0xffffffbf ;  /* 0xffffffbf071f0836 */ /* 0x000fe40000000000 */
[----:B------:R-:W-:-:S04]  /*0310*/  @P0 IMAD.WIDE.U32 R32, R33, 0x8, R22 ;  /* 0x0000000821200825 */ /* 0x000fc800078e0016 */
[----:B------:R-:W-:Y:S02]  /*0320*/  @P0 IMAD.WIDE.U32 R30, R31, 0x8, R22 ;  /* 0x000000081f1e0825 */ /* 0x000fe400078e0016 */
[----:B------:R-:W4:Y:S02]  /*0330*/  @P0 LDG.E.64 R32, desc[UR10][R32.64] ;  /* 0x0000000a20200981 */ /* 0x000f24000c1e1b00 */
[----:B------:R-:W-:Y:S02]  /*0340*/  IMAD.WIDE R22, R4, 0x8, R18 ;  /* 0x0000000804167825 */ /* 0x000fe400078e0212 */
[----:B------:R-:W4:Y:S04]  /*0350*/  @P0 LDG.E.64 R30, desc[UR10][R30.64] ;  /* 0x0000000a1e1e0981 */ /* 0x000f28000c1e1b00 */
[----:B------:R0:W5:Y:S01]  /*0360*/  LDG.E.64 R24, desc[UR10][R22.64] ;  /* 0x0000000a16187981 */ /* 0x000162000c1e1b00 */
[----:B--2---:R-:W-:Y:S01]  /*0370*/  FSETP.GEU.AND P2, PT, |R2|, 6.5827683646048100446e-37, PT ;  /* 0x036000000200780b */ /* 0x004fe20003f4e200 */
[----:B------:R-:W-:Y:S01]  /*0380*/  BSSY.RECONVERGENT B0, `(.L_x_379) ;  /* 0x000001e000007945 */ /* 0x000fe20003800200 */
[----:B------:R-:W-:Y:S01]  /*0390*/  IMAD.IADD R4, R3, 0x1, R4 ;  /* 0x0000000103047824 */ /* 0x000fe200078e0204 */
[----:B---3--:R-:W-:-:S08]  /*03a0*/  DADD R10, R10, R12 ;  /* 0x000000000a0a7229 */ /* 0x008fd0000000000c */
[----:B------:R-:W-:Y:S01]  /*03b0*/  DMUL R26, R10, UR12 ;  /* 0x0000000c0a1a7c28 */ /* 0x000fe20008000000 */
[----:B------:R-:W-:Y:S01]  /*03c0*/  IMAD.MOV.U32 R10, RZ, RZ, 0x1 ;  /* 0x00000001ff0a7424 */ /* 0x000fe200078e00ff */
[----:B----4-:R-:W-:-:S06]  /*03d0*/  @P0 DMUL R38, R38, 0.25 ;  /* 0x3fd0000026260828 */ /* 0x010fcc0000000000 */
[----:B------:R-:W-:-:S06]  /*03e0*/  DMUL R12, R26, R26 ;  /* 0x0000001a1a0c7228 */ /* 0x000fcc0000000000 */
[----:B------:R-:W1:Y:S01]  /*03f0*/  MUFU.RCP64H R11, R13 ;  /* 0x0000000d000b7308 */ /* 0x000e620000001800 */
[----:B------:R-:W-:-:S08]  /*0400*/  @P0 DFMA R28, R28, 0.25, R38 ;  /* 0x3fd000001c1c082b */ /* 0x000fd00000000026 */
[----:B------:R-:W-:Y:S01]  /*0410*/  @P0 DFMA R32, R32, 0.25, R28 ;  /* 0x3fd000002020082b */ /* 0x000fe2000000001c */
[----:B------:R-:W-:Y:S01]  /*0420*/  CS2R R28, SRZ ;  /* 0x00000000001c7805 */ /* 0x000fe2000001ff00 */
[----:B-1----:R-:W-:-:S06]  /*0430*/  DFMA R34, -R12, R10, 1 ;  /* 0x3ff000000c22742b */ /* 0x002fcc000000010a */
[----:B------:R-:W-:Y:S02]  /*0440*/  @P0 DFMA R28, R30, 0.25, R32 ;  /* 0x3fd000001e1c082b */ /* 0x000fe40000000020 */
[----:B------:R-:W-:-:S08]  /*0450*/  DFMA R34, R34, R34, R34 ;  /* 0x000000222222722b */ /* 0x000fd00000000022 */
[----:B------:R-:W-:-:S08]  /*0460*/  DFMA R34, R10, R34, R10 ;  /* 0x000000220a22722b */ /* 0x000fd0000000000a */
[----:B------:R-:W-:-:S08]  /*0470*/  DFMA R10, -R12, R34, 1 ;  /* 0x3ff000000c0a742b */ /* 0x000fd00000000122 */
[----:B------:R-:W-:-:S08]  /*0480*/  DFMA R34, R34, R10, R34 ;  /* 0x0000000a2222722b */ /* 0x000fd00000000022 */
[----:B------:R-:W-:-:S08]  /*0490*/  DMUL R10, R34, UR14 ;  /* 0x0000000e220a7c28 */ /* 0x000fd00008000000 */
[----:B------:R-:W-:-:S08]  /*04a0*/  DFMA R36, -R12, R10, UR14 ;  /* 0x0000000e0c247e2b */ /* 0x000fd0000800010a */
[----:B------:R-:W-:-:S10]  /*04b0*/  DFMA R10, R34, R36, R10 ;  /* 0x00000024220a722b */ /* 0x000fd4000000000a */
[----:B------:R-:W-:-:S05]  /*04c0*/  FFMA R7, RZ, R13, R11 ;  /* 0x0000000dff077223 */ /* 0x000fca000000000b */
[----:B------:R-:W-:-:S13]  /*04d0*/  FSETP.GT.AND P1, PT, |R7|, 1.469367938527859385e-39, PT ;  /* 0x001000000700780b */ /* 0x000fda0003f24200 */
[----:B0-----:R-:W-:Y:S05]  /*04e0*/  @P1 BRA P2, `(.L_x_380) ;  /* 0x00000000001c1947 */ /* 0x001fea0001000000 */
[----:B------:R-:W0:Y:S01]  /*04f0*/  LDCU.64 UR8, c[0x3][0x8d0] ;  /* 0x00c11a00ff0877ac */ /* 0x000e220008000a00 */
[----:B------:R-:W-:Y:S01]  /*0500*/  IMAD.MOV.U32 R9, RZ, RZ, R13 ;  /* 0x000000ffff097224 */ /* 0x000fe200078e000d */
[----:B------:R-:W-:Y:S01]  /*0510*/  MOV R2, 0x550 ;  /* 0x0000055000027802 */ /* 0x000fe20000000f00 */
[----:B0-----:R-:W-:Y:S02]  /*0520*/  IMAD.U32 R10, RZ, RZ, UR8 ;  /* 0x00000008ff0a7e24 */ /* 0x001fe4000f8e00ff */
[----:B------:R-:W-:-:S07]  /*0530*/  IMAD.U32 R7, RZ, RZ, UR9 ;  /* 0x00000009ff077e24 */ /* 0x000fce000f8e00ff */
[----:B-----5:R-:W-:Y:S05]  /*0540*/  CALL.REL.NOINC `($__internal_14_$__cuda_sm20_div_rn_f64_full) ;  /* 0x00000030005c7944 */ /* 0x020fea0003c00000 */
[----:B------:R-:W-:-:S07]  /*0550*/  IMAD.MOV.U32 R11, RZ, RZ, R7 ;  /* 0x000000ffff0b7224 */ /* 0x000fce00078e0007 */
.L_x_380:
[----:B------:R-:W-:Y:S05]  /*0560*/  BSYNC.RECONVERGENT B0 ;  /* 0x0000000000007941 */ /* 0x000fea0003800200 */
.L_x_379:
[----:B------:R-:W-:Y:S01]  /*0570*/  DADD R12, R10, R28 ;  /* 0x000000000a0c7229 */ /* 0x000fe2000000001c */
[----:B-----5:R-:W-:Y:S01]  /*0580*/  FSETP.GEU.AND P2, PT, |R25|, 6.5827683646048100446e-37, PT ;  /* 0x036000001900780b */ /* 0x020fe20003f4e200 */
[----:B------:R-:W-:Y:S01]  /*0590*/  IMAD.MOV.U32 R10, RZ, RZ, 0x1 ;  /* 0x00000001ff0a7424 */ /* 0x000fe200078e00ff */
[----:B------:R-:W-:Y:S03]  /*05a0*/  BSSY.RECONVERGENT B0, `(.L_x_381) ;  /* 0x0000013000007945 */ /* 0x000fe60003800200 */
        /* <DEDUP_REMOVED lines=16> */
[----:B------:R-:W-:Y:S05]  /*06b0*/  CALL.REL.NOINC `($__internal_14_$__cuda_sm20_div_rn_f64_full) ;  /* 0x0000003000007944 */ /* 0x000fea0003c00000 */
[----:B------:R-:W-:-:S07]  /*06c0*/  MOV R11, R7 ;  /* 0x00000007000b7202 */ /* 0x000fce0000000f00 */
.L_x_382:
[----:B------:R-:W-:Y:S05]  /*06d0*/  BSYNC.RECONVERGENT B0 ;  /* 0x0000000000007941 */ /* 0x000fea0003800200 */
.L_x_381:
        /* <DEDUP_REMOVED lines=20> */
[----:B------:R-:W-:Y:S02]  /*0820*/  IMAD.MOV.U32 R12, RZ, RZ, R10 ;  /* 0x000000ffff0c7224 */ /* 0x000fe400078e000a */
[----:B------:R-:W-:-:S07]  /*0830*/  IMAD.MOV.U32 R13, RZ, RZ, R7 ;  /* 0x000000ffff0d7224 */ /* 0x000fce00078e0007 */
.L_x_384:
[----:B------:R-:W-:Y:S05]  /*0840*/  BSYNC.RECONVERGENT B0 ;  /* 0x0000000000007941 */ /* 0x000fea0003800200 */
.L_x_383:
[----:B------:R-:W-:-:S13]  /*0850*/  ISETP.NE.AND P1, PT, R8, RZ, PT ;  /* 0x000000ff0800720c */ /* 0x000fda0003f25270 */
[----:B------:R-:W-:Y:S05]  /*0860*/  @P1 BRA `(.L_x_385) ;  /* 0x0000000000181947 */ /* 0x000fea0003800000 */
[----:B------:R-:W2:Y:S02]  /*0870*/  LDG.E R2, desc[UR10][R14.64] ;  /* 0x0000000a0e027981 */ /* 0x000ea4000c1e1900 */
[----:B--2---:R-:W-:-:S04]  /*0880*/  ISETP.GT.AND P1, PT, R2, RZ, PT ;  /* 0x000000ff0200720c */ /* 0x004fc80003f24270 */
[----:B------:R-:W-:Y:S02]  /*0890*/  FSEL R10, R12, UR4, P1 ;  /* 0x000000040c0a7c08 */ /* 0x000fe40008800000 */
[----:B------:R-:W-:-:S05]  /*08a0*/  FSEL R11, R13, UR5, P1 ;  /* 0x000000050d0b7c08 */ /* 0x000fca0008800000 */
[----:B------:R0:W-:Y:S01]  /*08b0*/  STG.E.64 desc[UR10][R16.64], R10 ;  /* 0x0000000a10007986 */ /* 0x0001e2000c101b0a */
[----:B------:R-:W-:Y:S05]  /*08c0*/  BRA `(.L_x_386) ;  /* 0x0000000000287947 */ /* 0x000fea0003800000 */
.L_x_385:
[----:B------:R-:W2:Y:S01]  /*08d0*/  LDG.E R7, desc[UR10][R14.64] ;  /* 0x0000000a0e077981 */ /* 0x000ea2000c1e1900 */
[----:B------:R-:W0:Y:S01]  /*08e0*/  LDC.64 R10, c[0x0][0x388] ;  /* 0x0000e200ff0a7b82 */ /* 0x000e220000000a00 */
[----:B------:R-:W-:Y:S01]  /*08f0*/  BSSY.RECONVERGENT B0, `(.L_x_387) ;  /* 0x0000006000007945 */ /* 0x000fe20003800200 */
[----:B--2---:R-:W-:Y:S01]  /*0900*/  ISETP.GE.AND P1, PT, R8, R7, PT ;  /* 0x000000070800720c */ /* 0x004fe20003f26270 */
[----:B------:R-:W-:-:S04]  /*0910*/  VIADD R7, R4, 0xfffff000 ;  /* 0xfffff00004077836 */ /* 0x000fc80000000000 */
[----:B0-----:R-:W-:-:S08]  /*0920*/  IMAD.WIDE R10, R7, 0x8, R10 ;  /* 0x00000008070a7825 */ /* 0x001fd000078e020a */
[----:B------:R-:W-:Y:S05]  /*0930*/  @!P1 BRA `(.L_x_388) ;  /* 0x0000000000049947 */ /* 0x000fea0003800000 */
[----:B------:R0:W5:Y:S02]  /*0940*/  LDG.E.64 R12, desc[UR10][R10.64] ;  /* 0x0000000a0a0c7981 */ /* 0x000164000c1e1b00 */
.L_x_388:
[----:B------:R-:W-:Y:S05]  /*0950*/  BSYNC.RECONVERGENT B0 ;  /* 0x0000000000007941 */ /* 0x000fea0003800200 */
.L_x_387:
[----:B-----5:R1:W-:Y:S02]  /*0960*/  STG.E.64 desc[UR10][R10.64+0x8000], R12 ;  /* 0x0080000c0a007986 */ /* 0x0203e4000c101b0a */
.L_x_386:
[----:B------:R-:W-:-:S05]  /*0970*/  VIADD R27, R8, 0x1 ;  /* 0x00000001081b7836 */ /* 0x000fca0000000000 */
[----:B------:R-:W-:-:S13]  /*0980*/  ISETP.NE.AND P1, PT, R27, 0x29, PT ;  /* 0x000000291b00780c */ /* 0x000fda0003f25270 */
[----:B------:R-:W-:Y:S05]  /*0990*/  @!P1 BRA `(.L_x_389) ;  /* 0x0000000400809947 */ /* 0x000fea0003800000 */
[----:B------:R-:W2:Y:S01]  /*09a0*/  LDG.E.64 R30, desc[UR10][R20.64+0x8000] ;  /* 0x0080000a141e7981 */ /* 0x000ea2000c1e1b00 */
[----:B-1----:R-:W1:Y:S03]  /*09b0*/  @P0 LDC.64 R12, c[0x0][0x3c8] ;  /* 0x0000f200ff0c0b82 */ /* 0x002e660000000a00 */
[----:B------:R-:W2:Y:S01]  /*09c0*/  LDG.E.64 R32, desc[UR10][R20.64+0x10000] ;  /* 0x0100000a14207981 */ /* 0x000ea2000c1e1b00 */
[C---:B0-----:R-:W-:Y:S02]  /*09d0*/  @P0 VIADD R11, R4.reuse, 0xfc0 ;  /* 0x00000fc0040b0836 */ /* 0x041fe40000000000 */
[C---:B------:R-:W-:Y:S01]  /*09e0*/  @P0 VIADD R29, R4.reuse, 0x1000 ;  /* 0x00001000041d0836 */ /* 0x040fe20000000000 */
[----:B------:R-:W5:Y:S01]  /*09f0*/  LDG.E.64 R22, desc[UR10][R22.64+0x8000] ;  /* 0x0080000a16167981 */ /* 0x000f62000c1e1b00 */
[----:B------:R-:W-:Y:S01]  /*0a00*/  @P0 VIADD R25, R4, 0xfff ;  /* 0x00000fff04190836 */ /* 0x000fe20000000000 */
[----:B------:R-:W0:Y:S01]  /*0a10*/  LDC R2, c[0x3][0x8d4] ;  /* 0x00c23500ff027b82 */ /* 0x000e220000000800 */
[----:B-1----:R-:W-:-:S06]  /*0a20*/  @P0 IMAD.WIDE.U32 R10, R11, 0x8, R12 ;  /* 0x000000080b0a0825 */ /* 0x002fcc00078e000c */
[----:B------:R-:W3:Y:S01]  /*0a30*/  @P0 LDG.E.64 R10, desc[UR10][R10.64] ;  /* 0x0000000a0a0a0981 */ /* 0x000ee2000c1e1b00 */
[----:B------:R-:W-:-:S04]  /*0a40*/  @P0 IMAD.WIDE.U32 R28, R29, 0x8, R12 ;  /* 0x000000081d1c0825 */ /* 0x000fc800078e000c */
[--C-:B------:R-:W-:Y:S02]  /*0a50*/  @P0 IMAD.WIDE.U32 R24, R25, 0x8, R12.reuse ;  /* 0x0000000819180825 */ /* 0x100fe400078e000c */
[----:B------:R-:W4:Y:S02]  /*0a60*/  @P0 LDG.E.64 R28, desc[UR10][R28.64] ;  /* 0x0000000a1c1c0981 */ /* 0x000f24000c1e1b00 */
[----:B------:R-:W-:Y:S02]  /*0a70*/  @P0 VIADD R7, R4, 0xfbf ;  /* 0x00000fbf04070836 */ /* 0x000fe40000000000 */
[----:B------:R-:W4:Y:S02]  /*0a80*/  @P0 LDG.E.64 R24, desc[UR10][R24.64] ;  /* 0x0000000a18180981 */ /* 0x000f24000c1e1b00 */
[----:B------:R-:W-:-:S06]  /*0a90*/  @P0 IMAD.WIDE.U32 R12, R7, 0x8, R12 ;  /* 0x00000008070c0825 */ /* 0x000fcc00078e000c */
[----:B------:R-:W4:Y:S01]  /*0aa0*/  @P0 LDG.E.64 R12, desc[UR10][R12.64] ;  /* 0x0000000a0c0c0981 */ /* 0x000f22000c1e1b00 */
[----:B0-----:R-:W-:Y:S01]  /*0ab0*/  FSETP.GEU.AND P2, PT, |R2|, 6.5827683646048100446e-37, PT ;  /* 0x036000000200780b */ /* 0x001fe20003f4e200 */
[----:B------:R-:W-:Y:S01]  /*0ac0*/  BSSY.RECONVERGENT B0, `(.L_x_390) ;  /* 0x000001e000007945 */ /* 0x000fe20003800200 */
[----:B--2---:R-:W-:-:S08]  /*0ad0*/  DADD R20, R30, R32 ;  /* 0x000000001e147229 */ /* 0x004fd00000000020 */
[----:B------:R-:W-:-:S08]  /*0ae0*/  DMUL R20, R20, UR12 ;  /* 0x0000000c14147c28 */ /* 0x000fd00008000000 */
[----:B------:R-:W-:-:S06]  /*0af0*/  DMUL R30, R20, R20 ;  /* 0x00000014141e7228 */ /* 0x000fcc0000000000 */
[----:B------:R-:W0:Y:S01]  /*0b00*/  MUFU.RCP64H R33, R31 ;  /* 0x0000001f00217308 */ /* 0x000e220000001800 */
[----:B------:R-:W-:-:S06]  /*0b10*/  IMAD.MOV.U32 R32, RZ, RZ, 0x1 ;  /* 0x00000001ff207424 */ /* 0x000fcc00078e00ff */
[----:B0-----:R-:W-:-:S08]  /*0b20*/  DFMA R34, -R30, R32, 1 ;  /* 0x3ff000001e22742b */ /* 0x001fd00000000120 */
[----:B------:R-:W-:-:S08]  /*0b30*/  DFMA R34, R34, R34, R34 ;  /* 0x000000222222722b */ /* 0x000fd00000000022 */
[----:B------:R-:W-:-:S08]  /*0b40*/  DFMA R34, R32, R34, R32 ;  /* 0x000000222022722b */ /* 0x000fd00000000020 */
[----:B------:R-:W-:-:S08]  /*0b50*/  DFMA R32, -R30, R34, 1 ;  /* 0x3ff000001e20742b */ /* 0x000fd00000000122 */
[----:B------:R-:W-:-:S08]  /*0b60*/  DFMA R34, R34, R32, R34 ;  /* 0x000000202222722b */ /* 0x000fd00000000022 */
[----:B------:R-:W-:-:S08]  /*0b70*/  DMUL R36, R34, UR14 ;  /* 0x0000000e22247c28 */ /* 0x000fd00008000000 */
[----:B------:R-:W-:Y:S02]  /*0b80*/  DFMA R38, -R30, R36, UR14 ;  /* 0x0000000e1e267e2b */ /* 0x000fe40008000124 */
[----:B---3--:R-:W-:-:S06]  /*0b90*/  @P0 DMUL R32, R10, 0.25 ;  /* 0x3fd000000a200828 */ /* 0x008fcc0000000000 */
[----:B------:R-:W-:Y:S02]  /*0ba0*/  DFMA R10, R34, R38, R36 ;  /* 0x00000026220a722b */ /* 0x000fe40000000024 */
[----:B----4-:R-:W-:-:S08]  /*0bb0*/  @P0 DFMA R28, R28, 0.25, R32 ;  /* 0x3fd000001c1c082b */ /* 0x010fd00000000020 */
[----:B------:R-:W-:-:S05]  /*0bc0*/  FFMA R7, RZ, R31, R11 ;  /* 0x0000001fff077223 */ /* 0x000fca000000000b */
[----:B------:R-:W-:Y:S01]  /*0bd0*/  FSETP.GT.AND P1, PT, |R7|, 1.469367938527859385e-39, PT ;  /* 0x001000000700780b */ /* 0x000fe20003f24200 */
[----:B------:R-:W-:Y:S01]  /*0be0*/  @P0 DFMA R28, R24, 0.25, R28 ;  /* 0x3fd00000181c082b */ /* 0x000fe2000000001c */
[----:B------:R-:W-:-:S07]  /*0bf0*/  CS2R R24, SRZ ;  /* 0x0000000000187805 */ /* 0x000fce000001ff00 */
[----:B------:R-:W-:-:S04]  /*0c00*/  @P0 DFMA R24, R12, 0.25, R28 ;  /* 0x3fd000000c18082b */ /* 0x000fc8000000001c */
[----:B------:R-:W-:Y:S07]  /*0c10*/  @P1 BRA P2, `(.L_x_391) ;  /* 0x0000000000201947 */ /* 0x000fee0001000000 */
[----:B------:R-:W0:Y:S01]  /*0c20*/  LDCU.64 UR8, c[0x3][0x8d0] ;  /* 0x00c11a00ff0877ac */ /* 0x000e220008000a00 */
[----:B------:R-:W-:Y:S01]  /*0c30*/  IMAD.MOV.U32 R12, RZ, RZ, R30 ;  /* 0x000000ffff0c7224 */ /* 0x000fe200078e001e */
[----:B------:R-:W-:Y:S01]  /*0c40*/  MOV R2, 0xc90 ;  /* 0x00000c9000027802 */ /* 0x000fe20000000f00 */
[----:B------:R-:W-:Y:S02]  /*0c50*/  IMAD.MOV.U32 R9, RZ, RZ, R31 ;  /* 0x000000ffff097224 */ /* 0x000fe400078e001f */
[----:B0-----:R-:W-:Y:S02]  /*0c60*/  IMAD.U32 R10, RZ, RZ, UR8 ;  /* 0x00000008ff0a7e24 */ /* 0x001fe4000f8e00ff */
[----:B------:R-:W-:-:S07]  /*0c70*/  IMAD.U32 R7, RZ, RZ, UR9 ;  /* 0x00000009ff077e24 */ /* 0x000fce000f8e00ff */
[----:B-----5:R-:W-:Y:S05]  /*0c80*/  CALL.REL.NOINC `($__internal_14_$__cuda_sm20_div_rn_f64_full) ;  /* 0x00000028008c7944 */ /* 0x020fea0003c00000 */
[----:B------:R-:W-:-:S07]  /*0c90*/  IMAD.MOV.U32 R11, RZ, RZ, R7 ;  /* 0x000000ffff0b7224 */ /* 0x000fce00078e0007 */
.L_x_391:
[----:B------:R-:W-:Y:S05]  /*0ca0*/  BSYNC.RECONVERGENT B0 ;  /* 0x0000000000007941 */ /* 0x000fea0003800200 */
.L_x_390:
[----:B------:R-:W-:Y:S01]  /*0cb0*/  DADD R12, R10, R24 ;  /* 0x000000000a0c7229 */ /* 0x000fe20000000018 */
[----:B-----5:R-:W-:Y:S01]  /*0cc0*/  FSETP.GEU.AND P2, PT, |R23|, 6.5827683646048100446e-37, PT ;  /* 0x036000001700780b */ /* 0x020fe20003f4e200 */
[----:B------:R-:W-:Y:S01]  /*0cd0*/  BSSY.RECONVERGENT B0, `(.L_x_392) ;  /* 0x0000014000007945 */ /* 0x000fe20003800200 */
[----:B------:R-:W-:-:S03]  /*0ce0*/  MOV R10, 0x1 ;  /* 0x00000001000a7802 */ /* 0x000fc60000000f00 */
[----:B------:R-:W0:Y:S03]  /*0cf0*/  MUFU.RCP64H R11, R13 ;  /* 0x0000000d000b7308 */ /* 0x000e260000001800 */
        /* <DEDUP_REMOVED lines=16> */
[----:B------:R-:W-:-:S07]  /*0e00*/  IMAD.MOV.U32 R11, RZ, RZ, R7 ;  /* 0x000000ffff0b7224 */ /* 0x000fce00078e0007 */
.L_x_393:
[----:B------:R-:W-:Y:S05]  /*0e10*/  BSYNC.RECONVERGENT B0 ;  /* 0x0000000000007941 */ /* 0x000fea0003800200 */
.L_x_392:
        /* <DEDUP_REMOVED lines=22> */
.L_x_395:
[----:B------:R-:W-:Y:S05]  /*0f80*/  BSYNC.RECONVERGENT B0 ;  /* 0x0000000000007941 */ /* 0x000fea0003800200 */
.L_x_394:
[----:B------:R-:W-:Y:S05]  /*0f90*/  BRA `(.L_x_396) ;  /* 0x0000000400407947 */ /* 0x000fea0003800000 */
.L_x_389:
[----:B------:R-:W2:Y:S01]  /*0fa0*/  LDC R2, c[0x0][0x3c0] ;  /* 0x0000f000ff027b82 */ /* 0x000ea20000000800 */
[----:B------:R3:W5:Y:S01]  /*0fb0*/  LDG.E.64 R20, desc[UR10][R18.64+0x148000] ;  /* 0x1480000a12147981 */ /* 0x000762000c1e1b00 */
[----:B--2---:R-:W-:-:S05]  /*0fc0*/  IMAD R2, R2, 0x2c000, RZ ;  /* 0x0002c00002027824 */ /* 0x004fca00078e02ff */
[----:B------:R-:W-:-:S04]  /*0fd0*/  IADD3 R7, P1, PT, R3, R2, RZ ;  /* 0x0000000203077210 */ /* 0x000fc80007f3e0ff */
[----:B------:R-:W-:Y:S02]  /*0fe0*/  LEA.HI.X.SX32 R2, R2, R0, 0x1, P1 ;  /* 0x0000000002027211 */ /* 0x000fe400008f0eff */
[----:B------:R-:W-:-:S04]  /*0ff0*/  LEA R28, P1, R7, UR6, 0x3 ;  /* 0x00000006071c7c11 */ /* 0x000fc8000f8218ff */
[----:B------:R-:W-:Y:S01]  /*1000*/  LEA.HI.X R29, R7, UR7, R2, 0x3, P1 ;  /* 0x00000007071d7c11 */ /* 0x000fe200088f1c02 */
[----:B01----:R-:W-:Y:S01]  /*1010*/  IMAD.MOV.U32 R10, RZ, RZ, 0x1 ;  /* 0x00000001ff0a7424 */ /* 0x003fe200078e00ff */
[----:B------:R-:W0:Y:S03]  /*1020*/  LDC R2, c[0x3][0x8d4] ;  /* 0x00c23500ff027b82 */ /* 0x000e260000000800 */
[----:B------:R-:W2:Y:S01]  /*1030*/  LDG.E.64 R22, desc[UR10][R28.64+0x150000] ;  /* 0x1500000a1c167981 */ /* 0x000ea2000c1e1b00 */
[----:B------:R-:W-:Y:S01]  /*1040*/  BSSY.RECONVERGENT B0, `(.L_x_397) ;  /* 0x0000017000007945 */ /* 0x000fe20003800200 */
[----:B0-----:R-:W-:Y:S01]  /*1050*/  FSETP.GEU.AND P2, PT, |R2|, 6.5827683646048100446e-37, PT ;  /* 0x036000000200780b */ /* 0x001fe20003f4e200 */
[----:B--2---:R-:W-:-:S08]  /*1060*/  DMUL R22, R22, UR12 ;  /* 0x0000000c16167c28 */ /* 0x004fd00008000000 */
[----:B------:R-:W-:-:S06]  /*1070*/  DMUL R12, R22, R22 ;  /* 0x00000016160c7228 */ /* 0x000fcc0000000000 */
[----:B------:R-:W0:Y:S02]  /*1080*/  MUFU.RCP64H R11, R13 ;  /* 0x0000000d000b7308 */ /* 0x000e240000001800 */
[----:B0-----:R-:W-:-:S08]  /*1090*/  DFMA R24, -R12, R10, 1 ;  /* 0x3ff000000c18742b */ /* 0x001fd0000000010a */
        /* <DEDUP_REMOVED lines=9> */
[----:B---3--:R-:W-:Y:S05]  /*1130*/  @P1 BRA P2, `(.L_x_398) ;  /* 0x00000000001c1947 */ /* 0x008fea0001000000 */
[----:B------:R-:W0:Y:S01]  /*1140*/  LDCU.64 UR8, c[0x3][0x8d0] ;  /* 0x00c11a00ff0877ac */ /* 0x000e220008000a00 */
[----:B------:R-:W-:Y:S01]  /*1150*/  IMAD.MOV.U32 R9, RZ, RZ, R13 ;  /* 0x000000ffff097224 */ /* 0x000fe200078e000d */
[----:B------:R-:W-:Y:S01]  /*1160*/  MOV R2, 0x11a0 ;  /* 0x000011a000027802 */ /* 0x000fe20000000f00 */
[----:B0-----:R-:W-:Y:S02]  /*1170*/  IMAD.U32 R10, RZ, RZ, UR8 ;  /* 0x00000008ff0a7e24 */ /* 0x001fe4000f8e00ff */
[----:B------:R-:W-:-:S07]  /*1180*/  IMAD.U32 R7, RZ, RZ, UR9 ;  /* 0x00000009ff077e24 */ /* 0x000fce000f8e00ff */
[----:B-----5:R-:W-:Y:S05]  /*1190*/  CALL.REL.NOINC `($__internal_14_$__cuda_sm20_div_rn_f64_full) ;  /* 0x0000002400487944 */ /* 0x020fea0003c00000 */
[----:B------:R-:W-:-:S07]  /*11a0*/  IMAD.MOV.U32 R11, RZ, RZ, R7 ;  /* 0x000000ffff0b7224 */ /* 0x000fce00078e0007 */
.L_x_398:
[----:B------:R-:W-:Y:S05]  /*11b0*/  BSYNC.RECONVERGENT B0 ;  /* 0x0000000000007941 */ /* 0x000fea0003800200 */
.L_x_397:
[----:B------:R-:W-:Y:S01]  /*11c0*/  DADD R12, RZ, R10 ;  /* 0x00000000ff0c7229 */ /* 0x000fe2000000000a */
        /* <DEDUP_REMOVED lines=19> */
[----:B------:R-:W-:Y:S05]  /*1300*/  CALL.REL.NOINC `($__internal_14_$__cuda_sm20_div_rn_f64_full) ;  /* 0x0000002000ec7944 */ /* 0x000fea0003c00000 */
[----:B------:R-:W-:-:S07]  /*1310*/  IMAD.MOV.U32 R11, RZ, RZ, R7 ;  /* 0x000000ffff0b7224 */ /* 0x000fce00078e0007 */
.L_x_400:
[----:B------:R-:W-:Y:S05]  /*1320*/  BSYNC.RECONVERGENT B0 ;  /* 0x0000000000007941 */ /* 0x000fea0003800200 */
.L_x_399:
        /* <DEDUP_REMOVED lines=22> */
.L_x_401:
[----:B------:R-:W-:Y:S05]  /*1490*/  BSYNC.RECONVERGENT B0 ;  /* 0x0000000000007941 */ /* 0x000fea0003800200 */
.L_x_396:
[----:B------:R-:W2:Y:S01]  /*14a0*/  LDG.E R2, desc[UR10][R14.64] ;  /* 0x0000000a0e027981 */ /* 0x000ea2000c1e1900 */
[----:B------:R-:W0:Y:S01]  /*14b0*/  LDC.64 R20, c[0x0][0x388] ;  /* 0x0000e200ff147b82 */ /* 0x000e220000000a00 */
[----:B--2---:R-:W-:-:S13]  /*14c0*/  ISETP.GE.AND P1, PT, R27, R2, PT ;  /* 0x000000021b00720c */ /* 0x004fda0003f26270 */
[----:B------:R-:W-:-:S04]  /*14d0*/  @P1 IMAD R11, R27, 0x1000, R6 ;  /* 0x000010001b0b1824 */ /* 0x000fc800078e0206 */
[----:B0-----:R-:W-:-:S05]  /*14e0*/  @P1 IMAD.WIDE R10, R11, 0x8, R20 ;  /* 0x000000080b0a1825 */ /* 0x001fca00078e0214 */
[----:B------:R-:W2:Y:S01]  /*14f0*/  @P1 LDG.E.64 R12, desc[UR10][R10.64] ;  /* 0x0000000a0a0c1981 */ /* 0x000ea2000c1e1b00 */
[----:B------:R-:W-:Y:S02]  /*1500*/  VIADD R7, R4, 0x1000 ;  /* 0x0000100004077836 */ /* 0x000fe40000000000 */
[----:B------:R-:W-:Y:S02]  /*1510*/  VIADD R8, R8, 0x2 ;  /* 0x0000000208087836 */ /* 0x000fe40000000000 */
[----:B------:R-:W-:-:S03]  /*1520*/  IMAD.WIDE R20, R7, 0x8, R20 ;  /* 0x0000000807147825 */ /* 0x000fc600078e0214 */
[----:B------:R-:W-:Y:S02]  /*1530*/  ISETP.NE.AND P1, PT, R8, 0x2a, PT ;  /* 0x0000002a0800780c */ /* 0x000fe40003f25270 */
[----:B--2---:R0:W-:Y:S11]  /*1540*/  STG.E.64 desc[UR10][R20.64], R12 ;  /* 0x0000000c14007986 */ /* 0x0041f6000c101b0a */
[----:B------:R-:W-:Y:S05]  /*1550*/  @P1 BRA `(.L_x_402) ;  /* 0xffffffec002c1947 */ /* 0x000fea000383ffff */
[----:B------:R-:W1:Y:S01]  /*1560*/  LDCU UR4, c[0x3][0x1258] ;  /* 0x00c24b00ff0477ac */ /* 0x000e620008000800 */
[----:B0-----:R-:W0:Y:S01]  /*1570*/  LDC.64 R20, c[0x3][0x848] ;  /* 0x00c21200ff147b82 */ /* 0x001e220000000a00 */
[----:B------:R-:W2:Y:S01]  /*1580*/  LDCU.64 UR6, c[0x3][0x848] ;  /* 0x00c10900ff0677ac */ /* 0x000ea20008000a00 */
[----:B------:R-:W3:Y:S06]  /*1590*/  LDCU UR14, c[0x3][0x1294] ;  /* 0x00c25280ff0e77ac */ /* 0x000eec0008000800 */
[----:B------:R-:W4:Y:S01]  /*15a0*/  LDC.64 R22, c[0x3][0x1290] ;  /* 0x00c4a400ff167b82 */ /* 0x000f220000000a00 */
[----:B------:R-:W0:Y:S01]  /*15b0*/  LDCU.64 UR8, c[0x3][0x850] ;  /* 0x00c10a00ff0877ac */ /* 0x000e220008000a00 */
[----:B------:R-:W0:Y:S06]  /*15c0*/  LDCU.64 UR16, c[0x3][0x1250] ;  /* 0x00c24a00ff1077ac */ /* 0x000e2c0008000a00 */
[----:B------:R-:W0:Y:S01]  /*15d0*/  LDC.64 R18, c[0x0][0x390] ;  /* 0x0000e400ff127b82 */ /* 0x000e220000000a00 */
[----:B-1----:R-:W-:-:S09]  /*15e0*/  UISETP.GE.AND UP0, UPT, UR4, 0x1, UPT ;  /* 0x000000010400788c */ /* 0x002fd2000bf06270 */
[----:B--23--:R-:W-:Y:S05]  /*15f0*/  BRA.U !UP0, `(.L_x_403) ;  /* 0x0000001908187547 */ /* 0x00cfea000b800000 */
[----:B------:R-:W1:Y:S01]  /*1600*/  LDCU.64 UR4, c[0x0][0x388] ;  /* 0x00007100ff0477ac */ /* 0x000e620008000a00 */
[----:B------:R-:W2:Y:S01]  /*1610*/  LDCU UR15, c[0x3][0x1258] ;  /* 0x00c24b00ff0f77ac */ /* 0x000ea20008000800 */
[----:B------:R-:W3:Y:S01]  /*1620*/  LDCU.64 UR12, c[0x3][0x8b8] ;  /* 0x00c11700ff0c77ac */ /* 0x000ee20008000a00 */
[----:B-1----:R-:W-:Y:S01]  /*1630*/  LEA R4, P0, R3, UR4, 0x3 ;  /* 0x0000000403047c11 */ /* 0x002fe2000f8018ff */
[----:B------:R-:W-:-:S03]  /*1640*/  UMOV UR4, URZ ;  /* 0x000000ff00047c82 */ /* 0x000fc60008000000 */
[----:B--23--:R-:W-:-:S09]  /*1650*/  LEA.HI.X R5, R3, UR5, R0, 0x3, P0 ;  /* 0x0000000503057c11 */ /* 0x00cfd200080f1c00 */
.L_x_404:
[----:B---3--:R-:W2:Y:S04]  /*1660*/  LDG.E.64 R10, desc[UR10][R16.64+0x148000] ;  /* 0x1480000a100a7981 */ /* 0x008ea8000c1e1b00 */
[----:B------:R-:W3:Y:S04]  /*1670*/  LDG.E.64 R8, desc[UR10][R16.64] ;  /* 0x0000000a10087981 */ /* 0x000ee8000c1e1b00 */
[----:B--2---:R1:W-:Y:S04]  /*1680*/  STG.E.64 desc[UR10][R16.64+0x150000], R10 ;  /* 0x1500000a10007986 */ /* 0x0043e8000c101b0a */
[----:B------:R-:W2:Y:S04]  /*1690*/  LDG.E R2, desc[UR10][R14.64] ;  /* 0x0000000a0e027981 */ /* 0x000ea8000c1e1900 */
[----:B------:R-:W5:Y:S01]  /*16a0*/  LDG.E.64 R24, desc[UR10][R4.64] ;  /* 0x0000000a04187981 */ /* 0x000f62000c1e1b00 */
[----:B--2---:R-:W-:-:S13]  /*16b0*/  ISETP.GT.AND P0, PT, R2, 0x2, PT ;  /* 0x000000020200780c */ /* 0x004fda0003f04270 */
[----:B------:R-:W2:Y:S01]  /*16c0*/  @!P0 LDG.E.64 R6, desc[UR10][R4.64+0x8000] ;  /* 0x0080000a04068981 */ /* 0x000ea2000c1e1b00 */
[----:B------:R-:W5:Y:S01]  /*16d0*/  @P0 LDC.64 R12, c[0x3][0x8b0] ;  /* 0x00c22c00ff0c0b82 */ /* 0x000f620000000a00 */
[----:B---3--:R-:W-:Y:S02]  /*16e0*/  DMUL R8, R8, UR12 ;  /* 0x0000000c08087c28 */ /* 0x008fe40008000000 */
[----:B------:R-:W3:Y:S06]  /*16f0*/  @P0 LDG.E.64 R6, desc[UR10][R4.64+0x8000] ;  /* 0x0080000a04060981 */ /* 0x000eec000c1e1b00 */
[----:B-----5:R-:W-:-:S08]  /*1700*/  @P0 DFMA R8, R24, R12, R8 ;  /* 0x0000000c1808022b */ /* 0x020fd00000000008 */
[----:B---3--:R-:W-:-:S07]  /*1710*/  @P0 DFMA R8, R6, UR12, R8 ;  /* 0x0000000c06080c2b */ /* 0x008fce0008000008 */
[----:B------:R3:W-:Y:S04]  /*1720*/  @P0 STG.E.64 desc[UR10][R4.64], R8 ;  /* 0x0000000804000986 */ /* 0x0007e8000c101b0a */
[----:B------:R-:W5:Y:S02]  /*1730*/  @P0 LDG.E R2, desc[UR10][R14.64] ;  /* 0x0000000a0e020981 */ /* 0x000f64000c1e1900 */
[----:B-----5:R-:W-:-:S13]  /*1740*/  ISETP.GT.AND P0, PT, R2, 0x2, P0 ;  /* 0x000000020200780c */ /* 0x020fda0000704270 */
[----:B------:R-:W5:Y:S01]  /*1750*/  @P0 LDG.E.64 R12, desc[UR10][R4.64+0x10000] ;  /* 0x0100000a040c0981 */ /* 0x000f62000c1e1b00 */
[----:B-1----:R-:W2:Y:S02]  /*1760*/  @P0 LDC.64 R10, c[0x3][0x8b0] ;  /* 0x00c22c00ff0a0b82 */ /* 0x002ea40000000a00 */
[----:B--2---:R-:W-:-:S08]  /*1770*/  @P0 DMUL R10, R6, R10 ;  /* 0x0000000a060a0228 */ /* 0x004fd00000000000 */
[----:B------:R-:W-:-:S08]  /*1780*/  @P0 DFMA R10, R24, UR12, R10 ;  /* 0x0000000c180a0c2b */ /* 0x000fd0000800000a */
[----:B-----5:R-:W-:Y:S01]  /*1790*/  @P0 DFMA R10, R12, UR12, R10 ;  /* 0x0000000c0c0a0c2b */ /* 0x020fe2000800000a */
[----:B------:R-:W2:Y:S06]  /*17a0*/  LDG.E.64 R12, desc[UR10][R4.64+0x10000] ;  /* 0x0100000a040c7981 */ /* 0x000eac000c1e1b00 */
[----:B------:R1:W-:Y:S04]  /*17b0*/  @P0 STG.E.64 desc[UR10][R4.64+0x8000], R10 ;  /* 0x0080000a04000986 */ /* 0x0003e8000c101b0a */
[----:B------:R-:W5:Y:S02]  /*17c0*/  LDG.E R2, desc[UR10][R14.64] ;  /* 0x0000000a0e027981 */ /* 0x000f64000c1e1900 */
[----:B-----5:R-:W-:-:S13]  /*17d0*/  ISETP.GT.AND P0, PT, R2, 0x2, PT ;  /* 0x000000020200780c */ /* 0x020fda0003f04270 */
[----:B---3--:R-:W3:Y:S01]  /*17e0*/  @!P0 LDG.E.64 R8, desc[UR10][R4.64+0x18000] ;  /* 0x0180000a04088981 */ /* 0x008ee2000c1e1b00 */
[----:B------:R-:W2:Y:S01]  /*17f0*/  @P0 LDC.64 R24, c[0x3][0x8b0] ;  /* 0x00c22c00ff180b82 */ /* 0x000ea20000000a00 */
[----:B------:R-:W-:Y:S02]  /*1800*/  DMUL R6, R6, UR12 ;  /* 0x0000000c06067c28 */ /* 0x000fe40008000000 */
[----:B------:R-:W5:Y:S06]  /*1810*/  @P0 LDG.E.64 R8, desc[UR10][R4.64+0x18000] ;  /* 0x0180000a04080981 */ /* 0x000f6c000c1e1b00 */
[----:B--2---:R-:W-:-:S08]  /*1820*/  @P0 DFMA R6, R12, R24, R6 ;  /* 0x000000180c06022b */ /* 0x004fd00000000006 */
[----:B-----5:R-:W-:-:S07]  /*1830*/  @P0 DFMA R6, R8, UR12, R6 ;  /* 0x0000000c08060c2b */ /* 0x020fce0008000006 */
[----:B------:R2:W-:Y:S04]  /*1840*/  @P0 STG.E.64 desc[UR10][R4.64+0x10000], R6 ;  /* 0x0100000604000986 */ /* 0x0005e8000c101b0a */
[----:B------:R-:W5:Y:S02]  /*1850*/  @P0 LDG.E R2, desc[UR10][R14.64] ;  /* 0x0000000a0e020981 */ /* 0x000f64000c1e1900 */
[----:B-----5:R-:W-:-:S13]  /*1860*/  ISETP.GT.AND P0, PT, R2, 0x2, P0 ;  /* 0x000000020200780c */ /* 0x020fda0000704270 */
[----:B------:R-:W5:Y:S01]  /*1870*/  @P0 LDG.E.64 R24, desc[UR10][R4.64+0x20000] ;  /* 0x0200000a04180981 */ /* 0x000f62000c1e1b00 */
[----:B-1----:R-:W3:Y:S02]  /*1880*/  @P0 LDC.64 R10, c[0x3][0x8b0] ;  /* 0x00c22c00ff0a0b82 */ /* 0x002ee40000000a00 */
[----:B---3--:R-:W-:-:S08]  /*1890*/  @P0 DMUL R10, R8, R10 ;  /* 0x0000000a080a0228 */ /* 0x008fd00000000000 */
[----:B------:R-:W-:Y:S01]  /*18a0*/  @P0 DFMA R10, R12, UR12, R10 ;  /* 0x0000000c0c0a0c2b */ /* 0x000fe2000800000a */
[----:B------:R-:W3:Y:S07]  /*18b0*/  LDG.E.64 R12, desc[UR10][R4.64+0x20000] ;  /* 0x0200000a040c7981 */ /* 0x000eee000c1e1b00 */
[----:B-----5:R-:W-:-:S07]  /*18c0*/  @P0 DFMA R10, R24, UR12, R10 ;  /* 0x0000000c180a0c2b */ /* 0x020fce000800000a */
[----:B------:R1:W-:Y:S04]  /*18d0*/  @P0 STG.E.64 desc[UR10][R4.64+0x18000], R10 ;  /* 0x0180000a04000986 */ /* 0x0003e8000c101b0a */
[----:B------:R-:W5:Y:S02]  /*18e0*/  LDG.E R2, desc[UR10][R14.64] ;  /* 0x0000000a0e027981 */ /* 0x000f64000c1e1900 */
[----:B-----5:R-:W-:-:S13]  /*18f0*/  ISETP.GT.AND P0, PT, R2, 0x2, PT ;  /* 0x000000020200780c */ /* 0x020fda0003f04270 */
[----:B--2---:R-:W2:Y:S01]  /*1900*/  @!P0 LDG.E.64 R6, desc[UR10][R4.64+0x28000] ;  /* 0x0280000a04068981 */ /* 0x004ea2000c1e1b00 */
[----:B------:R-:W3:Y:S01]  /*1910*/  @P0 LDC.64 R24, c[0x3][0x8b0] ;  /* 0x00c22c00ff180b82 */ /* 0x000ee20000000a00 */
[----:B------:R-:W-:Y:S02]  /*1920*/  DMUL R8, R8, UR12 ;  /* 0x0000000c08087c28 */ /* 0x000fe40008000000 */
[----:B------:R-:W5:Y:S06]  /*1930*/  @P0 LDG.E.64 R6, desc[UR10][R4.64+0x28000] ;  /* 0x0280000a04060981 */ /* 0x000f6c000c1e1b00 */
[----:B---3--:R-:W-:-:S08]  /*1940*/  @P0 DFMA R8, R12, R24, R8 ;  /* 0x000000180c08022b */ /* 0x008fd00000000008 */
[----:B-----5:R-:W-:-:S07]  /*1950*/  @P0 DFMA R8, R6, UR12, R8 ;  /* 0x0000000c06080c2b */ /* 0x020fce0008000008 */
[----:B------:R3:W-:Y:S04]  /*1960*/  @P0 STG.E.64 desc[UR10][R4.64+0x20000], R8 ;  /* 0x0200000804000986 */ /* 0x0007e8000c101b0a */
[----:B------:R-:W5:Y:S02]  /*1970*/  @P0 LDG.E R2, desc[UR10][R14.64] ;  /* 0x0000000a0e020981 */ /* 0x000f64000c1e1900 */
[----:B-----5:R-:W-:-:S13]  /*1980*/  ISETP.GT.AND P0, PT, R2, 0x2, P0 ;  /* 0x000000020200780c */ /* 0x020fda0000704270 */
[----:B------:R-:W5:Y:S01]  /*1990*/  @P0 LDG.E.64 R24, desc[UR10][R4.64+0x30000] ;  /* 0x0300000a04180981 */ /* 0x000f62000c1e1b00 */
[----:B-1----:R-:W2:Y:S02]  /*19a0*/  @P0 LDC.64 R10, c[0x3][0x8b0] ;  /* 0x00c22c00ff0a0b82 */ /* 0x002ea40000000a00 */
[----:B--2---:R-:W-:-:S08]  /*19b0*/  @P0 DMUL R10, R6, R10 ;  /* 0x0000000a060a0228 */ /* 0x004fd00000000000 */
[----:B------:R-:W-:Y:S01]  /*19c0*/  @P0 DFMA R10, R12, UR12, R10 ;  /* 0x0000000c0c0a0c2b */ /* 0x000fe2000800000a */
[----:B------:R-:W2:Y:S07]  /*19d0*/  LDG.E.64 R12, desc[UR10][R4.64+0x30000] ;  /* 0x0300000a040c7981 */ /* 0x000eae000c1e1b00 */
[----:B-----5:R-:W-:-:S07]  /*19e0*/  @P0 DFMA R10, R24, UR12, R10 ;  /* 0x0000000c180a0c2b */ /* 0x020fce000800000a */
        /* <DEDUP_REMOVED lines=288> */
[----:B------:R-:W-:Y:S04]  /*2bf0*/  @P0 STG.E.64 desc[UR10][R4.64+0x128000], R10 ;  /* 0x1280000a04000986 */ /* 0x000fe8000c101b0a */
        /* <DEDUP_REMOVED lines=9> */
[----:B------:R-:W2:Y:S04]  /*2c90*/  @P0 LDG.E R2, desc[UR10][R14.64] ;  /* 0x0000000a0e020981 */ /* 0x000ea8000c1e1900 */
[----:B-1----:R-:W5:Y:S01]  /*2ca0*/  LDG.E.64 R6, desc[UR10][R4.64+0x140000] ;  /* 0x1400000a04067981 */ /* 0x002f62000c1e1b00 */
[----:B--2---:R-:W-:-:S13]  /*2cb0*/  ISETP.GT.AND P0, PT, R2, 0x2, P0 ;  /* 0x000000020200780c */ /* 0x004fda0000704270 */
[----:B------:R-:W2:Y:S01]  /*2cc0*/  @P0 LDG.E.64 R24, desc[UR10][R4.64+0x140000] ;  /* 0x1400000a04180981 */ /* 0x000ea2000c1e1b00 */
[----:B------:R-:W3:Y:S02]  /*2cd0*/  @P0 LDC.64 R10, c[0x3][0x8b0] ;  /* 0x00c22c00ff0a0b82 */ /* 0x000ee40000000a00 */
[----:B---3--:R-:W-:-:S08]  /*2ce0*/  @P0 DMUL R10, R8, R10 ;  /* 0x0000000a080a0228 */ /* 0x008fd00000000000 */
[----:B------:R-:W-:-:S08]  /*2cf0*/  @P0 DFMA R10, R12, UR12, R10 ;  /* 0x0000000c0c0a0c2b */ /* 0x000fd0000800000a */
[----:B--2---:R-:W-:-:S07]  /*2d00*/  @P0 DFMA R10, R24, UR12, R10 ;  /* 0x0000000c180a0c2b */ /* 0x004fce000800000a */
[----:B------:R1:W-:Y:S04]  /*2d10*/  @P0 STG.E.64 desc[UR10][R4.64+0x138000], R10 ;  /* 0x1380000a04000986 */ /* 0x0003e8000c101b0a */
[----:B------:R-:W2:Y:S02]  /*2d20*/  LDG.E R2, desc[UR10][R14.64] ;  /* 0x0000000a0e027981 */ /* 0x000ea4000c1e1900 */
[----:B--2---:R-:W-:-:S13]  /*2d30*/  ISETP.GT.AND P0, PT, R2, 0x2, PT ;  /* 0x000000020200780c */ /* 0x004fda0003f04270 */
[----:B------:R-:W2:Y:S01]  /*2d40*/  @!P0 LDG.E.64 R24, desc[UR10][R4.64+0x148000] ;  /* 0x1480000a04188981 */ /* 0x000ea2000c1e1b00 */
[----:B------:R-:W5:Y:S01]  /*2d50*/  @P0 LDC.64 R12, c[0x3][0x8b0] ;  /* 0x00c22c00ff0c0b82 */ /* 0x000f620000000a00 */
[----:B------:R-:W-:Y:S02]  /*2d60*/  DMUL R8, R8, UR12 ;  /* 0x0000000c08087c28 */ /* 0x000fe40008000000 */
        /* <DEDUP_REMOVED lines=9> */
[----:B------:R-:W-:Y:S01]  /*2e00*/  @P0 DFMA R10, R6, UR12, R10 ;  /* 0x0000000c060a0c2b */ /* 0x000fe2000800000a */
[----:B------:R-:W-:-:S04]  /*2e10*/  UIADD3 UR4, UPT, UPT, UR4, 0x1, URZ ;  /* 0x0000000104047890 */ /* 0x000fc8000fffe0ff */
[----:B------:R-:W-:-:S03]  /*2e20*/  UISETP.NE.AND UP0, UPT, UR4, UR15, UPT ;  /* 0x0000000f0400728c */ /* 0x000fc6000bf05270 */
[----:B-----5:R-:W-:-:S07]  /*2e30*/  @P0 DFMA R10, R12, UR12, R10 ;  /* 0x0000000c0c0a0c2b */ /* 0x020fce000800000a */
[----:B------:R3:W-:Y:S01]  /*2e40*/  @P0 STG.E.64 desc[UR10][R4.64+0x148000], R10 ;  /* 0x1480000a04000986 */ /* 0x0007e2000c101b0a */
[----:B------:R-:W-:Y:S05]  /*2e50*/  BRA.U UP0, `(.L_x_404) ;  /* 0xffffffe900007547 */ /* 0x000fea000b83ffff */
.L_x_403:
[----:B---3--:R-:W-:-:S07]  /*2e60*/  IMAD.MOV.U32 R8, RZ, RZ, RZ ;  /* 0x000000ffff087224 */ /* 0x008fce00078e00ff */
.L_x_409:
[----:B------:R-:W-:-:S04]  /*2e70*/  IMAD.SHL.U32 R25, R8, 0x1000, RZ ;  /* 0x0000100008197824 */ /* 0x000fc800078e00ff */
[----:B------:R-:W-:-:S05]  /*2e80*/  IMAD.WIDE R4, R25, 0x8, R16 ;  /* 0x0000000819047825 */ /* 0x000fca00078e0210 */
[----:B------:R-:W2:Y:S01]  /*2e90*/  LDG.E.64 R6, desc[UR10][R4.64] ;  /* 0x0000000a04067981 */ /* 0x000ea2000c1e1b00 */
[----:B------:R-:W4:Y:S01]  /*2ea0*/  MUFU.RCP64H R11, UR14 ;  /* 0x0000000e000b7d08 */ /* 0x000f220008001800 */
[----:B------:R-:W-:Y:S01]  /*2eb0*/  IMAD.MOV.U32 R10, RZ, RZ, 0x1 ;  /* 0x00000001ff0a7424 */ /* 0x000fe200078e00ff */
[----:B------:R-:W-:Y:S01]  /*2ec0*/  UMOV UR4, UR7 ;  /* 0x0000000700047c82 */ /* 0x000fe20008000000 */
[----:B------:R-:W-:Y:S01]  /*2ed0*/  BSSY.RECONVERGENT B0, `(.L_x_405) ;  /* 0x000001d000007945 */ /* 0x000fe20003800200 */
[----:B------:R-:W-:Y:S02]  /*2ee0*/  IMAD.U32 R9, RZ, RZ, UR4 ;  /* 0x00000004ff097e24 */ /* 0x000fe4000f8e00ff */
[----:B------:R-:W-:Y:S01]  /*2ef0*/  IMAD.IADD R25, R3, 0x1, R25 ;  /* 0x0000000103197824 */ /* 0x000fe200078e0219 */
[----:B----4-:R-:W-:-:S08]  /*2f00*/  DFMA R12, R10, -R22, 1 ;  /* 0x3ff000000a0c742b */ /* 0x010fd00000000816 */
[----:B------:R-:W-:-:S08]  /*2f10*/  DFMA R12, R12, R12, R12 ;  /* 0x0000000c0c0c722b */ /* 0x000fd0000000000c */
[----:B------:R-:W-:-:S08]  /*2f20*/  DFMA R12, R10, R12, R10 ;  /* 0x0000000c0a0c722b */ /* 0x000fd0000000000a */
[----:B------:R-:W-:-:S08]  /*2f30*/  DFMA R10, R12, -R22, 1 ;  /* 0x3ff000000c0a742b */ /* 0x000fd00000000816 */
[----:B------:R-:W-:Y:S02]  /*2f40*/  DFMA R10, R12, R10, R12 ;  /* 0x0000000a0c0a722b */ /* 0x000fe4000000000c */
[----:B--2---:R-:W-:Y:S01]  /*2f50*/  DSETP.MAX.AND P0, P1, R6, UR6, PT ;  /* 0x0000000606007e2a */ /* 0x004fe2000b90f000 */
[----:B------:R-:W-:-:S05]  /*2f60*/  IMAD.MOV.U32 R2, RZ, RZ, R7 ;  /* 0x000000ffff027224 */ /* 0x000fca00078e0007 */
[----:B------:R-:W-:Y:S01]  /*2f70*/  FSEL R27, R2, UR4, P0 ;  /* 0x00000004021b7c08 */ /* 0x000fe20008000000 */
[----:B------:R-:W-:Y:S02]  /*2f80*/  UMOV UR4, UR6 ;  /* 0x0000000600047c82 */ /* 0x000fe40008000000 */
[----:B------:R-:W-:-:S05]  /*2f90*/  SEL R26, R6, UR4, P0 ;  /* 0x00000004061a7c07 */ /* 0x000fca0008000000 */
[----:B------:R-:W-:-:S04]  /*2fa0*/  @P1 LOP3.LUT R27, R9, 0x80000, RZ, 0xfc, !PT ;  /* 0x00080000091b1812 */ /* 0x000fc800078efcff */
[----:B------:R-:W-:Y:S02]  /*2fb0*/  FSETP.GEU.AND P1, PT, |R27|, 6.5827683646048100446e-37, PT ;  /* 0x036000001b00780b */ /* 0x000fe40003f2e200 */
[----:B------:R-:W-:-:S08]  /*2fc0*/  DMUL R6, R26, R10 ;  /* 0x0000000a1a067228 */ /* 0x000fd00000000000 */
[----:B------:R-:W-:-:S08]  /*2fd0*/  DFMA R12, R6, -R22, R26 ;  /* 0x80000016060c722b */ /* 0x000fd0000000001a */
[----:B------:R-:W-:-:S10]  /*2fe0*/  DFMA R10, R10, R12, R6 ;  /* 0x0000000c0a0a722b */ /* 0x000fd40000000006 */
[----:B------:R-:W-:-:S05]  /*2ff0*/  FFMA R2, RZ, UR14, R11 ;  /* 0x0000000eff027c23 */ /* 0x000fca000800000b */
[----:B------:R-:W-:-:S13]  /*3000*/  FSETP.GT.AND P0, PT, |R2|, 1.469367938527859385e-39, PT ;  /* 0x001000000200780b */ /* 0x000fda0003f04200 */
[----:B------:R-:W-:Y:S05]  /*3010*/  @P0 BRA P1, `(.L_x_406) ;  /* 0x0000000000200947 */ /* 0x000fea0000800000 */
[----:B------:R-:W1:Y:S01]  /*3020*/  LDCU.64 UR4, c[0x3][0x1290] ;  /* 0x00c25200ff0477ac */ /* 0x000e620008000a00 */
[----:B------:R-:W-:Y:S01]  /*3030*/  MOV R10, R26 ;  /* 0x0000001a000a7202 */ /* 0x000fe20000000f00 */
[----:B------:R-:W-:Y:S01]  /*3040*/  IMAD.MOV.U32 R7, RZ, RZ, R27 ;  /* 0x000000ffff077224 */ /* 0x000fe200078e001b */
[----:B------:R-:W-:Y:S01]  /*3050*/  MOV R2, 0x3090 ;  /* 0x0000309000027802 */ /* 0x000fe20000000f00 */
[----:B-1----:R-:W-:Y:S02]  /*3060*/  IMAD.U32 R12, RZ, RZ, UR4 ;  /* 0x00000004ff0c7e24 */ /* 0x002fe4000f8e00ff */
[----:B------:R-:W-:-:S07]  /*3070*/  IMAD.U32 R9, RZ, RZ, UR5 ;  /* 0x00000005ff097e24 */ /* 0x000fce000f8e00ff */
[----:B0-----:R-:W-:Y:S05]  /*3080*/  CALL.REL.NOINC `($__internal_14_$__cuda_sm20_div_rn_f64_full) ;  /* 0x00000004008c7944 */ /* 0x001fea0003c00000 */
[----:B------:R-:W-:-:S07]  /*3090*/  IMAD.MOV.U32 R11, RZ, RZ, R7 ;  /* 0x000000ffff0b7224 */ /* 0x000fce00078e0007 */
.L_x_406:
[----:B0-----:R-:W-:Y:S05]  /*30a0*/  BSYNC.RECONVERGENT B0 ;  /* 0x0000000000007941 */ /* 0x001fea0003800200 */
.L_x_405:
[----:B------:R-:W-:Y:S01]  /*30b0*/  DSETP.MIN.AND P0, P1, R10, UR8, PT ;  /* 0x000000080a007e2a */ /* 0x000fe2000b900000 */
[----:B------:R-:W-:Y:S01]  /*30c0*/  UMOV UR4, UR9 ;  /* 0x0000000900047c82 */ /* 0x000fe20008000000 */
[----:B------:R-:W-:Y:S02]  /*30d0*/  IMAD.MOV.U32 R2, RZ, RZ, R10 ;  /* 0x000000ffff027224 */ /* 0x000fe400078e000a */
[----:B------:R-:W-:Y:S02]  /*30e0*/  IMAD.U32 R7, RZ, RZ, UR4 ;  /* 0x00000004ff077e24 */ /* 0x000fe4000f8e00ff */
[----:B------:R-:W-:Y:S01]  /*30f0*/  FSEL R11, R11, UR4, P0 ;  /* 0x000000040b0b7c08 */ /* 0x000fe20008000000 */
[----:B------:R-:W-:Y:S01]  /*3100*/  UMOV UR4, UR8 ;  /* 0x0000000800047c82 */ /* 0x000fe20008000000 */
[----:B------:R-:W-:Y:S01]  /*3110*/  IMAD.SHL.U32 R6, R8, 0x8, RZ ;  /* 0x0000000808067824 */ /* 0x000fe200078e00ff */
[----:B------:R-:W-:-:S03]  /*3120*/  SEL R10, R2, UR4, P0 ;  /* 0x00000004020a7c07 */ /* 0x000fc60008000000 */
[----:B------:R-:W0:Y:S02]  /*3130*/  LDC.64 R26, c[0x3][R6+0xfa8] ;  /* 0x00c3ea00061a7b82 */ /* 0x000e240000000a00 */
[----:B------:R-:W-:-:S06]  /*3140*/  @P1 LOP3.LUT R11, R7, 0x80000, RZ, 0xfc, !PT ;  /* 0x00080000070b1812 */ /* 0x000fcc00078efcff */
[----:B------:R-:W-:Y:S01]  /*3150*/  DFMA R10, -R10, R10, 1 ;  /* 0x3ff000000a0a742b */ /* 0x000fe2000000010a */
[----:B------:R-:W1:Y:S07]  /*3160*/  LDC.64 R28, c[0x3][R6+0x10f8] ;  /* 0x00c43e00061c7b82 */ /* 0x000e6e0000000a00 */
[----:B------:R-:W-:-:S08]  /*3170*/  DMUL R12, R10, R10 ;  /* 0x0000000a0a0c7228 */ /* 0x000fd00000000000 */
[----:B------:R-:W-:-:S08]  /*3180*/  DMUL R12, R10, R12 ;  /* 0x0000000c0a0c7228 */ /* 0x000fd00000000000 */
[C---:B0-----:R-:W-:Y:S02]  /*3190*/  DFMA R10, R12.reuse, UR16, R26 ;  /* 0x000000100c0a7c2b */ /* 0x041fe4000800001a */
[----:B-1----:R-:W-:Y:S01]  /*31a0*/  DFMA R28, R12, UR16, R28 ;  /* 0x000000100c1c7c2b */ /* 0x002fe2000800001c */
[----:B------:R-:W-:-:S04]  /*31b0*/  IMAD.WIDE R26, R25, 0x8, R18 ;  /* 0x00000008191a7825 */ /* 0x000fc800078e0212 */
[----:B------:R0:W-:Y:S04]  /*31c0*/  STG.E.64 desc[UR10][R4.64], R10 ;  /* 0x0000000a04007986 */ /* 0x0001e8000c101b0a */
[----:B------:R-:W-:Y:S04]  /*31d0*/  STG.E.64 desc[UR10][R26.64+0x158000], R28 ;  /* 0x1580001c1a007986 */ /* 0x000fe8000c101b0a */
[----:B------:R1:W-:Y:S04]  /*31e0*/  STG.E.64 desc[UR10][R26.64], R28 ;  /* 0x0000001c1a007986 */ /* 0x0003e8000c101b0a */
[----:B------:R-:W2:Y:S01]  /*31f0*/  LDG.E R7, desc[UR10][R14.64] ;  /* 0x0000000a0e077981 */ /* 0x000ea2000c1e1900 */
[----:B------:R-:W-:Y:S01]  /*3200*/  VIADD R24, R8, 0x1 ;  /* 0x0000000108187836 */ /* 0x000fe20000000000 */
[----:B------:R-:W0:Y:S01]  /*3210*/  MUFU.RCP64H R31, UR14 ;  /* 0x0000000e001f7d08 */ /* 0x000e220008001800 */
[----:B------:R-:W-:-:S03]  /*3220*/  IMAD.MOV.U32 R30, RZ, RZ, 0x1 ;  /* 0x00000001ff1e7424 */ /* 0x000fc600078e00ff */
[----:B--2---:R-:W-:-:S13]  /*3230*/  ISETP.GE.AND P0, PT, R24, R7, PT ;  /* 0x000000071800720c */ /* 0x004fda0003f06270 */
[----:B------:R2:W-:Y:S04]  /*3240*/  @P0 STG.E.64 desc[UR10][R4.64], R20 ;  /* 0x0000001404000986 */ /* 0x0005e8000c101b0a */
[----:B------:R2:W-:Y:S04]  /*3250*/  @P0 STG.E.64 desc[UR10][R26.64], R20 ;  /* 0x000000141a000986 */ /* 0x0005e8000c101b0a */
[----:B------:R2:W-:Y:S04]  /*3260*/  @P0 STG.E.64 desc[UR10][R26.64+0x158000], R20 ;  /* 0x158000141a000986 */ /* 0x0005e8000c101b0a */
[----:B------:R-:W3:Y:S01]  /*3270*/  LDG.E.64 R12, desc[UR10][R4.64+0x8000] ;  /* 0x0080000a040c7981 */ /* 0x000ee2000c1e1b00 */
[----:B0-----:R-:W-:Y:S01]  /*3280*/  DFMA R10, R30, -R22, 1 ;  /* 0x3ff000001e0a742b */ /* 0x001fe20000000816 */
[----:B------:R-:W-:Y:S01]  /*3290*/  IMAD.MOV.U32 R9, RZ, RZ, R21 ;  /* 0x000000ffff097224 */ /* 0x000fe200078e0015 */
[----:B------:R-:W-:Y:S01]  /*32a0*/  BSSY.RECONVERGENT B0, `(.L_x_407) ;  /* 0x000001a000007945 */ /* 0x000fe20003800200 */
[----:B------:R-:W-:-:S05]  /*32b0*/  IMAD.MOV.U32 R7, RZ, RZ, R20 ;  /* 0x000000ffff077224 */ /* 0x000fca00078e0014 */
[----:B------:R-:W-:-:S08]  /*32c0*/  DFMA R10, R10, R10, R10 ;  /* 0x0000000a0a0a722b */ /* 0x000fd0000000000a */
[----:B------:R-:W-:-:S08]  /*32d0*/  DFMA R10, R30, R10, R30 ;  /* 0x0000000a1e0a722b */ /* 0x000fd0000000001e */
[----:B-1----:R-:W-:-:S08]  /*32e0*/  DFMA R28, R10, -R22, 1 ;  /* 0x3ff000000a1c742b */ /* 0x002fd00000000816 */
[----:B------:R-:W-:Y:S02]  /*32f0*/  DFMA R30, R10, R28, R10 ;  /* 0x0000001c0a1e722b */ /* 0x000fe4000000000a */
[----:B---3--:R-:W-:Y:S01]  /*3300*/  DSETP.MAX.AND P0, P1, R12, R20, PT ;  /* 0x000000140c00722a */ /* 0x008fe2000390f000 */
[----:B------:R-:W-:-:S05]  /*3310*/  IMAD.MOV.U32 R2, RZ, RZ, R13 ;  /* 0x000000ffff027224 */ /* 0x000fca00078e000d */
[----:B------:R-:W-:Y:S02]  /*3320*/  FSEL R29, R2, R9, P0 ;  /* 0x00000009021d7208 */ /* 0x000fe40000000000 */
[----:B------:R-:W-:-:S06]  /*3330*/  SEL R28, R12, R7, P0 ;  /* 0x000000070c1c7207 */ /* 0x000fcc0000000000 */
[----:B------:R-:W-:-:S04]  /*3340*/  @P1 LOP3.LUT R29, R9, 0x80000, RZ, 0xfc, !PT ;  /* 0x00080000091d1812 */ /* 0x000fc800078efcff */
[----:B------:R-:W-:Y:S02]  /*3350*/  FSETP.GEU.AND P1, PT, |R29|, 6.5827683646048100446e-37, PT ;  /* 0x036000001d00780b */ /* 0x000fe40003f2e200 */
[----:B------:R-:W-:-:S08]  /*3360*/  DMUL R10, R30, R28 ;  /* 0x0000001c1e0a7228 */ /* 0x000fd00000000000 */
[----:B------:R-:W-:-:S08]  /*3370*/  DFMA R12, R10, -R22, R28 ;  /* 0x800000160a0c722b */ /* 0x000fd0000000001c */
[----:B------:R-:W-:-:S10]  /*3380*/  DFMA R10, R30, R12, R10 ;  /* 0x0000000c1e0a722b */ /* 0x000fd4000000000a */
[----:B------:R-:W-:-:S05]  /*3390*/  FFMA R2, RZ, UR14, R11 ;  /* 0x0000000eff027c23 */ /* 0x000fca000800000b */
[----:B------:R-:W-:-:S13]  /*33a0*/  FSETP.GT.AND P0, PT, |R2|, 1.469367938527859385e-39, PT ;  /* 0x001000000200780b */ /* 0x000fda0003f04200 */
[----:B--2---:R-:W-:Y:S05]  /*33b0*/  @P0 BRA P1, `(.L_x_408) ;  /* 0x0000000000200947 */ /* 0x004fea0000800000 */
[----:B------:R-:W0:Y:S01]  /*33c0*/  LDCU.64 UR4, c[0x3][0x1290] ;  /* 0x00c25200ff0477ac */ /* 0x000e220008000a00 */
[----:B------:R-:W-:Y:S01]  /*33d0*/  IMAD.MOV.U32 R10, RZ, RZ, R28 ;  /* 0x000000ffff0a7224 */ /* 0x000fe200078e001c */
[----:B------:R-:W-:Y:S01]  /*33e0*/  MOV R2, 0x3430 ;  /* 0x0000343000027802 */ /* 0x000fe20000000f00 */
[----:B------:R-:W-:Y:S02]  /*33f0*/  IMAD.MOV.U32 R7, RZ, RZ, R29 ;  /* 0x000000ffff077224 */ /* 0x000fe400078e001d */
[----:B0-----:R-:W-:Y:S02]  /*3400*/  IMAD.U32 R12, RZ, RZ, UR4 ;  /* 0x00000004ff0c7e24 */ /* 0x001fe4000f8e00ff */
[----:B------:R-:W-:-:S07]  /*3410*/  IMAD.U32 R9, RZ, RZ, UR5 ;  /* 0x00000005ff097e24 */ /* 0x000fce000f8e00ff */
[----:B------:R-:W-:Y:S05]  /*3420*/  CALL.REL.NOINC `($__internal_14_$__cuda_sm20_div_rn_f64_full) ;  /* 0x0000000000a47944 */ /* 0x000fea0003c00000 */
[----:B------:R-:W-:-:S07]  /*3430*/  IMAD.MOV.U32 R11, RZ, RZ, R7 ;  /* 0x000000ffff0b7224 */ /* 0x000fce00078e0007 */
.L_x_408:
[----:B------:R-:W-:Y:S05]  /*3440*/  BSYNC.RECONVERGENT B0 ;  /* 0x0000000000007941 */ /* 0x000fea0003800200 */
.L_x_407:
[----:B------:R-:W-:Y:S01]  /*3450*/  DSETP.MIN.AND P1, P2, R10, UR8, PT ;  /* 0x000000080a007e2a */ /* 0x000fe2000ba20000 */
[----:B------:R-:W-:Y:S01]  /*3460*/  MOV R2, R11 ;  /* 0x0000000b00027202 */ /* 0x000fe20000000f00 */
[----:B------:R-:W-:Y:S01]  /*3470*/  UMOV UR4, UR9 ;  /* 0x0000000900047c82 */ /* 0x000fe20008000000 */
[----:B------:R-:W-:Y:S02]  /*3480*/  ISETP.NE.AND P0, PT, R24, 0x29, PT ;  /* 0x000000291800780c */ /* 0x000fe40003f05270 */
[----:B------:R-:W0:Y:S01]  /*3490*/  LDC.64 R24, c[0x3][R6+0xfb0] ;  /* 0x00c3ec0006187b82 */ /* 0x000e220000000a00 */
[----:B------:R-:W-:Y:S01]  /*34a0*/  FSEL R7, R2, UR4, P1 ;  /* 0x0000000402077c08 */ /* 0x000fe20008800000 */
[----:B------:R-:W-:Y:S01]  /*34b0*/  IMAD.U32 R2, RZ, RZ, UR4 ;  /* 0x00000004ff027e24 */ /* 0x000fe2000f8e00ff */
[----:B------:R-:W-:Y:S02]  /*34c0*/  UMOV UR4, UR8 ;  /* 0x0000000800047c82 */ /* 0x000fe40008000000 */
[----:B------:R-:W-:-:S04]  /*34d0*/  SEL R10, R10, UR4, P1 ;  /* 0x000000040a0a7c07 */ /* 0x000fc80008800000 */
[----:B------:R-:W-:Y:S02]  /*34e0*/  @P2 LOP3.LUT R7, R2, 0x80000, RZ, 0xfc, !PT ;  /* 0x0008000002072812 */ /* 0x000fe400078efcff */
[----:B------:R-:W1:Y:S03]  /*34f0*/  @P0 LDC.64 R28, c[0x3][R6+0x1100] ;  /* 0x00c44000061c0b82 */ /* 0x000e660000000a00 */
[----:B------:R-:W-:-:S06]  /*3500*/  IMAD.MOV.U32 R11, RZ, RZ, R7 ;  /* 0x000000ffff0b7224 */ /* 0x000fcc00078e0007 */
[----:B------:R-:W-:-:S08]  /*3510*/  DFMA R10, -R10, R10, 1 ;  /* 0x3ff000000a0a742b */ /* 0x000fd0000000010a */
[----:B------:R-:W-:-:S08]  /*3520*/  DMUL R12, R10, R10 ;  /* 0x0000000a0a0c7228 */ /* 0x000fd00000000000 */
[----:B------:R-:W-:-:S08]  /*3530*/  DMUL R12, R10, R12 ;  /* 0x0000000c0a0c7228 */ /* 0x000fd00000000000 */
[C---:B0-----:R-:W-:Y:S02]  /*3540*/  DFMA R24, R12.reuse, UR16, R24 ;  /* 0x000000100c187c2b */ /* 0x041fe40008000018 */
[----:B-1----:R-:W-:-:S05]  /*3550*/  @P0 DFMA R28, R12, UR16, R28 ;  /* 0x000000100c1c0c2b */ /* 0x002fca000800001c */
[----:B------:R1:W-:Y:S04]  /*3560*/  STG.E.64 desc[UR10][R4.64+0x8000], R24 ;  /* 0x0080001804007986 */ /* 0x0003e8000c101b0a */
[----:B------:R1:W-:Y:S04]  /*3570*/  @P0 STG.E.64 desc[UR10][R26.64+0x160000], R28 ;  /* 0x1600001c1a000986 */ /* 0x0003e8000c101b0a */
[----:B------:R1:W-:Y:S04]  /*3580*/  @P0 STG.E.64 desc[UR10][R26.64+0x8000], R28 ;  /* 0x0080001c1a000986 */ /* 0x0003e8000c101b0a */
[----:B------:R-:W2:Y:S01]  /*3590*/  LDG.E R2, desc[UR10][R14.64] ;  /* 0x0000000a0e027981 */ /* 0x000ea2000c1e1900 */
[----:B------:R-:W-:-:S05]  /*35a0*/  VIADD R8, R8, 0x2 ;  /* 0x0000000208087836 */ /* 0x000fca0000000000 */
[----:B--2---:R-:W-:-:S13]  /*35b0*/  ISETP.GE.AND P0, PT, R8, R2, PT ;  /* 0x000000020800720c */ /* 0x004fda0003f06270 */
[----:B------:R-:W0:Y:S02]  /*35c0*/  @P0 LDC.64 R6, c[0x3][0x848] ;  /* 0x00c21200ff060b82 */ /* 0x000e240000000a00 */
[----:B0-----:R1:W-:Y:S04]  /*35d0*/  @P0 STG.E.64 desc[UR10][R4.64+0x8000], R6 ;  /* 0x0080000604000986 */ /* 0x0013e8000c101b0a */
[----:B------:R1:W-:Y:S04]  /*35e0*/  @P0 STG.E.64 desc[UR10][R26.64+0x8000], R6 ;  /* 0x008000061a000986 */ /* 0x0003e8000c101b0a */
[----:B------:R1:W-:Y:S01]  /*35f0*/  @P0 STG.E.64 desc[UR10][R26.64+0x160000], R6 ;  /* 0x160000061a000986 */ /* 0x0003e2000c101b0a */
[----:B------:R-:W-:-:S13]  /*3600*/  ISETP.NE.AND P0, PT, R8, 0x2a, PT ;  /* 0x0000002a0800780c */ /* 0x000fda0003f05270 */
[----:B-1----:R-:W-:Y:S05]  /*3610*/  @P0 BRA `(.L_x_409) ;  /* 0xfffffff800140947 */ /* 0x002fea000383ffff */
[----:B------:R-:W0:Y:S01]  /*3620*/  LDCU.64 UR4, c[0x0][0x390] ;  /* 0x00007200ff0477ac */ /* 0x000e220008000a00 */
[----:B------:R-:W1:Y:S01]  /*3630*/  LDC.64 R4, c[0x3][0x848] ;  /* 0x00c21200ff047b82 */ /* 0x000e620000000a00 */
[----:B0-----:R-:W-:-:S04]  /*3640*/  LEA R2, P0, R3, UR4, 0x3 ;  /* 0x0000000403027c11 */ /* 0x001fc8000f8018ff */
[----:B------:R-:W-:Y:S01]  /*3650*/  LEA.HI.X R3, R3, UR5, R0, 0x3, P0 ;  /* 0x0000000503037c11 */ /* 0x000fe200080f1c00 */
[----:B-1----:R-:W-:Y:S04]  /*3660*/  STG.E.64 desc[UR10][R16.64+0x150000], R4 ;  /* 0x1500000410007986 */ /* 0x002fe8000c101b0a */
[----:B------:R-:W-:Y:S04]  /*3670*/  STG.E.64 desc[UR10][R2.64+0x148000], R4 ;  /* 0x1480000402007986 */ /* 0x000fe8000c101b0a */
[----:B------:R-:W-:Y:S04]  /*3680*/  STG.E.64 desc[UR10][R2.64+0x2a0000], R4 ;  /* 0x2a00000402007986 */ /* 0x000fe8000c101b0a */
[----:B------:R-:W-:Y:S04]  /*3690*/  STG.E.64 desc[UR10][R2.64+0x150000], R4 ;  /* 0x1500000402007986 */ /* 0x000fe8000c101b0a */
[----:B------:R-:W-:Y:S01]  /*36a0*/  STG.E.64 desc[UR10][R2.64+0x2a8000], R4 ;  /* 0x2a80000402007986 */ /* 0x000fe2000c101b0a */
[----:B------:R-:W-:Y:S05]  /*36b0*/  EXIT ;  /* 0x000000000000794d */ /* 0x000fea0003800000 */
        .weak           $__internal_14_$__cuda_sm20_div_rn_f64_full
        .type           $__internal_14_$__cuda_sm20_div_rn_f64_full,@function
        .size           $__internal_14_$__cuda_sm20_div_rn_f64_full,(.L_x_531 - $__internal_14_$__cuda_sm20_div_rn_f64_full)
$__internal_14_$__cuda_sm20_div_rn_f64_full:
[C---:B------:R-:W-:Y:S01]  /*36c0*/  FSETP.GEU.AND P1, PT, |R9|.reuse, 1.469367938527859385e-39, PT ;  /* 0x001000000900780b */ /* 0x040fe20003f2e200 */
[----:B------:R-:W-:Y:S01]  /*36d0*/  IMAD.MOV.U32 R30, RZ, RZ, R12 ;  /* 0x000000ffff1e7224 */ /* 0x000fe200078e000c */
[----:B------:R-:W-:Y:S01]  /*36e0*/  LOP3.LUT R13, R9, 0x800fffff, RZ, 0xc0, !PT ;  /* 0x800fffff090d7812 */ /* 0x000fe200078ec0ff */
[----:B------:R-:W-:Y:S01]  /*36f0*/  IMAD.MOV.U32 R31, RZ, RZ, R9 ;  /* 0x000000ffff1f7224 */ /* 0x000fe200078e0009 */
[----:B------:R-:W-:Y:S01]  /*3700*/  BSSY.RECONVERGENT B1, `(.L_x_410) ;  /* 0x0000059000017945 */ /* 0x000fe20003800200 */
[----:B------:R-:W-:Y:S01]  /*3710*/  IMAD.MOV.U32 R35, RZ, RZ, R7 ;  /* 0x000000ffff237224 */ /* 0x000fe200078e0007 */
[----:B------:R-:W-:Y:S01]  /*3720*/  LOP3.LUT R13, R13, 0x3ff00000, RZ, 0xfc, !PT ;  /* 0x3ff000000d0d7812 */ /* 0x000fe200078efcff */
[----:B------:R-:W-:Y:S02]  /*3730*/  IMAD.MOV.U32 R36, RZ, RZ, 0x1 ;  /* 0x00000001ff247424 */ /* 0x000fe400078e00ff */
[----:B------:R-:W-:Y:S01]  /*3740*/  IMAD.MOV.U32 R34, RZ, RZ, R10 ;  /* 0x000000ffff227224 */ /* 0x000fe200078e000a */
[C---:B------:R-:W-:Y:S01]  /*3750*/  FSETP.GEU.AND P3, PT, |R35|.reuse, 1.469367938527859385e-39, PT ;  /* 0x001000002300780b */ /* 0x040fe20003f6e200 */
[----:B------:R-:W-:Y:S01]  /*3760*/  IMAD.MOV.U32 R11, RZ, RZ, 0x1ca00000 ;  /* 0x1ca00000ff0b7424 */ /* 0x000fe200078e00ff */
[----:B------:R-:W-:Y:S01]  /*3770*/  LOP3.LUT R7, R35, 0x7ff00000, RZ, 0xc0, !PT ;  /* 0x7ff0000023077812 */ /* 0x000fe200078ec0ff */
[----:B------:R-:W-:Y:S01]  /*3780*/  @!P1 DMUL R12, R30, 8.98846567431157953865e+307 ;  /* 0x7fe000001e0c9828 */ /* 0x000fe20000000000 */
[----:B------:R-:W-:Y:S01]  /*3790*/  LOP3.LUT R10, R9, 0x7ff00000, RZ, 0xc0, !PT ;  /* 0x7ff00000090a7812 */ /* 0x000fe200078ec0ff */
[----:B------:R-:W-:-:S03]  /*37a0*/  IMAD.MOV.U32 R9, RZ, RZ, 0x1ca00000 ;  /* 0x1ca00000ff097424 */ /* 0x000fc600078e00ff */
[----:B------:R-:W-:Y:S01]  /*37b0*/  ISETP.GE.U32.AND P2, PT, R7, R10, PT ;  /* 0x0000000a0700720c */ /* 0x000fe20003f46070 */
[----:B------:R-:W0:Y:S03]  /*37c0*/  MUFU.RCP64H R37, R13 ;  /* 0x0000000d00257308 */ /* 0x000e260000001800 */
[----:B------:R-:W-:Y:S01]  /*37d0*/  SEL R9, R9, 0x63400000, !P2 ;  /* 0x6340000009097807 */ /* 0x000fe20005000000 */
[----:B------:R-:W-:Y:S01]  /*37e0*/  @!P3 IMAD.MOV.U32 R40, RZ, RZ, RZ ;  /* 0x000000ffff28b224 */ /* 0x000fe200078e00ff */
[----:B------:R-:W-:Y:S02]  /*37f0*/  @!P3 LOP3.LUT R32, R31, 0x7ff00000, RZ, 0xc0, !PT ;  /* 0x7ff000001f20b812 */ /* 0x000fe400078ec0ff */
[----:B------:R-:W-:Y:S01]  /*3800*/  LOP3.LUT R33, R9, 0x800fffff, R35, 0xf8, !PT ;  /* 0x800fffff09217812 */ /* 0x000fe200078ef823 */
[----:B------:R-:W-:Y:S01]  /*3810*/  IMAD.MOV.U32 R9, RZ, RZ, R7 ;  /* 0x000000ffff097224 */ /* 0x000fe200078e0007 */
[----:B------:R-:W-:Y:S01]  /*3820*/  @!P3 ISETP.GE.U32.AND P4, PT, R7, R32, PT ;  /* 0x000000200700b20c */ /* 0x000fe20003f86070 */
[----:B------:R-:W-:Y:S01]  /*3830*/  IMAD.MOV.U32 R32, RZ, RZ, R34 ;  /* 0x000000ffff207224 */ /* 0x000fe200078e0022 */
[----:B------:R-:W-:-:S02]  /*3840*/  @!P1 LOP3.LUT R10, R13, 0x7ff00000, RZ, 0xc0, !PT ;  /* 0x7ff000000d0a9812 */ /* 0x000fc400078ec0ff */
[----:B------:R-:W-:Y:S01]  /*3850*/  @!P3 SEL R11, R11, 0x63400000, !P4 ;  /* 0x634000000b0bb807 */ /* 0x000fe20006000000 */
[----:B0-----:R-:W-:-:S03]  /*3860*/  DFMA R38, R36, -R12, 1 ;  /* 0x3ff000002426742b */ /* 0x001fc6000000080c */
[----:B------:R-:W-:-:S04]  /*3870*/  @!P3 LOP3.LUT R11, R11, 0x80000000, R35, 0xf8, !PT ;  /* 0x800000000b0bb812 */ /* 0x000fc800078ef823 */
[----:B------:R-:W-:Y:S01]  /*3880*/  @!P3 LOP3.LUT R41, R11, 0x100000, RZ, 0xfc, !PT ;  /* 0x001000000b29b812 */ /* 0x000fe200078efcff */
[----:B------:R-:W-:-:S05]  /*3890*/  DFMA R38, R38, R38, R38 ;  /* 0x000000262626722b */ /* 0x000fca0000000026 */
[----:B------:R-:W-:-:S03]  /*38a0*/  @!P3 DFMA R32, R32, 2, -R40 ;  /* 0x400000002020b82b */ /* 0x000fc60000000828 */
[----:B------:R-:W-:-:S07]  /*38b0*/  DFMA R38, R36, R38, R36 ;  /* 0x000000262426722b */ /* 0x000fce0000000024 */
[----:B------:R-:W-:Y:S01]  /*38c0*/  @!P3 LOP3.LUT R9, R33, 0x7ff00000, RZ, 0xc0, !PT ;  /* 0x7ff000002109b812 */ /* 0x000fe200078ec0ff */
[----:B------:R-:W-:-:S04]  /*38d0*/  DFMA R36, R38, -R12, 1 ;  /* 0x3ff000002624742b */ /* 0x000fc8000000080c */
[----:B------:R-:W-:-:S05]  /*38e0*/  VIADD R11, R9, 0xffffffff ;  /* 0xffffffff090b7836 */ /* 0x000fca0000000000 */
[----:B------:R-:W-:Y:S01]  /*38f0*/  ISETP.GT.U32.AND P1, PT, R11, 0x7feffffe, PT ;  /* 0x7feffffe0b00780c */ /* 0x000fe20003f24070 */
[----:B------:R-:W-:Y:S01]  /*3900*/  DFMA R38, R38, R36, R38 ;  /* 0x000000242626722b */ /* 0x000fe20000000026 */
[----:B------:R-:W-:-:S05]  /*3910*/  VIADD R11, R10, 0xffffffff ;  /* 0xffffffff0a0b7836 */ /* 0x000fca0000000000 */
[----:B------:R-:W-:Y:S02]  /*3920*/  ISETP.GT.U32.OR P1, PT, R11, 0x7feffffe, P1 ;  /* 0x7feffffe0b00780c */ /* 0x000fe40000f24470 */
[----:B------:R-:W-:-:S08]  /*3930*/  DMUL R36, R38, R32 ;  /* 0x0000002026247228 */ /* 0x000fd00000000000 */
[----:B------:R-:W-:-:S08]  /*3940*/  DFMA R40, R36, -R12, R32 ;  /* 0x8000000c2428722b */ /* 0x000fd00000000020 */
[----:B------:R-:W-:Y:S01]  /*3950*/  DFMA R36, R38, R40, R36 ;  /* 0x000000282624722b */ /* 0x000fe20000000024 */
[----:B------:R-:W-:Y:S10]  /*3960*/  @P1 BRA `(.L_x_411) ;  /* 0x0000000000701947 */ /* 0x000ff40003800000 */
[----:B------:R-:W-:Y:S01]  /*3970*/  LOP3.LUT R10, R31, 0x7ff00000, RZ, 0xc0, !PT ;  /* 0x7ff000001f0a7812 */ /* 0x000fe200078ec0ff */
[----:B------:R-:W-:Y:S02]  /*3980*/  IMAD.MOV.U32 R9, RZ, RZ, 0x1ca00000 ;  /* 0x1ca00000ff097424 */ /* 0x000fe400078e00ff */
[----:B------:R-:W-:Y:S01]  /*3990*/  IMAD.MOV.U32 R34, RZ, RZ, RZ ;  /* 0x000000ffff227224 */ /* 0x000fe200078e00ff */
[CC--:B------:R-:W-:Y:S02]  /*39a0*/  VIADDMNMX R11, R7.reuse, -R10.reuse, 0xb9600000, !PT ;  /* 0xb9600000070b7446 */ /* 0x0c0fe4000780090a */
[----:B------:R-:W-:Y:S02]  /*39b0*/  ISETP.GE.U32.AND P1, PT, R7, R10, PT ;  /* 0x0000000a0700720c */ /* 0x000fe40003f26070 */
[----:B------:R-:W-:Y:S02]  /*39c0*/  VIMNMX R11, PT, PT, R11, 0x46a00000, PT ;  /* 0x46a000000b0b7848 */ /* 0x000fe40003fe0100 */
[----:B------:R-:W-:-:S05]  /*39d0*/  SEL R10, R9, 0x63400000, !P1 ;  /* 0x63400000090a7807 */ /* 0x000fca0004800000 */
[----:B------:R-:W-:-:S05]  /*39e0*/  IMAD.IADD R10, R11, 0x1, -R10 ;  /* 0x000000010b0a7824 */ /* 0x000fca00078e0a0a */
[----:B------:R-:W-:-:S06]  /*39f0*/  IADD3 R35, PT, PT, R10, 0x7fe00000, RZ ;  /* 0x7fe000000a237810 */ /* 0x000fcc0007ffe0ff */
        /* <DEDUP_REMOVED lines=19> */
.L_x_411:
        /* <DEDUP_REMOVED lines=17> */
.L_x_414:
[----:B------:R-:W-:Y:S01]  /*3c40*/  LOP3.LUT R39, R31, 0x80000, RZ, 0xfc, !PT ;  /* 0x000800001f277812 */ /* 0x000fe200078efcff */
[----:B------:R-:W-:Y:S01]  /*3c50*/  IMAD.MOV.U32 R38, RZ, RZ, R30 ;  /* 0x000000ffff267224 */ /* 0x000fe200078e001e */
[----:B------:R-:W-:Y:S06]  /*3c60*/  BRA `(.L_x_412) ;  /* 0x0000000000087947 */ /* 0x000fec0003800000 */
.L_x_413:
[----:B------:R-:W-:Y:S01]  /*3c70*/  LOP3.LUT R39, R35, 0x80000, RZ, 0xfc, !PT ;  /* 0x0008000023277812 */ /* 0x000fe200078efcff */
[----:B------:R-:W-:-:S07]  /*3c80*/  IMAD.MOV.U32 R38, RZ, RZ, R34 ;  /* 0x000000ffff267224 */ /* 0x000fce00078e0022 */
.L_x_412:
[----:B------:R-:W-:Y:S05]  /*3c90*/  BSYNC.RECONVERGENT B1 ;  /* 0x0000000000017941 */ /* 0x000fea0003800200 */
.L_x_410:
[----:B------:R-:W-:Y:S02]  /*3ca0*/  IMAD.MOV.U32 R12, RZ, RZ, R2 ;  /* 0x000000ffff0c7224 */ /* 0x000fe400078e0002 */
[----:B------:R-:W-:Y:S02]  /*3cb0*/  IMAD.MOV.U32 R13, RZ, RZ, 0x0 ;  /* 0x00000000ff0d7424 */ /* 0x000fe400078e00ff */
[----:B------:R-:W-:Y:S02]  /*3cc0*/  IMAD.MOV.U32 R10, RZ, RZ, R38 ;  /* 0x000000ffff0a7224 */ /* 0x000fe400078e0026 */
[----:B------:R-:W-:Y:S01]  /*3cd0*/  IMAD.MOV.U32 R7, RZ, RZ, R39 ;  /* 0x000000ffff077224 */ /* 0x000fe200078e0027 */
[----:B------:R-:W-:Y:S06]  /*3ce0*/  RET.REL.NODEC R12 `(ri_iwmix_kernel) ;  /* 0xffffffc00cc47950 */ /* 0x000fec0003c3ffff */
.L_x_415:
        /* <DEDUP_REMOVED lines=9> */
.L_x_531:


//--------------------- .text.compute_vshear_ugrid --------------------------
	.section	.text.compute_vshear_ugrid,"ax",@progbits
	.align	128
        .global         compute_vshear_ugrid
        .type           compute_vshear_ugrid,@function
        .size           compute_vshear_ugrid,(.L_x_532 - compute_vshear_ugrid)
        .other          compute_vshear_ugrid,@"STO_CUDA_ENTRY STV_DEFAULT"
compute_vshear_ugrid:
.text.compute_vshear_ugrid:
        /* <DEDUP_REMOVED lines=13> */
[----:B------:R-:W1:Y:S01]  /*00d0*/  LDCU.128 UR12, c[0x0][0x380] ;  /* 0x00007000ff0c77ac */ /* 0x000e620008000c00 */
[----:B------:R-:W2:Y:S01]  /*00e0*/  LDCU.128 UR16, c[0x0][0x390] ;  /* 0x00007200ff1077ac */ /* 0x000ea20008000c00 */
[----:B------:R-:W3:Y:S01]  /*00f0*/  LDCU.64 UR20, c[0x3][0x8b0] ;  /* 0x00c11600ff1477ac */ /* 0x000ee20008000a00 */
[----:B------:R-:W-:Y:S01]  /*0100*/  UMOV UR4, URZ ;  /* 0x000000ff00047c82 */ /* 0x000fe20008000000 */
[----:B-1----:R-:W-:Y:S02]  /*0110*/  UIADD3 UR11, UP0, UPT, UR14, 0x10000, URZ ;  /* 0x000100000e0b7890 */ /* 0x002fe4000ff1e0ff */
[----:B------:R-:W-:Y:S02]  /*0120*/  UIADD3 UR7, UP1, UPT, UR12, 0x10000, URZ ;  /* 0x000100000c077890 */ /* 0x000fe4000ff3e0ff */
[----:B------:R-:W-:Y:S01]  /*0130*/  UIADD3.X UR12, UPT, UPT, URZ, UR15, URZ, UP0, !UPT ;  /* 0x0000000fff0c7290 */ /* 0x000fe200087fe4ff */
[--C-:B0-----:R-:W-:Y:S01]  /*0140*/  IMAD R5, R2, 0x2c000, R3.reuse ;  /* 0x0002c00002057824 */ /* 0x101fe200078e0203 */
[----:B------:R-:W-:Y:S01]  /*0150*/  UIADD3.X UR8, UPT, UPT, URZ, UR13, URZ, UP1, !UPT ;  /* 0x0000000dff087290 */ /* 0x000fe20008ffe4ff */
[C---:B------:R-:W-:Y:S01]  /*0160*/  IMAD R2, R0.reuse, 0x40, R3 ;  /* 0x0000004000027824 */ /* 0x040fe200078e0203 */
[----:B--2---:R-:W-:Y:S01]  /*0170*/  UIADD3 UR9, UP0, UPT, UR16, 0x10000, URZ ;  /* 0x0001000010097890 */ /* 0x004fe2000ff1e0ff */
[----:B------:R-:W-:Y:S01]  /*0180*/  IMAD R5, R0, 0x40, R5 ;  /* 0x0000004000057824 */ /* 0x000fe200078e0205 */
[----:B------:R-:W-:Y:S01]  /*0190*/  UIADD3 UR5, UP1, UPT, UR18, 0x10000, URZ ;  /* 0x0001000012057890 */ /* 0x000fe2000ff3e0ff */
[----:B------:R-:W-:Y:S01]  /*01a0*/  IMAD.MOV.U32 R3, RZ, RZ, R2 ;  /* 0x000000ffff037224 */ /* 0x000fe200078e0002 */
[----:B------:R-:W0:Y:S01]  /*01b0*/  LDCU.64 UR14, c[0x0][0x358] ;  /* 0x00006b00ff0e77ac */ /* 0x000e220008000a00 */
[----:B------:R-:W-:Y:S01]  /*01c0*/  VIADD R26, R5, 0x1000 ;  /* 0x00001000051a7836 */ /* 0x000fe20000000000 */
[----:B------:R-:W-:-:S02]  /*01d0*/  UIADD3.X UR10, UPT, UPT, URZ, UR17, URZ, UP0, !UPT ;  /* 0x00000011ff0a7290 */ /* 0x000fc400087fe4ff */
[----:B---3--:R-:W-:-:S12]  /*01e0*/  UIADD3.X UR6, UPT, UPT, URZ, UR19, URZ, UP1, !UPT ;  /* 0x00000013ff067290 */ /* 0x008fd80008ffe4ff */
.L_x_425:
[----:B-1----:R-:W-:Y:S02]  /*01f0*/  IMAD.U32 R4, RZ, RZ, UR5 ;  /* 0x00000005ff047e24 */ /* 0x002fe4000f8e00ff */
[----:B------:R-:W-:Y:S02]  /*0200*/  IMAD.U32 R5, RZ, RZ, UR6 ;  /* 0x00000006ff057e24 */ /* 0x000fe4000f8e00ff */
[----:B------:R-:W-:-:S05]  /*0210*/  IMAD.WIDE R4, R26, 0x8, R4 ;  /* 0x000000081a047825 */ /* 0x000fca00078e0204 */
[----:B0-----:R-:W2:Y:S04]  /*0220*/  LDG.E.64 R14, desc[UR14][R4.64+-0x10000] ;  /* 0xff00000e040e7981 */ /* 0x001ea8000c1e1b00 */
[----:B------:R-:W2:Y:S01]  /*0230*/  LDG.E.64 R20, desc[UR14][R4.64+-0x8000] ;  /* 0xff80000e04147981 */ /* 0x000ea2000c1e1b00 */
[----:B------:R-:W-:Y:S01]  /*0240*/  MOV R7, UR10 ;  /* 0x0000000a00077c02 */ /* 0x000fe20008000f00 */
[----:B------:R-:W-:Y:S02]  /*0250*/  IMAD.U32 R6, RZ, RZ, UR9 ;  /* 0x00000009ff067e24 */ /* 0x000fe4000f8e00ff */
[----:B------:R-:W-:Y:S02]  /*0260*/  IMAD.U32 R8, RZ, RZ, UR11 ;  /* 0x0000000bff087e24 */ /* 0x000fe4000f8e00ff */
[----:B------:R-:W-:-:S04]  /*0270*/  IMAD.WIDE R6, R3, 0x8, R6 ;  /* 0x0000000803067825 */ /* 0x000fc800078e0206 */
[----:B------:R-:W-:Y:S01]  /*0280*/  IMAD.U32 R9, RZ, RZ, UR12 ;  /* 0x0000000cff097e24 */ /* 0x000fe2000f8e00ff */
[----:B------:R-:W3:Y:S04]  /*0290*/  LDG.E.64 R16, desc[UR14][R6.64+-0x10000] ;  /* 0xff00000e06107981 */ /* 0x000ee8000c1e1b00 */
[----:B------:R-:W3:Y:S01]  /*02a0*/  LDG.E.64 R18, desc[UR14][R6.64+-0x8000] ;  /* 0xff80000e06127981 */ /* 0x000ee2000c1e1b00 */
[----:B------:R-:W-:-:S05]  /*02b0*/  IMAD.WIDE R8, R3, 0x8, R8 ;  /* 0x0000000803087825 */ /* 0x000fca00078e0208 */
[----:B------:R-:W4:Y:S04]  /*02c0*/  LDG.E.64 R10, desc[UR14][R8.64+-0x10000] ;  /* 0xff00000e080a7981 */ /* 0x000f28000c1e1b00 */
[----:B------:R-:W4:Y:S01]  /*02d0*/  LDG.E.64 R12, desc[UR14][R8.64+-0x8000] ;  /* 0xff80000e080c7981 */ /* 0x000f22000c1e1b00 */
[----:B------:R-:W-:Y:S01]  /*02e0*/  BSSY.RECONVERGENT B0, `(.L_x_416) ;  /* 0x000001e000007945 */ /* 0x000fe20003800200 */
[----:B--2---:R-:W-:Y:S01]  /*02f0*/  DADD R14, R14, R20 ;  /* 0x000000000e0e7229 */ /* 0x004fe20000000014 */
[----:B------:R-:W-:-:S07]  /*0300*/  IMAD.MOV.U32 R20, RZ, RZ, 0x1 ;  /* 0x00000001ff147424 */ /* 0x000fce00078e00ff */
[----:B------:R-:W-:Y:S02]  /*0310*/  DMUL R14, R14, UR20 ;  /* 0x000000140e0e7c28 */ /* 0x000fe40008000000 */
[----:B---3--:R-:W-:-:S06]  /*0320*/  DADD R16, R16, -R18 ;  /* 0x0000000010107229 */ /* 0x008fcc0000000812 */
[----:B------:R-:W-:-:S06]  /*0330*/  DMUL R14, R14, R14 ;  /* 0x0000000e0e0e7228 */ /* 0x000fcc0000000000 */
[----:B------:R-:W0:Y:S01]  /*0340*/  MUFU.RCP64H R21, R15 ;  /* 0x0000000f00157308 */ /* 0x000e220000001800 */
[----:B------:R-:W-:Y:S02]  /*0350*/  DMUL R16, R16, R16 ;  /* 0x0000001010107228 */ /* 0x000fe40000000000 */
[----:B----4-:R-:W-:-:S08]  /*0360*/  DADD R10, R10, -R12 ;  /* 0x000000000a0a7229 */ /* 0x010fd0000000080c */
[----:B------:R-:W-:Y:S02]  /*0370*/  DFMA R16, R10, R10, R16 ;  /* 0x0000000a0a10722b */ /* 0x000fe40000000010 */
[----:B0-----:R-:W-:-:S08]  /*0380*/  DFMA R22, -R14, R20, 1 ;  /* 0x3ff000000e16742b */ /* 0x001fd00000000114 */
[----:B------:R-:W-:Y:S01]  /*0390*/  FSETP.GEU.AND P1, PT, |R17|, 6.5827683646048100446e-37, PT ;  /* 0x036000001100780b */ /* 0x000fe20003f2e200 */
[----:B------:R-:W-:-:S08]  /*03a0*/  DFMA R22, R22, R22, R22 ;  /* 0x000000161616722b */ /* 0x000fd00000000016 */
[----:B------:R-:W-:-:S08]  /*03b0*/  DFMA R20, R20, R22, R20 ;  /* 0x000000161414722b */ /* 0x000fd00000000014 */
[----:B------:R-:W-:-:S08]  /*03c0*/  DFMA R12, -R14, R20, 1 ;  /* 0x3ff000000e0c742b */ /* 0x000fd00000000114 */
[----:B------:R-:W-:-:S08]  /*03d0*/  DFMA R12, R20, R12, R20 ;  /* 0x0000000c140c722b */ /* 0x000fd00000000014 */
[----:B------:R-:W-:-:S08]  /*03e0*/  DMUL R10, R16, R12 ;  /* 0x0000000c100a7228 */ /* 0x000fd00000000000 */
[----:B------:R-:W-:-:S08]  /*03f0*/  DFMA R18, -R14, R10, R16 ;  /* 0x0000000a0e12722b */ /* 0x000fd00000000110 */
[----:B------:R-:W-:Y:S01]  /*0400*/  DFMA R12, R12, R18, R10 ;  /* 0x000000120c0c722b */ /* 0x000fe2000000000a */
[----:B------:R-:W-:Y:S02]  /*0410*/  IMAD.U32 R10, RZ, RZ, UR7 ;  /* 0x00000007ff0a7e24 */ /* 0x000fe4000f8e00ff */
[----:B------:R-:W-:Y:S02]  /*0420*/  IMAD.U32 R11, RZ, RZ, UR8 ;  /* 0x00000008ff0b7e24 */ /* 0x000fe4000f8e00ff */
[----:B------:R-:W-:-:S05]  /*0430*/  IMAD.WIDE R10, R3, 0x8, R10 ;  /* 0x00000008030a7825 */ /* 0x000fca00078e020a */
[----:B------:R-:W-:-:S05]  /*0440*/  FFMA R0, RZ, R15, R13 ;  /* 0x0000000fff007223 */ /* 0x000fca000000000d */
[----:B------:R-:W-:-:S13]  /*0450*/  FSETP.GT.AND P0, PT, |R0|, 1.469367938527859385e-39, PT ;  /* 0x001000000000780b */ /* 0x000fda0003f04200 */
[----:B------:R-:W-:Y:S05]  /*0460*/  @P0 BRA P1, `(.L_x_417) ;  /* 0x0000000000140947 */ /* 0x000fea0000800000 */
[----:B------:R-:W-:Y:S01]  /*0470*/  IMAD.MOV.U32 R21, RZ, RZ, R15 ;  /* 0x000000ffff157224 */ /* 0x000fe200078e000f */
[----:B------:R-:W-:-:S07]  /*0480*/  MOV R0, 0x4a0 ;  /* 0x000004a000007802 */ /* 0x000fce0000000f00 */
[----:B------:R-:W-:Y:S05]  /*0490*/  CALL.REL.NOINC `($__internal_15_$__cuda_sm20_div_rn_f64_full) ;  /* 0x0000000400e47944 */ /* 0x000fea0003c00000 */
[----:B------:R-:W-:Y:S01]  /*04a0*/  MOV R12, R20 ;  /* 0x00000014000c7202 */ /* 0x000fe20000000f00 */
[----:B------:R-:W-:-:S07]  /*04b0*/  IMAD.MOV.U32 R13, RZ, RZ, R21 ;  /* 0x000000ffff0d7224 */ /* 0x000fce00078e0015 */
.L_x_417:
[----:B------:R-:W-:Y:S05]  /*04c0*/  BSYNC.RECONVERGENT B0 ;  /* 0x0000000000007941 */ /* 0x000fea0003800200 */
.L_x_416:
[----:B------:R0:W-:Y:S01]  /*04d0*/  STG.E.64 desc[UR14][R10.64+-0x10000], R12 ;  /* 0xff00000c0a007986 */ /* 0x0001e2000c101b0e */
[----:B------:R-:W-:-:S09]  /*04e0*/  UISETP.NE.AND UP0, UPT, UR4, 0x28, UPT ;  /* 0x000000280400788c */ /* 0x000fd2000bf05270 */
[----:B------:R-:W-:Y:S05]  /*04f0*/  BRA.U !UP0, `(.L_x_418) ;  /* 0x0000000508b47547 */ /* 0x000fea000b800000 */
[----:B------:R-:W2:Y:S04]  /*0500*/  LDG.E.64 R14, desc[UR14][R4.64+-0x8000] ;  /* 0xff80000e040e7981 */ /* 0x000ea8000c1e1b00 */
[----:B------:R-:W2:Y:S04]  /*0510*/  LDG.E.64 R18, desc[UR14][R4.64] ;  /* 0x0000000e04127981 */ /* 0x000ea8000c1e1b00 */
[----:B------:R-:W3:Y:S04]  /*0520*/  LDG.E.64 R22, desc[UR14][R6.64+-0x8000] ;  /* 0xff80000e06167981 */ /* 0x000ee8000c1e1b00 */
[----:B------:R-:W3:Y:S04]  /*0530*/  LDG.E.64 R24, desc[UR14][R6.64] ;  /* 0x0000000e06187981 */ /* 0x000ee8000c1e1b00 */
[----:B0-----:R-:W4:Y:S04]  /*0540*/  LDG.E.64 R12, desc[UR14][R8.64+-0x8000] ;  /* 0xff80000e080c7981 */ /* 0x001f28000c1e1b00 */
[----:B------:R-:W4:Y:S01]  /*0550*/  LDG.E.64 R16, desc[UR14][R8.64] ;  /* 0x0000000e08107981 */ /* 0x000f22000c1e1b00 */
[----:B------:R-:W-:Y:S01]  /*0560*/  BSSY.RECONVERGENT B0, `(.L_x_419) ;  /* 0x000001b000007945 */ /* 0x000fe20003800200 */
[----:B--2---:R-:W-:Y:S01]  /*0570*/  DADD R14, R14, R18 ;  /* 0x000000000e0e7229 */ /* 0x004fe20000000012 */
[----:B------:R-:W-:-:S07]  /*0580*/  IMAD.MOV.U32 R18, RZ, RZ, 0x1 ;  /* 0x00000001ff127424 */ /* 0x000fce00078e00ff */
[----:B------:R-:W-:Y:S02]  /*0590*/  DMUL R14, R14, UR20 ;  /* 0x000000140e0e7c28 */ /* 0x000fe40008000000 */
[----:B---3--:R-:W-:-:S06]  /*05a0*/  DADD R22, R22, -R24 ;  /* 0x0000000016167229 */ /* 0x008fcc0000000818 */
[----:B------:R-:W-:Y:S02]  /*05b0*/  DMUL R14, R14, R14 ;  /* 0x0000000e0e0e7228 */ /* 0x000fe40000000000 */
[----:B----4-:R-:W-:Y:S02]  /*05c0*/  DADD R16, R12, -R16 ;  /* 0x000000000c107229 */ /* 0x010fe40000000810 */
[----:B------:R-:W-:Y:S02]  /*05d0*/  DMUL R22, R22, R22 ;  /* 0x0000001616167228 */ /* 0x000fe40000000000 */
[----:B------:R-:W0:Y:S06]  /*05e0*/  MUFU.RCP64H R19, R15 ;  /* 0x0000000f00137308 */ /* 0x000e2c0000001800 */
[----:B------:R-:W-:-:S10]  /*05f0*/  DFMA R16, R16, R16, R22 ;  /* 0x000000101010722b */ /* 0x000fd40000000016 */
        /* <DEDUP_REMOVED lines=14> */
[----:B------:R-:W-:Y:S05]  /*06e0*/  CALL.REL.NOINC `($__internal_15_$__cuda_sm20_div_rn_f64_full) ;  /* 0x0000000400507944 */ /* 0x000fea0003c00000 */
[----:B------:R-:W-:Y:S02]  /*06f0*/  IMAD.MOV.U32 R12, RZ, RZ, R20 ;  /* 0x000000ffff0c7224 */ /* 0x000fe400078e0014 */
[----:B------:R-:W-:-:S07]  /*0700*/  IMAD.MOV.U32 R13, RZ, RZ, R21 ;  /* 0x000000ffff0d7224 */ /* 0x000fce00078e0015 */
.L_x_420:
[----:B------:R-:W-:Y:S05]  /*0710*/  BSYNC.RECONVERGENT B0 ;  /* 0x0000000000007941 */ /* 0x000fea0003800200 */
.L_x_419:
[----:B------:R0:W-:Y:S04]  /*0720*/  STG.E.64 desc[UR14][R10.64+-0x8000], R12 ;  /* 0xff80000c0a007986 */ /* 0x0001e8000c101b0e */
[----:B------:R-:W2:Y:S04]  /*0730*/  LDG.E.64 R14, desc[UR14][R4.64] ;  /* 0x0000000e040e7981 */ /* 0x000ea8000c1e1b00 */
[----:B------:R-:W2:Y:S04]  /*0740*/  LDG.E.64 R20, desc[UR14][R4.64+0x8000] ;  /* 0x0080000e04147981 */ /* 0x000ea8000c1e1b00 */
[----:B------:R-:W3:Y:S04]  /*0750*/  LDG.E.64 R22, desc[UR14][R6.64] ;  /* 0x0000000e06167981 */ /* 0x000ee8000c1e1b00 */
[----:B------:R-:W3:Y:S04]  /*0760*/  LDG.E.64 R24, desc[UR14][R6.64+0x8000] ;  /* 0x0080000e06187981 */ /* 0x000ee8000c1e1b00 */
[----:B------:R-:W4:Y:S04]  /*0770*/  LDG.E.64 R16, desc[UR14][R8.64] ;  /* 0x0000000e08107981 */ /* 0x000f28000c1e1b00 */
        /* <DEDUP_REMOVED lines=23> */
[----:B------:R-:W-:Y:S02]  /*08f0*/  MOV R21, R15 ;  /* 0x0000000f00157202 */ /* 0x000fe40000000f00 */
[----:B------:R-:W-:-:S07]  /*0900*/  MOV R0, 0x920 ;  /* 0x0000092000007802 */ /* 0x000fce0000000f00 */
[----:B------:R-:W-:Y:S05]  /*0910*/  CALL.REL.NOINC `($__internal_15_$__cuda_sm20_div_rn_f64_full) ;  /* 0x0000000000c47944 */ /* 0x000fea0003c00000 */
[----:B------:R-:W-:Y:S02]  /*0920*/  IMAD.MOV.U32 R12, RZ, RZ, R20 ;  /* 0x000000ffff0c7224 */ /* 0x000fe400078e0014 */
[----:B------:R-:W-:-:S07]  /*0930*/  IMAD.MOV.U32 R13, RZ, RZ, R21 ;  /* 0x000000ffff0d7224 */ /* 0x000fce00078e0015 */
.L_x_422:
[----:B------:R-:W-:Y:S05]  /*0940*/  BSYNC.RECONVERGENT B0 ;  /* 0x0000000000007941 */ /* 0x000fea0003800200 */
.L_x_421:
        /* <DEDUP_REMOVED lines=32> */
[----:B------:R-:W-:Y:S01]  /*0b50*/  IMAD.MOV.U32 R4, RZ, RZ, R20 ;  /* 0x000000ffff047224 */ /* 0x000fe200078e0014 */
[----:B------:R-:W-:-:S07]  /*0b60*/  MOV R5, R21 ;  /* 0x0000001500057202 */ /* 0x000fce0000000f00 */
.L_x_424:
[----:B------:R-:W-:Y:S05]  /*0b70*/  BSYNC.RECONVERGENT B0 ;  /* 0x0000000000007941 */ /* 0x000fea0003800200 */
.L_x_423:
[----:B------:R1:W-:Y:S01]  /*0b80*/  STG.E.64 desc[UR14][R10.64+0x8000], R4 ;  /* 0x008000040a007986 */ /* 0x0003e2000c101b0e */
[----:B------:R-:W-:Y:S01]  /*0b90*/  VIADD R3, R3, 0x4000 ;  /* 0x0000400003037836 */ /* 0x000fe20000000000 */
[----:B------:R-:W-:Y:S01]  /*0ba0*/  UIADD3 UR4, UPT, UPT, UR4, 0x4, URZ ;  /* 0x0000000404047890 */ /* 0x000fe2000fffe0ff */
[----:B------:R-:W-:Y:S01]  /*0bb0*/  VIADD R26, R26, 0x4000 ;  /* 0x000040001a1a7836 */ /* 0x000fe20000000000 */
[----:B------:R-:W-:Y:S10]  /*0bc0*/  BRA `(.L_x_425) ;  /* 0xfffffff400887947 */ /* 0x000ff4000383ffff */
.L_x_418:
[----:B------:R-:W1:Y:S01]  /*0bd0*/  LDC.64 R4, c[0x0][0x380] ;  /* 0x0000e000ff047b82 */ /* 0x000e620000000a00 */
[----:B------:R-:W-:-:S07]  /*0be0*/  VIADD R3, R2, 0x29000 ;  /* 0x0002900002037836 */ /* 0x000fce0000000000 */
[----:B------:R-:W2:Y:S01]  /*0bf0*/  LDC.64 R6, c[0x3][0x848] ;  /* 0x00c21200ff067b82 */ /* 0x000ea20000000a00 */
[----:B-1----:R-:W-:-:S05]  /*0c00*/  IMAD.WIDE R2, R3, 0x8, R4 ;  /* 0x0000000803027825 */ /* 0x002fca00078e0204 */
[----:B--2---:R-:W-:Y:S01]  /*0c10*/  STG.E.64 desc[UR14][R2.64], R6 ;  /* 0x0000000602007986 */ /* 0x004fe2000c101b0e */
[----:B------:R-:W-:Y:S05]  /*0c20*/  EXIT ;  /* 0x000000000000794d */ /* 0x000fea0003800000 */
        .weak           $__internal_15_$__cuda_sm20_div_rn_f64_full
        .type           $__internal_15_$__cuda_sm20_div_rn_f64_full,@function
        .size           $__internal_15_$__cuda_sm20_div_rn_f64_full,(.L_x_532 - $__internal_15_$__cuda_sm20_div_rn_f64_full)
$__internal_15_$__cuda_sm20_div_rn_f64_full:
        /* <DEDUP_REMOVED lines=36> */
[----:B------:R-:W-:-:S04]  /*0e70*/  IADD3 R20, PT, PT, R28, -0x1, RZ ;  /* 0xffffffff1c147810 */ /* 0x000fc80007ffe0ff */
        /* <DEDUP_REMOVED lines=22> */
[----:B------:R-:W-:Y:S01]  /*0fe0*/  IADD3 R13, PT, PT, -R22, RZ, RZ ;  /* 0x000000ff160d7210 */ /* 0x000fe20007ffe1ff */
[----:B------:R-:W-:Y:S01]  /*0ff0*/  IMAD.MOV.U32 R12, RZ, RZ, RZ ;  /* 0x000000ffff0c7224 */ /* 0x000fe200078e00ff */
[----:B------:R-:W-:-:S05]  /*1000*/  DMUL.RP R14, R24, R14 ;  /* 0x0000000e180e7228 */ /* 0x000fca0000008000 */
[----:B------:R-:W-:-:S05]  /*1010*/  DFMA R12, R20, -R12, R24 ;  /* 0x8000000c140c722b */ /* 0x000fca0000000018 */
[----:B------:R-:W-:Y:S02]  /*1020*/  LOP3.LUT R17, R15, R17, RZ, 0x3c, !PT ;  /* 0x000000110f117212 */ /* 0x000fe400078e3cff */
[----:B------:R-:W-:-:S04]  /*1030*/  IADD3 R12, PT, PT, -R22, -0x43300000, RZ ;  /* 0xbcd00000160c7810 */ /* 0x000fc80007ffe1ff */
[----:B------:R-:W-:-:S04]  /*1040*/  FSETP.NEU.AND P0, PT, |R13|, R12, PT ;  /* 0x0000000c0d00720b */ /* 0x000fc80003f0d200 */
[----:B------:R-:W-:Y:S02]  /*1050*/  FSEL R20, R14, R20, !P0 ;  /* 0x000000140e147208 */ /* 0x000fe40004000000 */
[----:B------:R-:W-:Y:S01]  /*1060*/  FSEL R21, R17, R21, !P0 ;  /* 0x0000001511157208 */ /* 0x000fe20004000000 */
[----:B------:R-:W-:Y:S06]  /*1070*/  BRA `(.L_x_428) ;  /* 0x0000000000547947 */ /* 0x000fec0003800000 */
.L_x_427:
        /* <DEDUP_REMOVED lines=13> */
[----:B------:R-:W-:Y:S01]  /*1150*/  @P0 IMAD.MOV.U32 R20, RZ, RZ, RZ ;  /* 0x000000ffff140224 */ /* 0x000fe200078e00ff */
[----:B------:R-:W-:Y:S01]  /*1160*/  @P0 MOV R21, R12 ;  /* 0x0000000c00150202 */ /* 0x000fe20000000f00 */
[----:B------:R-:W-:Y:S06]  /*1170*/  BRA `(.L_x_428) ;  /* 0x0000000000147947 */ /* 0x000fec0003800000 */
.L_x_430:
[----:B------:R-:W-:Y:S01]  /*1180*/  LOP3.LUT R21, R17, 0x80000, RZ, 0xfc, !PT ;  /* 0x0008000011157812 */ /* 0x000fe200078efcff */
[----:B------:R-:W-:Y:S01]  /*1190*/  IMAD.MOV.U32 R20, RZ, RZ, R16 ;  /* 0x000000ffff147224 */ /* 0x000fe200078e0010 */
[----:B------:R-:W-:Y:S06]  /*11a0*/  BRA `(.L_x_428) ;  /* 0x0000000000087947 */ /* 0x000fec0003800000 */
.L_x_429:
[----:B------:R-:W-:Y:S01]  /*11b0*/  LOP3.LUT R21, R13, 0x80000, RZ, 0xfc, !PT ;  /* 0x000800000d157812 */ /* 0x000fe200078efcff */
[----:B------:R-:W-:-:S07]  /*11c0*/  IMAD.MOV.U32 R20, RZ, RZ, R12 ;  /* 0x000000ffff147224 */ /* 0x000fce00078e000c */
.L_x_428:
[----:B------:R-:W-:Y:S05]  /*11d0*/  BSYNC.RECONVERGENT B1 ;  /* 0x0000000000017941 */ /* 0x000fea0003800200 */
.L_x_426:
[----:B------:R-:W-:Y:S02]  /*11e0*/  IMAD.MOV.U32 R12, RZ, RZ, R0 ;  /* 0x000000ffff0c7224 */ /* 0x000fe400078e0000 */
[----:B------:R-:W-:-:S04]  /*11f0*/  IMAD.MOV.U32 R13, RZ, RZ, 0x0 ;  /* 0x00000000ff0d7424 */ /* 0x000fc800078e00ff */
[----:B------:R-:W-:Y:S05]  /*1200*/  RET.REL.NODEC R12 `(compute_vshear_ugrid) ;  /* 0xffffffec0c7c7950 */ /* 0x000fea0003c3ffff */
.L_x_431:
        /* <DEDUP_REMOVED lines=15> */
.L_x_532:


//--------------------- .text.interior_convection_part2 --------------------------
	.section	.text.interior_convection_part2,"ax",@progbits
	.align	128
        .global         interior_convection_part2
        .type           interior_convection_part2,@function
        .size           interior_convection_part2,(.L_x_533 - interior_convection_part2)
        .other          interior_convection_part2,@"STO_CUDA_ENTRY STV_DEFAULT"
interior_convection_part2:
.text.interior_convection_part2:
        /* <DEDUP_REMOVED lines=12> */
[----:B------:R-:W0:Y:S01]  /*00c0*/  LDCU UR4, c[0x0][0x3c0] ;  /* 0x00007800ff0477ac */ /* 0x000e220008000800 */
[----:B------:R-:W-:Y:S01]  /*00d0*/  IMAD.MOV.U32 R3, RZ, RZ, RZ ;  /* 0x000000ffff037224 */ /* 0x000fe200078e00ff */
[C---:B------:R-:W-:Y:S01]  /*00e0*/  ISETP.GE.U32.AND P0, PT, R8.reuse, 0x3f, PT ;  /* 0x0000003f0800780c */ /* 0x040fe20003f06070 */
[----:B------:R-:W-:Y:S01]  /*00f0*/  IMAD.SHL.U32 R8, R8, 0x40, RZ ;  /* 0x0000004008087824 */ /* 0x000fe200078e00ff */
[----:B------:R-:W1:Y:S01]  /*0100*/  LDCU.64 UR6, c[0x0][0x3e8] ;  /* 0x00007d00ff0677ac */ /* 0x000e620008000a00 */
[----:B------:R-:W-:Y:S01]  /*0110*/  IMAD.WIDE.U32 R2, R5, UR5, R2 ;  /* 0x0000000505027c25 */ /* 0x000fe2000f8e0002 */
[----:B------:R-:W2:Y:S01]  /*0120*/  LDC.64 R14, c[0x0][0x3f0] ;  /* 0x0000fc00ff0e7b82 */ /* 0x000ea20000000a00 */
[----:B------:R-:W-:Y:S01]  /*0130*/  SHF.R.S32.HI R0, RZ, 0x1f, R7 ;  /* 0x0000001fff007819 */ /* 0x000fe20000011407 */
[----:B------:R-:W3:Y:S01]  /*0140*/  LDCU.64 UR8, c[0x0][0x3f8] ;  /* 0x00007f00ff0877ac */ /* 0x000ee20008000a00 */
[C---:B------:R-:W-:Y:S01]  /*0150*/  VIADD R5, R7.reuse, 0x1 ;  /* 0x0000000107057836 */ /* 0x040fe20000000000 */
[C---:B------:R-:W-:Y:S01]  /*0160*/  SHF.L.U64.HI R3, R2.reuse, 0x9, R3 ;  /* 0x0000000902037819 */ /* 0x040fe20000010203 */
[----:B------:R-:W-:Y:S01]  /*0170*/  IMAD.SHL.U32 R2, R2, 0x200, RZ ;  /* 0x0000020002027824 */ /* 0x000fe200078e00ff */
[----:B------:R-:W-:Y:S01]  /*0180*/  ISETP.LT.AND P0, PT, R7, 0x3f, !P0 ;  /* 0x0000003f0700780c */ /* 0x000fe20004701270 */
[----:B------:R-:W4:Y:S01]  /*0190*/  LDCU.64 UR10, c[0x0][0x358] ;  /* 0x00006b00ff0a77ac */ /* 0x000f220008000a00 */
[----:B------:R-:W5:Y:S01]  /*01a0*/  LDC.64 R16, c[0x0][0x3e8] ;  /* 0x0000fa00ff107b82 */ /* 0x000f620000000a00 */
[----:B------:R-:W-:Y:S01]  /*01b0*/  SHF.R.S32.HI R6, RZ, 0x1f, R5 ;  /* 0x0000001fff067819 */ /* 0x000fe20000011405 */
[----:B0-----:R-:W-:-:S06]  /*01c0*/  USHF.L.U32 UR4, UR4, 0xc, URZ ;  /* 0x0000000c04047899 */ /* 0x001fcc00080006ff */
[----:B------:R-:W0:Y:S01]  /*01d0*/  LDC.64 R18, c[0x0][0x410] ;  /* 0x00010400ff127b82 */ /* 0x000e220000000a00 */
[----:B------:R-:W-:Y:S02]  /*01e0*/  USHF.R.S32.HI UR5, URZ, 0x1f, UR4 ;  /* 0x0000001fff057899 */ /* 0x000fe40008011404 */
[C---:B------:R-:W-:Y:S01]  /*01f0*/  IADD3 R9, P3, P4, R8.reuse, UR4, R5 ;  /* 0x0000000408097c10 */ /* 0x040fe2000fc7e005 */
[----:B------:R-:W-:Y:S01]  /*0200*/  IMAD.WIDE R4, R5, 0x8, R2 ;  /* 0x0000000805047825 */ /* 0x000fe200078e0202 */
[----:B------:R-:W-:-:S03]  /*0210*/  IADD3 R11, P1, P2, R8, UR4, R7 ;  /* 0x00000004080b7c10 */ /* 0x000fc6000fa3e007 */
[----:B------:R-:W-:Y:S01]  /*0220*/  IMAD.WIDE R2, R7, 0x8, R2 ;  /* 0x0000000807027825 */ /* 0x000fe200078e0202 */
[----:B------:R-:W-:Y:S02]  /*0230*/  IADD3.X R6, PT, PT, RZ, UR5, R6, P3, P4 ;  /* 0x00000005ff067c10 */ /* 0x000fe40009fe8406 */
[----:B------:R-:W-:Y:S02]  /*0240*/  IADD3.X R0, PT, PT, RZ, UR5, R0, P1, P2 ;  /* 0x00000005ff007c10 */ /* 0x000fe40008fe4400 */
[----:B-1----:R-:W-:Y:S02]  /*0250*/  LEA R12, P4, R11, UR6, 0x3 ;  /* 0x000000060b0c7c11 */ /* 0x002fe4000f8818ff */
[----:B------:R-:W-:Y:S02]  /*0260*/  LEA R10, P2, R9, UR6, 0x3 ;  /* 0x00000006090a7c11 */ /* 0x000fe4000f8418ff */
[----:B---3--:R-:W-:Y:S02]  /*0270*/  IADD3 R22, P1, PT, R4, UR8, RZ ;  /* 0x0000000804167c10 */ /* 0x008fe4000ff3e0ff */
[----:B------:R-:W-:-:S02]  /*0280*/  IADD3 R20, P3, PT, R2, UR8, RZ ;  /* 0x0000000802147c10 */ /* 0x000fc4000ff7e0ff */
[----:B------:R-:W-:Y:S02]  /*0290*/  LEA.HI.X R13, R11, UR7, R0, 0x3, P4 ;  /* 0x000000070b0d7c11 */ /* 0x000fe4000a0f1c00 */
[----:B------:R-:W-:Y:S01]  /*02a0*/  LEA.HI.X R11, R9, UR7, R6, 0x3, P2 ;  /* 0x00000007090b7c11 */ /* 0x000fe200090f1c06 */
[----:B------:R-:W1:Y:S01]  /*02b0*/  LDCU.64 UR6, c[0x3][0x848] ;  /* 0x00c10900ff0677ac */ /* 0x000e620008000a00 */
[----:B------:R-:W-:Y:S02]  /*02c0*/  IADD3 R22, P4, PT, R22, 0x10200, RZ ;  /* 0x0001020016167810 */ /* 0x000fe40007f9e0ff */
[----:B------:R-:W-:Y:S02]  /*02d0*/  IADD3 R20, P2, PT, R20, 0x10008, RZ ;  /* 0x0001000814147810 */ /* 0x000fe40007f5e0ff */
[----:B------:R-:W-:Y:S02]  /*02e0*/  IADD3 R2, PT, PT, R7, R8, RZ ;  /* 0x0000000807027210 */ /* 0x000fe40007ffe0ff */
[----:B------:R-:W-:-:S02]  /*02f0*/  IADD3.X R23, PT, PT, RZ, UR9, R5, P4, P1 ;  /* 0x00000009ff177c10 */ /* 0x000fc4000a7e2405 */
[----:B------:R-:W-:Y:S01]  /*0300*/  IADD3.X R21, PT, PT, RZ, UR9, R3, P2, P3 ;  /* 0x00000009ff157c10 */ /* 0x000fe200097e6403 */
[C---:B------:R-:W-:Y:S01]  /*0310*/  VIADD R3, R2.reuse, UR4 ;  /* 0x0000000402037c36 */ /* 0x040fe20008000000 */
[----:B------:R-:W-:Y:S01]  /*0320*/  MOV R0, R2 ;  /* 0x0000000200007202 */ /* 0x000fe20000000f00 */
[C---:B------:R-:W-:Y:S01]  /*0330*/  VIADD R4, R2.reuse, 0x1000 ;  /* 0x0000100002047836 */ /* 0x040fe20000000000 */
[----:B------:R-:W-:Y:S01]  /*0340*/  UMOV UR4, URZ ;  /* 0x000000ff00047c82 */ /* 0x000fe20008000000 */
[C---:B------:R-:W-:Y:S02]  /*0350*/  VIADD R5, R2.reuse, 0x2000 ;  /* 0x0000200002057836 */ /* 0x040fe40000000000 */
[----:B------:R-:W-:Y:S02]  /*0360*/  VIADD R6, R2, 0x3000 ;  /* 0x0000300002067836 */ /* 0x000fe40000000000 */
[----:B------:R-:W-:Y:S02]  /*0370*/  IMAD.MOV.U32 R9, RZ, RZ, R4 ;  /* 0x000000ffff097224 */ /* 0x000fe400078e0004 */
[----:B------:R-:W-:-:S02]  /*0380*/  IMAD.MOV.U32 R44, RZ, RZ, R5 ;  /* 0x000000ffff2c7224 */ /* 0x000fc400078e0005 */
[----:B------:R-:W-:Y:S02]  /*0390*/  IMAD.MOV.U32 R45, RZ, RZ, R6 ;  /* 0x000000ffff2d7224 */ /* 0x000fe400078e0006 */
[----:B--2---:R-:W-:-:S04]  /*03a0*/  IMAD.WIDE R14, R3, 0x8, R14 ;  /* 0x00000008030e7825 */ /* 0x004fc800078e020e */
[----:B-----5:R-:W-:-:S04]  /*03b0*/  IMAD.WIDE R16, R3, 0x8, R16 ;  /* 0x0000000803107825 */ /* 0x020fc800078e0210 */
[----:B01--4-:R-:W-:-:S07]  /*03c0*/  IMAD.WIDE R18, R3, 0x4, R18 ;  /* 0x0000000403127825 */ /* 0x013fce00078e0212 */
.L_x_433:
[----:B0-----:R-:W0:Y:S01]  /*03d0*/  @P0 LDC.64 R36, c[0x0][0x3f8] ;  /* 0x0000fe00ff240b82 */ /* 0x001e220000000a00 */
[----:B------:R-:W2:Y:S04]  /*03e0*/  @P0 LDG.E.64 R38, desc[UR10][R12.64+0x200] ;  /* 0x0002000a0c260981 */ /* 0x000ea8000c1e1b00 */
[----:B------:R-:W2:Y:S04]  /*03f0*/  @P0 LDG.E.64 R26, desc[UR10][R20.64+-0xfe08] ;  /* 0xff01f80a141a0981 */ /* 0x000ea8000c1e1b00 */
[----:B------:R-:W3:Y:S04]  /*0400*/  @P0 LDG.E.64 R34, desc[UR10][R16.64] ;  /* 0x0000000a10220981 */ /* 0x000ee8000c1e1b00 */
[----:B------:R-:W4:Y:S04]  /*0410*/  @P0 LDG.E.64 R30, desc[UR10][R12.64+0x8] ;  /* 0x0000080a0c1e0981 */ /* 0x000f28000c1e1b00 */
[----:B------:R-:W4:Y:S04]  /*0420*/  @P0 LDG.E.64 R32, desc[UR10][R20.64+-0x10000] ;  /* 0xff00000a14200981 */ /* 0x000f28000c1e1b00 */
[----:B------:R-:W5:Y:S01]  /*0430*/  @P0 LDG.E.64 R28, desc[UR10][R10.64+0x200] ;  /* 0x0002000a0a1c0981 */ /* 0x000f62000c1e1b00 */
[----:B0-----:R-:W-:-:S03]  /*0440*/  @P0 IMAD.WIDE R36, R0, 0x8, R36 ;  /* 0x0000000800240825 */ /* 0x001fc600078e0224 */
[----:B------:R-:W5:Y:S04]  /*0450*/  @P0 LDG.E.64 R24, desc[UR10][R22.64+-0x10000] ;  /* 0xff00000a16180981 */ /* 0x000f68000c1e1b00 */
[----:B------:R-:W5:Y:S04]  /*0460*/  @P0 LDG.E.64 R40, desc[UR10][R14.64] ;  /* 0x0000000a0e280981 */ /* 0x000f68000c1e1b00 */
[----:B------:R-:W3:Y:S04]  /*0470*/  @P0 LDG.E.64 R36, desc[UR10][R36.64] ;  /* 0x0000000a24240981 */ /* 0x000ee8000c1e1b00 */
[----:B------:R-:W5:Y:S01]  /*0480*/  LDG.E R42, desc[UR10][R18.64] ;  /* 0x0000000a122a7981 */ /* 0x000f62000c1e1900 */
[----:B------:R-:W-:-:S04]  /*0490*/  UIADD3 UR5, UPT, UPT, UR4, 0x1, URZ ;  /* 0x0000000104057890 */ /* 0x000fc8000fffe0ff */
[----:B------:R-:W-:Y:S01]  /*04a0*/  UISETP.NE.AND UP0, UPT, UR5, 0x29, UPT ;  /* 0x000000290500788c */ /* 0x000fe2000bf05270 */
[----:B--2---:R-:W-:-:S08]  /*04b0*/  @P0 DMUL R26, R38, R26 ;  /* 0x0000001a261a0228 */ /* 0x004fd00000000000 */
[----:B---3--:R-:W-:-:S08]  /*04c0*/  @P0 DFMA R26, R34, R36, R26 ;  /* 0x00000024221a022b */ /* 0x008fd0000000001a */
[----:B----4-:R-:W-:Y:S02]  /*04d0*/  @P0 DFMA R30, R30, R32, R26 ;  /* 0x000000201e1e022b */ /* 0x010fe4000000001a */
[----:B------:R-:W0:Y:S06]  /*04e0*/  LDC.64 R26, c[0x0][0x3d0] ;  /* 0x0000f400ff1a7b82 */ /* 0x000e2c0000000a00 */
[----:B-----5:R-:W-:Y:S01]  /*04f0*/  @P0 DFMA R28, R28, R24, R30 ;  /* 0x000000181c1c022b */ /* 0x020fe2000000001e */
[----:B------:R-:W-:Y:S01]  /*0500*/  CS2R R24, SRZ ;  /* 0x0000000000187805 */ /* 0x000fe2000001ff00 */
[----:B------:R-:W-:-:S06]  /*0510*/  VIADD R42, R42, 0xffffffff ;  /* 0xffffffff2a2a7836 */ /* 0x000fcc0000000000 */
[----:B------:R-:W-:Y:S01]  /*0520*/  @P0 DMUL R24, R40, R28 ;  /* 0x0000001c28180228 */ /* 0x000fe20000000000 */
[----:B------:R-:W-:-:S09]  /*0530*/  ISETP.LE.AND P1, PT, R42, UR4, PT ;  /* 0x000000042a007c0c */ /* 0x000fd2000bf23270 */
[----:B------:R-:W-:Y:S02]  /*0540*/  FSEL R28, R24, UR6, !P1 ;  /* 0x00000006181c7c08 */ /* 0x000fe4000c800000 */
[----:B------:R-:W-:Y:S01]  /*0550*/  FSEL R29, R25, UR7, !P1 ;  /* 0x00000007191d7c08 */ /* 0x000fe2000c800000 */
[----:B0-----:R-:W-:-:S05]  /*0560*/  IMAD.WIDE R24, R0, 0x8, R26 ;  /* 0x0000000800187825 */ /* 0x001fca00078e021a */
[----:B------:R0:W-:Y:S01]  /*0570*/  STG.E.64 desc[UR10][R24.64], R28 ;  /* 0x0000001c18007986 */ /* 0x0001e2000c101b0a */
[----:B------:R-:W-:Y:S05]  /*0580*/  BRA.U !UP0, `(.L_x_432) ;  /* 0x0000000508447547 */ /* 0x000fea000b800000 */
[----:B------:R-:W1:Y:S01]  /*0590*/  @P0 LDC.64 R30, c[0x0][0x3f8] ;  /* 0x0000fe00ff1e0b82 */ /* 0x000e620000000a00 */
[----:B0-----:R-:W2:Y:S04]  /*05a0*/  @P0 LDG.E.64 R28, desc[UR10][R12.64+0x200] ;  /* 0x0002000a0c1c0981 */ /* 0x001ea8000c1e1b00 */
[----:B------:R-:W2:Y:S04]  /*05b0*/  @P0 LDG.E.64 R26, desc[UR10][R20.64+-0x7e08] ;  /* 0xff81f80a141a0981 */ /* 0x000ea8000c1e1b00 */
[----:B------:R-:W3:Y:S04]  /*05c0*/  @P0 LDG.E.64 R40, desc[UR10][R16.64] ;  /* 0x0000000a10280981 */ /* 0x000ee8000c1e1b00 */
[----:B------:R-:W4:Y:S04]  /*05d0*/  @P0 LDG.E.64 R32, desc[UR10][R12.64+0x8] ;  /* 0x0000080a0c200981 */ /* 0x000f28000c1e1b00 */
[----:B------:R-:W4:Y:S04]  /*05e0*/  @P0 LDG.E.64 R34, desc[UR10][R20.64+-0x8000] ;  /* 0xff80000a14220981 */ /* 0x000f28000c1e1b00 */
[----:B------:R-:W5:Y:S01]  /*05f0*/  @P0 LDG.E.64 R36, desc[UR10][R10.64+0x200] ;  /* 0x0002000a0a240981 */ /* 0x000f62000c1e1b00 */
[----:B-1----:R-:W-:-:S03]  /*0600*/  @P0 IMAD.WIDE R30, R9, 0x8, R30 ;  /* 0x00000008091e0825 */ /* 0x002fc600078e021e */
[----:B------:R-:W5:Y:S04]  /*0610*/  @P0 LDG.E.64 R38, desc[UR10][R22.64+-0x8000] ;  /* 0xff80000a16260981 */ /* 0x000f68000c1e1b00 */
[----:B------:R-:W5:Y:S04]  /*0620*/  @P0 LDG.E.64 R42, desc[UR10][R14.64] ;  /* 0x0000000a0e2a0981 */ /* 0x000f68000c1e1b00 */
[----:B------:R-:W3:Y:S04]  /*0630*/  @P0 LDG.E.64 R30, desc[UR10][R30.64] ;  /* 0x0000000a1e1e0981 */ /* 0x000ee8000c1e1b00 */
[----:B------:R-:W5:Y:S01]  /*0640*/  LDG.E R46, desc[UR10][R18.64] ;  /* 0x0000000a122e7981 */ /* 0x000f62000c1e1900 */
[----:B--2---:R-:W-:-:S08]  /*0650*/  @P0 DMUL R26, R28, R26 ;  /* 0x0000001a1c1a0228 */ /* 0x004fd00000000000 */
[----:B---3--:R-:W-:Y:S01]  /*0660*/  @P0 DFMA R26, R40, R30, R26 ;  /* 0x0000001e281a022b */ /* 0x008fe2000000001a */
[----:B------:R-:W0:Y:S07]  /*0670*/  @P0 LDC.64 R30, c[0x0][0x3f8] ;  /* 0x0000fe00ff1e0b82 */ /* 0x000e2e0000000a00 */
[----:B----4-:R-:W-:-:S08]  /*0680*/  @P0 DFMA R26, R32, R34, R26 ;  /* 0x00000022201a022b */ /* 0x010fd0000000001a */
[----:B-----5:R-:W-:Y:S01]  /*0690*/  @P0 DFMA R36, R36, R38, R26 ;  /* 0x000000262424022b */ /* 0x020fe2000000001a */
[----:B------:R-:W-:Y:S02]  /*06a0*/  CS2R R26, SRZ ;  /* 0x00000000001a7805 */ /* 0x000fe4000001ff00 */
[----:B------:R-:W-:-:S05]  /*06b0*/  IADD3 R46, PT, PT, R46, -0x1, RZ ;  /* 0xffffffff2e2e7810 */ /* 0x000fca0007ffe0ff */
[----:B------:R-:W-:Y:S01]  /*06c0*/  @P0 DMUL R26, R42, R36 ;  /* 0x000000242a1a0228 */ /* 0x000fe20000000000 */
[----:B------:R-:W-:Y:S01]  /*06d0*/  ISETP.LE.AND P1, PT, R46, UR5, PT ;  /* 0x000000052e007c0c */ /* 0x000fe2000bf23270 */
[----:B0-----:R-:W-:-:S08]  /*06e0*/  @P0 IMAD.WIDE R30, R44, 0x8, R30 ;  /* 0x000000082c1e0825 */ /* 0x001fd000078e021e */
[----:B------:R-:W-:Y:S02]  /*06f0*/  FSEL R46, R26, UR6, !P1 ;  /* 0x000000061a2e7c08 */ /* 0x000fe4000c800000 */
[----:B------:R-:W-:-:S05]  /*0700*/  FSEL R47, R27, UR7, !P1 ;  /* 0x000000071b2f7c08 */ /* 0x000fca000c800000 */
[----:B------:R0:W-:Y:S04]  /*0710*/  STG.E.64 desc[UR10][R24.64+0x8000], R46 ;  /* 0x0080002e18007986 */ /* 0x0001e8000c101b0a */
[----:B------:R-:W2:Y:S04]  /*0720*/  @P0 LDG.E.64 R28, desc[UR10][R12.64+0x200] ;  /* 0x0002000a0c1c0981 */ /* 0x000ea8000c1e1b00 */
[----:B------:R-:W2:Y:S04]  /*0730*/  @P0 LDG.E.64 R26, desc[UR10][R20.64+0x1f8] ;  /* 0x0001f80a141a0981 */ /* 0x000ea8000c1e1b00 */
[----:B------:R-:W3:Y:S04]  /*0740*/  @P0 LDG.E.64 R40, desc[UR10][R16.64] ;  /* 0x0000000a10280981 */ /* 0x000ee8000c1e1b00 */
[----:B------:R-:W3:Y:S04]  /*0750*/  @P0 LDG.E.64 R30, desc[UR10][R30.64] ;  /* 0x0000000a1e1e0981 */ /* 0x000ee8000c1e1b00 */
[----:B------:R-:W4:Y:S04]  /*0760*/  @P0 LDG.E.64 R32, desc[UR10][R12.64+0x8] ;  /* 0x0000080a0c200981 */ /* 0x000f28000c1e1b00 */
[----:B------:R-:W4:Y:S04]  /*0770*/  @P0 LDG.E.64 R34, desc[UR10][R20.64] ;  /* 0x0000000a14220981 */ /* 0x000f28000c1e1b00 */
[----:B------:R-:W5:Y:S04]  /*0780*/  @P0 LDG.E.64 R36, desc[UR10][R10.64+0x200] ;  /* 0x0002000a0a240981 */ /* 0x000f68000c1e1b00 */
[----:B------:R-:W5:Y:S04]  /*0790*/  @P0 LDG.E.64 R38, desc[UR10][R22.64] ;  /* 0x0000000a16260981 */ /* 0x000f68000c1e1b00 */
[----:B------:R-:W5:Y:S04]  /*07a0*/  @P0 LDG.E.64 R42, desc[UR10][R14.64] ;  /* 0x0000000a0e2a0981 */ /* 0x000f68000c1e1b00 */
[----:B0-----:R-:W5:Y:S01]  /*07b0*/  LDG.E R46, desc[UR10][R18.64] ;  /* 0x0000000a122e7981 */ /* 0x001f62000c1e1900 */
[----:B------:R-:W-:Y:S01]  /*07c0*/  UIADD3 UR5, UPT, UPT, UR4, 0x2, URZ ;  /* 0x0000000204057890 */ /* 0x000fe2000fffe0ff */
[----:B--2---:R-:W-:-:S08]  /*07d0*/  @P0 DMUL R26, R28, R26 ;  /* 0x0000001a1c1a0228 */ /* 0x004fd00000000000 */
[----:B---3--:R-:W-:Y:S01]  /*07e0*/  @P0 DFMA R26, R40, R30, R26 ;  /* 0x0000001e281a022b */ /* 0x008fe2000000001a */
[----:B------:R-:W0:Y:S07]  /*07f0*/  @P0 LDC.64 R30, c[0x0][0x3f8] ;  /* 0x0000fe00ff1e0b82 */ /* 0x000e2e0000000a00 */
[----:B----4-:R-:W-:-:S08]  /*0800*/  @P0 DFMA R26, R32, R34, R26 ;  /* 0x00000022201a022b */ /* 0x010fd0000000001a */
[----:B-----5:R-:W-:Y:S01]  /*0810*/  @P0 DFMA R36, R36, R38, R26 ;  /* 0x000000262424022b */ /* 0x020fe2000000001a */
[----:B------:R-:W-:-:S07]  /*0820*/  CS2R R26, SRZ ;  /* 0x00000000001a7805 */ /* 0x000fce000001ff00 */
[----:B------:R-:W-:Y:S01]  /*0830*/  @P0 DMUL R26, R42, R36 ;  /* 0x000000242a1a0228 */ /* 0x000fe20000000000 */
[----:B------:R-:W-:-:S05]  /*0840*/  VIADD R46, R46, 0xffffffff ;  /* 0xffffffff2e2e7836 */ /* 0x000fca0000000000 */
[----:B------:R-:W-:-:S04]  /*0850*/  ISETP.LE.AND P1, PT, R46, UR5, PT ;  /* 0x000000052e007c0c */ /* 0x000fc8000bf23270 */
[----:B------:R-:W-:Y:S02]  /*0860*/  FSEL R46, R26, UR6, !P1 ;  /* 0x000000061a2e7c08 */ /* 0x000fe4000c800000 */
[----:B------:R-:W-:Y:S01]  /*0870*/  FSEL R47, R27, UR7, !P1 ;  /* 0x000000071b2f7c08 */ /* 0x000fe2000c800000 */
[----:B0-----:R-:W-:-:S04]  /*0880*/  @P0 IMAD.WIDE R32, R45, 0x8, R30 ;  /* 0x000000082d200825 */ /* 0x001fc800078e021e */
[----:B------:R0:W-:Y:S04]  /*0890*/  STG.E.64 desc[UR10][R24.64+0x10000], R46 ;  /* 0x0100002e18007986 */ /* 0x0001e8000c101b0a */
[----:B------:R-:W2:Y:S04]  /*08a0*/  @P0 LDG.E.64 R26, desc[UR10][R12.64+0x200] ;  /* 0x0002000a0c1a0981 */ /* 0x000ea8000c1e1b00 */
[----:B------:R-:W2:Y:S04]  /*08b0*/  @P0 LDG.E.64 R28, desc[UR10][R20.64+0x81f8] ;  /* 0x0081f80a141c0981 */ /* 0x000ea8000c1e1b00 */
[----:B------:R-:W3:Y:S04]  /*08c0*/  @P0 LDG.E.64 R30, desc[UR10][R16.64] ;  /* 0x0000000a101e0981 */ /* 0x000ee8000c1e1b00 */
[----:B------:R-:W3:Y:S04]  /*08d0*/  @P0 LDG.E.64 R32, desc[UR10][R32.64] ;  /* 0x0000000a20200981 */ /* 0x000ee8000c1e1b00 */
[----:B------:R-:W4:Y:S04]  /*08e0*/  @P0 LDG.E.64 R34, desc[UR10][R12.64+0x8] ;  /* 0x0000080a0c220981 */ /* 0x000f28000c1e1b00 */
[----:B------:R1:W4:Y:S04]  /*08f0*/  @P0 LDG.E.64 R36, desc[UR10][R20.64+0x8000] ;  /* 0x0080000a14240981 */ /* 0x000328000c1e1b00 */
[----:B------:R-:W5:Y:S04]  /*0900*/  @P0 LDG.E.64 R38, desc[UR10][R10.64+0x200] ;  /* 0x0002000a0a260981 */ /* 0x000f68000c1e1b00 */
[----:B------:R-:W5:Y:S04]  /*0910*/  @P0 LDG.E.64 R40, desc[UR10][R22.64+0x8000] ;  /* 0x0080000a16280981 */ /* 0x000f68000c1e1b00 */
[----:B------:R-:W5:Y:S04]  /*0920*/  @P0 LDG.E.64 R42, desc[UR10][R14.64] ;  /* 0x0000000a0e2a0981 */ /* 0x000f68000c1e1b00 */
[----:B0-----:R-:W5:Y:S01]  /*0930*/  LDG.E R46, desc[UR10][R18.64] ;  /* 0x0000000a122e7981 */ /* 0x001f62000c1e1900 */
[----:B------:R-:W-:Y:S01]  /*0940*/  UIADD3 UR5, UPT, UPT, UR4, 0x3, URZ ;  /* 0x0000000304057890 */ /* 0x000fe2000fffe0ff */
[----:B-1----:R-:W-:Y:S01]  /*0950*/  IADD3 R20, P2, PT, R20, 0x20000, RZ ;  /* 0x0002000014147810 */ /* 0x002fe20007f5e0ff */
[----:B------:R-:W-:Y:S01]  /*0960*/  VIADD R9, R9, 0x4000 ;  /* 0x0000400009097836 */ /* 0x000fe20000000000 */
[----:B------:R-:W-:Y:S01]  /*0970*/  IADD3 R0, PT, PT, R0, 0x4000, RZ ;  /* 0x0000400000007810 */ /* 0x000fe20007ffe0ff */
[----:B------:R-:W-:-:S02]  /*0980*/  VIADD R44, R44, 0x4000 ;  /* 0x000040002c2c7836 */ /* 0x000fc40000000000 */
[----:B------:R-:W-:Y:S02]  /*0990*/  IMAD.X R21, RZ, RZ, R21, P2 ;  /* 0x000000ffff157224 */ /* 0x000fe400010e0615 */
[----:B------:R-:W-:Y:S01]  /*09a0*/  VIADD R45, R45, 0x4000 ;  /* 0x000040002d2d7836 */ /* 0x000fe20000000000 */
[----:B------:R-:W-:Y:S01]  /*09b0*/  UIADD3 UR4, UPT, UPT, UR4, 0x4, URZ ;  /* 0x0000000404047890 */ /* 0x000fe2000fffe0ff */
[----:B--2---:R-:W-:-:S08]  /*09c0*/  @P0 DMUL R26, R26, R28 ;  /* 0x0000001c1a1a0228 */ /* 0x004fd00000000000 */
[----:B---3--:R-:W-:-:S08]  /*09d0*/  @P0 DFMA R26, R30, R32, R26 ;  /* 0x000000201e1a022b */ /* 0x008fd0000000001a */
[----:B----4-:R-:W-:-:S08]  /*09e0*/  @P0 DFMA R26, R34, R36, R26 ;  /* 0x00000024221a022b */ /* 0x010fd0000000001a */
[----:B-----5:R-:W-:Y:S01]  /*09f0*/  @P0 DFMA R38, R38, R40, R26 ;  /* 0x000000282626022b */ /* 0x020fe2000000001a */
[----:B------:R-:W-:-:S07]  /*0a00*/  CS2R R26, SRZ ;  /* 0x00000000001a7805 */ /* 0x000fce000001ff00 */
[----:B------:R-:W-:Y:S01]  /*0a10*/  @P0 DMUL R26, R42, R38 ;  /* 0x000000262a1a0228 */ /* 0x000fe20000000000 */
[----:B------:R-:W-:-:S05]  /*0a20*/  VIADD R46, R46, 0xffffffff ;  /* 0xffffffff2e2e7836 */ /* 0x000fca0000000000 */
[----:B------:R-:W-:-:S04]  /*0a30*/  ISETP.LE.AND P1, PT, R46, UR5, PT ;  /* 0x000000052e007c0c */ /* 0x000fc8000bf23270 */
[----:B------:R-:W-:Y:S02]  /*0a40*/  FSEL R26, R26, UR6, !P1 ;  /* 0x000000061a1a7c08 */ /* 0x000fe4000c800000 */
[----:B------:R-:W-:-:S05]  /*0a50*/  FSEL R27, R27, UR7, !P1 ;  /* 0x000000071b1b7c08 */ /* 0x000fca000c800000 */
[----:B------:R0:W-:Y:S01]  /*0a60*/  STG.E.64 desc[UR10][R24.64+0x18000], R26 ;  /* 0x0180001a18007986 */ /* 0x0001e2000c101b0a */
[----:B------:R-:W-:-:S05]  /*0a70*/  IADD3 R22, P1, PT, R22, 0x20000, RZ ;  /* 0x0002000016167810 */ /* 0x000fca0007f3e0ff */
[----:B------:R-:W-:Y:S01]  /*0a80*/  IMAD.X R23, RZ, RZ, R23, P1 ;  /* 0x000000ffff177224 */ /* 0x000fe200008e0617 */
[----:B------:R-:W-:Y:S07]  /*0a90*/  BRA `(.L_x_433) ;  /* 0xfffffff8004c7947 */ /* 0x000fee000383ffff */
.L_x_432:
[----:B0-----:R-:W0:Y:S01]  /*0aa0*/  LDC.64 R24, c[0x0][0x398] ;  /* 0x0000e600ff187b82 */ /* 0x001e220000000a00 */
[C---:B------:R-:W-:Y:S01]  /*0ab0*/  IMAD.WIDE R26, R2.reuse, 0x8, R26 ;  /* 0x00000008021a7825 */ /* 0x040fe200078e021a */
[----:B------:R-:W1:Y:S06]  /*0ac0*/  LDCU UR4, c[0x3][0xe5c] ;  /* 0x00c1cb80ff0477ac */ /* 0x000e6c0008000800 */
[----:B------:R-:W2:Y:S08]  /*0ad0*/  LDC.64 R14, c[0x3][0x848] ;  /* 0x00c21200ff0e7b82 */ /* 0x000eb00000000a00 */
[----:B------:R-:W3:Y:S01]  /*0ae0*/  LDC.64 R16, c[0x3][0xe58] ;  /* 0x00c39600ff107b82 */ /* 0x000ee20000000a00 */
[----:B0-----:R-:W-:-:S07]  /*0af0*/  IMAD.WIDE R24, R2, 0x8, R24 ;  /* 0x0000000802187825 */ /* 0x001fce00078e0218 */
[----:B------:R-:W0:Y:S01]  /*0b00*/  LDC.64 R22, c[0x0][0x3a0] ;  /* 0x0000e800ff167b82 */ /* 0x000e220000000a00 */
[----:B--2---:R2:W-:Y:S01]  /*0b10*/  STG.E.64 desc[UR10][R26.64+0x148000], R14 ;  /* 0x1480000e1a007986 */ /* 0x0045e2000c101b0a */
[----:B------:R-:W-:-:S06]  /*0b20*/  IMAD.MOV.U32 R10, RZ, RZ, 0x1 ;  /* 0x00000001ff0a7424 */ /* 0x000fcc00078e00ff */
[----:B------:R-:W4:Y:S01]  /*0b30*/  LDC R18, c[0x0][0x3c0] ;  /* 0x0000f000ff127b82 */ /* 0x000f220000000800 */
[----:B------:R-:W5:Y:S01]  /*0b40*/  LDG.E.64 R38, desc[UR10][R24.64] ;  /* 0x0000000a18267981 */ /* 0x000f62000c1e1b00 */
[----:B-1----:R-:W3:Y:S01]  /*0b50*/  MUFU.RCP64H R11, UR4 ;  /* 0x00000004000b7d08 */ /* 0x002ee20008001800 */
[----:B------:R-:W-:Y:S01]  /*0b60*/  BSSY.RECONVERGENT B1, `(.L_x_434) ;  /* 0x0000014000017945 */ /* 0x000fe20003800200 */
[----:B0-----:R-:W-:Y:S01]  /*0b70*/  IMAD.WIDE R22, R2, 0x8, R22 ;  /* 0x0000000802167825 */ /* 0x001fe200078e0216 */
[----:B---3--:R-:W-:-:S03]  /*0b80*/  DFMA R12, R10, -R16, 1 ;  /* 0x3ff000000a0c742b */ /* 0x008fc60000000810 */
[----:B----4-:R-:W-:-:S05]  /*0b90*/  IMAD R18, R18, 0x53000, R3 ;  /* 0x0005300012127824 */ /* 0x010fca00078e0203 */
[----:B------:R-:W-:-:S08]  /*0ba0*/  DFMA R12, R12, R12, R12 ;  /* 0x0000000c0c0c722b */ /* 0x000fd0000000000c */
[----:B------:R-:W-:-:S08]  /*0bb0*/  DFMA R12, R10, R12, R10 ;  /* 0x0000000c0a0c722b */ /* 0x000fd0000000000a */
[----:B------:R-:W-:-:S08]  /*0bc0*/  DFMA R10, R12, -R16, 1 ;  /* 0x3ff000000c0a742b */ /* 0x000fd00000000810 */
[----:B------:R-:W-:-:S08]  /*0bd0*/  DFMA R10, R12, R10, R12 ;  /* 0x0000000a0c0a722b */ /* 0x000fd0000000000c */
[----:B-----5:R-:W-:Y:S01]  /*0be0*/  DMUL R34, R38, R10 ;  /* 0x0000000a26227228 */ /* 0x020fe20000000000 */
[----:B------:R-:W-:-:S07]  /*0bf0*/  FSETP.GEU.AND P1, PT, |R39|, 6.5827683646048100446e-37, PT ;  /* 0x036000002700780b */ /* 0x000fce0003f2e200 */
[----:B------:R-:W-:-:S08]  /*0c00*/  DFMA R12, R34, -R16, R38 ;  /* 0x80000010220c722b */ /* 0x000fd00000000026 */
[----:B------:R-:W-:-:S10]  /*0c10*/  DFMA R34, R10, R12, R34 ;  /* 0x0000000c0a22722b */ /* 0x000fd40000000022 */
[----:B------:R-:W-:-:S05]  /*0c20*/  FFMA R0, RZ, UR4, R35 ;  /* 0x00000004ff007c23 */ /* 0x000fca0008000023 */
[----:B------:R-:W-:-:S13]  /*0c30*/  FSETP.GT.AND P0, PT, |R0|, 1.469367938527859385e-39, PT ;  /* 0x001000000000780b */ /* 0x000fda0003f04200 */
[----:B--2---:R-:W-:Y:S05]  /*0c40*/  @P0 BRA P1, `(.L_x_435) ;  /* 0x0000000000140947 */ /* 0x004fea0000800000 */
[----:B------:R-:W0:Y:S01]  /*0c50*/  LDCU.64 UR4, c[0x3][0xe58] ;  /* 0x00c1cb00ff0477ac */ /* 0x000e220008000a00 */
[----:B------:R-:W-:Y:S02]  /*0c60*/  MOV R0, 0xca0 ;  /* 0x00000ca000007802 */ /* 0x000fe40000000f00 */
[----:B0-----:R-:W-:Y:S01]  /*0c70*/  MOV R36, UR4 ;  /* 0x0000000400247c02 */ /* 0x001fe20008000f00 */
[----:B------:R-:W-:-:S07]  /*0c80*/  IMAD.U32 R37, RZ, RZ, UR5 ;  /* 0x00000005ff257e24 */ /* 0x000fce000f8e00ff */
[----:B------:R-:W-:Y:S05]  /*0c90*/  CALL.REL.NOINC `($__internal_16_$__cuda_sm20_div_rn_f64_full) ;  /* 0x0000002c00287944 */ /* 0x000fea0003c00000 */
.L_x_435:
[----:B------:R-:W-:Y:S05]  /*0ca0*/  BSYNC.RECONVERGENT B1 ;  /* 0x0000000000017941 */ /* 0x000fea0003800200 */
.L_x_434:
[----:B------:R-:W0:Y:S01]  /*0cb0*/  LDC.64 R20, c[0x0][0x3c8] ;  /* 0x0000f200ff147b82 */ /* 0x000e220000000a00 */
[----:B------:R-:W2:Y:S01]  /*0cc0*/  LDG.E.64 R12, desc[UR10][R22.64] ;  /* 0x0000000a160c7981 */ /* 0x000ea2000c1e1b00 */
[----:B------:R-:W1:Y:S01]  /*0cd0*/  LDCU.64 UR4, c[0x0][0x400] ;  /* 0x00008000ff0477ac */ /* 0x000e620008000a00 */
[----:B------:R-:W3:Y:S05]  /*0ce0*/  LDCU.64 UR6, c[0x0][0x3a0] ;  /* 0x00007400ff0677ac */ /* 0x000eea0008000a00 */
[----:B------:R-:W4:Y:S01]  /*0cf0*/  LDC R0, c[0x0][0x3c0] ;  /* 0x0000f000ff007b82 */ /* 0x000f220000000800 */
[----:B------:R-:W5:Y:S07]  /*0d00*/  LDCU.64 UR8, c[0x0][0x3d8] ;  /* 0x00007b00ff0877ac */ /* 0x000f6e0008000a00 */
[----:B------:R-:W5:Y:S01]  /*0d10*/  LDC.64 R14, c[0x0][0x3d8] ;  /* 0x0000f600ff0e7b82 */ /* 0x000f620000000a00 */
[----:B0-----:R-:W-:-:S05]  /*0d20*/  IMAD.WIDE R20, R2, 0x8, R20 ;  /* 0x0000000802147825 */ /* 0x001fca00078e0214 */
[----:B------:R-:W2:Y:S01]  /*0d30*/  LDG.E.64 R10, desc[UR10][R20.64] ;  /* 0x0000000a140a7981 */ /* 0x000ea2000c1e1b00 */
[----:B-1----:R-:W-:Y:S01]  /*0d40*/  UIADD3 UR4, UP1, UPT, UR4, 0x10000, URZ ;  /* 0x0001000004047890 */ /* 0x002fe2000ff3e0ff */
[----:B----4-:R-:W-:Y:S01]  /*0d50*/  IMAD R9, R0, 0x2c000, R7 ;  /* 0x0002c00000097824 */ /* 0x010fe200078e0207 */
[----:B---3--:R-:W-:Y:S02]  /*0d60*/  UIADD3 UR6, UP0, UPT, UR6, 0x10000, URZ ;  /* 0x0001000006067890 */ /* 0x008fe4000ff1e0ff */
[----:B------:R-:W-:Y:S02]  /*0d70*/  UIADD3.X UR5, UPT, UPT, URZ, UR5, URZ, UP1, !UPT ;  /* 0x00000005ff057290 */ /* 0x000fe40008ffe4ff */
[----:B-----5:R-:W-:Y:S01]  /*0d80*/  UIADD3 UR8, UP1, UPT, UR8, 0x10000, URZ ;  /* 0x0001000008087890 */ /* 0x020fe2000ff3e0ff */
[----:B------:R-:W-:Y:S01]  /*0d90*/  IMAD.WIDE R18, R18, 0x8, R14 ;  /* 0x0000000812127825 */ /* 0x000fe200078e020e */
[----:B------:R-:W-:Y:S02]  /*0da0*/  UIADD3.X UR7, UPT, UPT, URZ, UR7, URZ, UP0, !UPT ;  /* 0x00000007ff077290 */ /* 0x000fe400087fe4ff */
[----:B------:R-:W-:Y:S01]  /*0db0*/  UIADD3.X UR9, UPT, UPT, URZ, UR9, URZ, UP1, !UPT ;  /* 0x00000009ff097290 */ /* 0x000fe20008ffe4ff */
[----:B------:R-:W-:-:S02]  /*0dc0*/  IMAD.U32 R14, RZ, RZ, UR6 ;  /* 0x00000006ff0e7e24 */ /* 0x000fc4000f8e00ff */
[----:B------:R-:W-:Y:S01]  /*0dd0*/  IMAD.U32 R17, RZ, RZ, UR5 ;  /* 0x00000005ff117e24 */ /* 0x000fe2000f8e00ff */
[----:B------:R-:W-:Y:S02]  /*0de0*/  MOV R15, UR7 ;  /* 0x00000007000f7c02 */ /* 0x000fe40008000f00 */
[----:B------:R-:W-:Y:S01]  /*0df0*/  MOV R16, UR4 ;  /* 0x0000000400107c02 */ /* 0x000fe20008000f00 */
[----:B------:R-:W-:Y:S01]  /*0e00*/  UMOV UR4, URZ ;  /* 0x000000ff00047c82 */ /* 0x000fe20008000000 */
[----:B--2---:R-:W-:Y:S01]  /*0e10*/  DMUL R10, R10, -R12 ;  /* 0x8000000c0a0a7228 */ /* 0x004fe20000000000 */
[----:B------:R-:W-:Y:S02]  /*0e20*/  IMAD R13, R0, 0x54000, R7 ;  /* 0x00054000000d7824 */ /* 0x000fe400078e0207 */
[----:B------:R-:W-:-:S05]  /*0e30*/  IMAD.IADD R7, R8, 0x1, R9 ;  /* 0x0000000108077824 */ /* 0x000fca00078e0209 */
[----:B------:R-:W-:Y:S01]  /*0e40*/  DMUL R10, R10, R34 ;  /* 0x000000220a0a7228 */ /* 0x000fe20000000000 */
[----:B------:R-:W-:-:S06]  /*0e50*/  IMAD.IADD R8, R8, 0x1, R13 ;  /* 0x0000000108087824 */ /* 0x000fcc00078e020d */
[----:B------:R0:W-:Y:S01]  /*0e60*/  STG.E.64 desc[UR10][R18.64], R10 ;  /* 0x0000000a12007986 */ /* 0x0001e2000c101b0a */
[----:B------:R-:W-:Y:S02]  /*0e70*/  IMAD.MOV.U32 R9, RZ, RZ, R2 ;  /* 0x000000ffff097224 */ /* 0x000fe400078e0002 */
[----:B------:R-:W-:Y:S02]  /*0e80*/  IMAD.U32 R12, RZ, RZ, UR8 ;  /* 0x00000008ff0c7e24 */ /* 0x000fe4000f8e00ff */
[----:B------:R-:W-:Y:S02]  /*0e90*/  IMAD.U32 R13, RZ, RZ, UR9 ;  /* 0x00000009ff0d7e24 */ /* 0x000fe4000f8e00ff */
[----:B0-----:R-:W-:Y:S02]  /*0ea0*/  VIADD R10, R7, 0x2000 ;  /* 0x00002000070a7836 */ /* 0x001fe40000000000 */
[----:B------:R-:W-:Y:S02]  /*0eb0*/  VIADD R11, R8, 0x1000 ;  /* 0x00001000080b7836 */ /* 0x000fe40000000000 */
[----:B------:R-:W-:-:S07]  /*0ec0*/  IMAD.MOV.U32 R45, RZ, RZ, R10 ;  /* 0x000000ffff2d7224 */ /* 0x000fce00078e000a */
.L_x_445:
[----:B0-----:R-:W-:Y:S01]  /*0ed0*/  IMAD.WIDE R26, R45, 0x8, R16 ;  /* 0x000000082d1a7825 */ /* 0x001fe200078e0210 */
[----:B------:R-:W2:Y:S01]  /*0ee0*/  LDG.E.64 R38, desc[UR10][R24.64] ;  /* 0x0000000a18267981 */ /* 0x000ea2000c1e1b00 */
[----:B------:R-:W0:Y:S03]  /*0ef0*/  LDC.64 R32, c[0x0][0x3c8] ;  /* 0x0000f200ff207b82 */ /* 0x000e260000000a00 */
[----:B------:R-:W3:Y:S01]  /*0f00*/  LDG.E.64 R36, desc[UR10][R26.64+-0x10000] ;  /* 0xff00000a1a247981 */ /* 0x000ee2000c1e1b00 */
[----:B------:R-:W-:Y:S01]  /*0f10*/  IMAD.MOV.U32 R28, RZ, RZ, 0x1 ;  /* 0x00000001ff1c7424 */ /* 0x000fe200078e00ff */
[----:B------:R-:W-:Y:S01]  /*0f20*/  BSSY.RECONVERGENT B1, `(.L_x_436) ;  /* 0x0000013000017945 */ /* 0x000fe20003800200 */
[----:B0-----:R-:W-:Y:S01]  /*0f30*/  IMAD.WIDE R32, R9, 0x8, R32 ;  /* 0x0000000809207825 */ /* 0x001fe200078e0220 */
[----:B---3--:R-:W0:Y:S03]  /*0f40*/  MUFU.RCP64H R29, R37 ;  /* 0x00000025001d7308 */ /* 0x008e260000001800 */
[----:B0-----:R-:W-:-:S08]  /*0f50*/  DFMA R30, -R36, R28, 1 ;  /* 0x3ff00000241e742b */ /* 0x001fd0000000011c */
[----:B------:R-:W-:-:S08]  /*0f60*/  DFMA R30, R30, R30, R30 ;  /* 0x0000001e1e1e722b */ /* 0x000fd0000000001e */
[----:B------:R-:W-:-:S08]  /*0f70*/  DFMA R30, R28, R30, R28 ;  /* 0x0000001e1c1e722b */ /* 0x000fd0000000001c */
[----:B------:R-:W-:-:S08]  /*0f80*/  DFMA R28, -R36, R30, 1 ;  /* 0x3ff00000241c742b */ /* 0x000fd0000000011e */
[----:B------:R-:W-:-:S08]  /*0f90*/  DFMA R28, R30, R28, R30 ;  /* 0x0000001c1e1c722b */ /* 0x000fd0000000001e */
[----:B--2---:R-:W-:-:S08]  /*0fa0*/  DMUL R34, R38, R28 ;  /* 0x0000001c26227228 */ /* 0x004fd00000000000 */
[----:B------:R-:W-:-:S08]  /*0fb0*/  DFMA R30, -R36, R34, R38 ;  /* 0x00000022241e722b */ /* 0x000fd00000000126 */
[----:B------:R-:W-:Y:S01]  /*0fc0*/  DFMA R34, R28, R30, R34 ;  /* 0x0000001e1c22722b */ /* 0x000fe20000000022 */
[----:B------:R-:W-:-:S09]  /*0fd0*/  FSETP.GEU.AND P1, PT, |R39|, 6.5827683646048100446e-37, PT ;  /* 0x036000002700780b */ /* 0x000fd20003f2e200 */
[----:B------:R-:W-:-:S05]  /*0fe0*/  FFMA R0, RZ, R37, R35 ;  /* 0x00000025ff007223 */ /* 0x000fca0000000023 */
[----:B------:R-:W-:Y:S01]  /*0ff0*/  FSETP.GT.AND P0, PT, |R0|, 1.469367938527859385e-39, PT ;  /* 0x001000000000780b */ /* 0x000fe20003f04200 */
[----:B------:R-:W-:-:S04]  /*1000*/  IMAD.WIDE R28, R9, 0x8, R14 ;  /* 0x00000008091c7825 */ /* 0x000fc800078e020e */
[----:B------:R-:W-:-:S08]  /*1010*/  IMAD.WIDE R30, R11, 0x8, R12 ;  /* 0x000000080b1e7825 */ /* 0x000fd000078e020c */
[----:B------:R-:W-:Y:S05]  /*1020*/  @P0 BRA P1, `(.L_x_437) ;  /* 0x0000000000080947 */ /* 0x000fea0000800000 */
[----:B------:R-:W-:-:S07]  /*1030*/  MOV R0, 0x1050 ;  /* 0x0000105000007802 */ /* 0x000fce0000000f00 */
[----:B------:R-:W-:Y:S05]  /*1040*/  CALL.REL.NOINC `($__internal_16_$__cuda_sm20_div_rn_f64_full) ;  /* 0x00000028003c7944 */ /* 0x000fea0003c00000 */
.L_x_437:
[----:B------:R-:W-:Y:S05]  /*1050*/  BSYNC.RECONVERGENT B1 ;  /* 0x0000000000017941 */ /* 0x000fea0003800200 */
.L_x_436:
[----:B------:R-:W2:Y:S04]  /*1060*/  LDG.E.64 R38, desc[UR10][R32.64+0x8000] ;  /* 0x0080000a20267981 */ /* 0x000ea8000c1e1b00 */
[----:B------:R-:W2:Y:S04]  /*1070*/  LDG.E.64 R36, desc[UR10][R28.64+-0x8000] ;  /* 0xff80000a1c247981 */ /* 0x000ea8000c1e1b00 */
[----:B------:R-:W3:Y:S04]  /*1080*/  LDG.E.64 R42, desc[UR10][R32.64] ;  /* 0x0000000a202a7981 */ /* 0x000ee8000c1e1b00 */
[----:B------:R-:W3:Y:S01]  /*1090*/  LDG.E.64 R40, desc[UR10][R28.64+-0x10000] ;  /* 0xff00000a1c287981 */ /* 0x000ee2000c1e1b00 */
[----:B------:R-:W-:Y:S01]  /*10a0*/  UISETP.NE.AND UP0, UPT, UR4, 0x28, UPT ;  /* 0x000000280400788c */ /* 0x000fe2000bf05270 */
[----:B--2---:R-:W-:-:S08]  /*10b0*/  DMUL R36, R38, R36 ;  /* 0x0000002426247228 */ /* 0x004fd00000000000 */
[----:B---3--:R-:W-:-:S08]  /*10c0*/  DFMA R36, R42, R40, -R36 ;  /* 0x000000282a24722b */ /* 0x008fd00000000824 */
[----:B------:R-:W-:-:S07]  /*10d0*/  DMUL R36, R36, R34 ;  /* 0x0000002224247228 */ /* 0x000fce0000000000 */
[----:B------:R0:W-:Y:S01]  /*10e0*/  STG.E.64 desc[UR10][R30.64+-0x10000], R36 ;  /* 0xff0000241e007986 */ /* 0x0001e2000c101b0a */
[----:B------:R-:W-:Y:S05]  /*10f0*/  BRA.U !UP0, `(.L_x_438) ;  /* 0x0000000508647547 */ /* 0x000fea000b800000 */
[----:B0-----:R-:W2:Y:S04]  /*1100*/  LDG.E.64 R36, desc[UR10][R26.64+-0x8000] ;  /* 0xff80000a1a247981 */ /* 0x001ea8000c1e1b00 */
[----:B------:R-:W3:Y:S01]  /*1110*/  LDG.E.64 R38, desc[UR10][R24.64] ;  /* 0x0000000a18267981 */ /* 0x000ee2000c1e1b00 */
[----:B------:R-:W-:Y:S01]  /*1120*/  MOV R34, 0x1 ;  /* 0x0000000100227802 */ /* 0x000fe20000000f00 */
[----:B------:R-:W-:Y:S01]  /*1130*/  BSSY.RECONVERGENT B1, `(.L_x_439) ;  /* 0x0000010000017945 */ /* 0x000fe20003800200 */
[----:B--2---:R-:W0:Y:S01]  /*1140*/  MUFU.RCP64H R35, R37 ;  /* 0x0000002500237308 */ /* 0x004e220000001800 */
[----:B---3--:R-:W-:-:S03]  /*1150*/  FSETP.GEU.AND P1, PT, |R39|, 6.5827683646048100446e-37, PT ;  /* 0x036000002700780b */ /* 0x008fc60003f2e200 */
        /* <DEDUP_REMOVED lines=11> */
[----:B------:R-:W-:-:S07]  /*1210*/  MOV R0, 0x1230 ;  /* 0x0000123000007802 */ /* 0x000fce0000000f00 */
[----:B------:R-:W-:Y:S05]  /*1220*/  CALL.REL.NOINC `($__internal_16_$__cuda_sm20_div_rn_f64_full) ;  /* 0x0000002400c47944 */ /* 0x000fea0003c00000 */
.L_x_440:
[----:B------:R-:W-:Y:S05]  /*1230*/  BSYNC.RECONVERGENT B1 ;  /* 0x0000000000017941 */ /* 0x000fea0003800200 */
.L_x_439:
[----:B------:R-:W2:Y:S04]  /*1240*/  LDG.E.64 R38, desc[UR10][R32.64+0x10000] ;  /* 0x0100000a20267981 */ /* 0x000ea8000c1e1b00 */
[----:B------:R-:W2:Y:S04]  /*1250*/  LDG.E.64 R36, desc[UR10][R28.64] ;  /* 0x0000000a1c247981 */ /* 0x000ea8000c1e1b00 */
[----:B------:R-:W3:Y:S04]  /*1260*/  LDG.E.64 R42, desc[UR10][R32.64+0x8000] ;  /* 0x0080000a202a7981 */ /* 0x000ee8000c1e1b00 */
[----:B------:R-:W3:Y:S01]  /*1270*/  LDG.E.64 R40, desc[UR10][R28.64+-0x8000] ;  /* 0xff80000a1c287981 */ /* 0x000ee2000c1e1b00 */
[----:B--2---:R-:W-:-:S08]  /*1280*/  DMUL R36, R38, R36 ;  /* 0x0000002426247228 */ /* 0x004fd00000000000 */
[----:B---3--:R-:W-:-:S08]  /*1290*/  DFMA R36, R42, R40, -R36 ;  /* 0x000000282a24722b */ /* 0x008fd00000000824 */
[----:B------:R-:W-:-:S07]  /*12a0*/  DMUL R40, R36, R34 ;  /* 0x0000002224287228 */ /* 0x000fce0000000000 */
[----:B------:R0:W-:Y:S04]  /*12b0*/  STG.E.64 desc[UR10][R30.64+-0x8000], R40 ;  /* 0xff8000281e007986 */ /* 0x0001e8000c101b0a */
[----:B------:R-:W2:Y:S04]  /*12c0*/  LDG.E.64 R36, desc[UR10][R26.64] ;  /* 0x0000000a1a247981 */ /* 0x000ea8000c1e1b00 */
[----:B------:R-:W3:Y:S01]  /*12d0*/  LDG.E.64 R38, desc[UR10][R24.64] ;  /* 0x0000000a18267981 */ /* 0x000ee2000c1e1b00 */
[----:B------:R-:W-:Y:S01]  /*12e0*/  IMAD.MOV.U32 R34, RZ, RZ, 0x1 ;  /* 0x00000001ff227424 */ /* 0x000fe200078e00ff */
[----:B------:R-:W-:Y:S01]  /*12f0*/  BSSY.RECONVERGENT B1, `(.L_x_441) ;  /* 0x0000010000017945 */ /* 0x000fe20003800200 */
[----:B--2---:R-:W1:Y:S01]  /*1300*/  MUFU.RCP64H R35, R37 ;  /* 0x0000002500237308 */ /* 0x004e620000001800 */
[----:B---3--:R-:W-:-:S03]  /*1310*/  FSETP.GEU.AND P1, PT, |R39|, 6.5827683646048100446e-37, PT ;  /* 0x036000002700780b */ /* 0x008fc60003f2e200 */
[----:B-1----:R-:W-:-:S08]  /*1320*/  DFMA R42, -R36, R34, 1 ;  /* 0x3ff00000242a742b */ /* 0x002fd00000000122 */
[----:B------:R-:W-:-:S08]  /*1330*/  DFMA R42, R42, R42, R42 ;  /* 0x0000002a2a2a722b */ /* 0x000fd0000000002a */
[----:B------:R-:W-:-:S08]  /*1340*/  DFMA R42, R34, R42, R34 ;  /* 0x0000002a222a722b */ /* 0x000fd00000000022 */
[----:B------:R-:W-:-:S08]  /*1350*/  DFMA R34, -R36, R42, 1 ;  /* 0x3ff000002422742b */ /* 0x000fd0000000012a */
[----:B------:R-:W-:-:S08]  /*1360*/  DFMA R42, R42, R34, R42 ;  /* 0x000000222a2a722b */ /* 0x000fd0000000002a */
[----:B------:R-:W-:-:S08]  /*1370*/  DMUL R34, R38, R42 ;  /* 0x0000002a26227228 */ /* 0x000fd00000000000 */
[----:B0-----:R-:W-:-:S08]  /*1380*/  DFMA R40, -R36, R34, R38 ;  /* 0x000000222428722b */ /* 0x001fd00000000126 */
[----:B------:R-:W-:-:S10]  /*1390*/  DFMA R34, R42, R40, R34 ;  /* 0x000000282a22722b */ /* 0x000fd40000000022 */
[----:B------:R-:W-:-:S05]  /*13a0*/  FFMA R0, RZ, R37, R35 ;  /* 0x00000025ff007223 */ /* 0x000fca0000000023 */
[----:B------:R-:W-:-:S13]  /*13b0*/  FSETP.GT.AND P0, PT, |R0|, 1.469367938527859385e-39, PT ;  /* 0x001000000000780b */ /* 0x000fda0003f04200 */
[----:B------:R-:W-:Y:S05]  /*13c0*/  @P0 BRA P1, `(.L_x_442) ;  /* 0x0000000000080947 */ /* 0x000fea0000800000 */
[----:B------:R-:W-:-:S07]  /*13d0*/  MOV R0, 0x13f0 ;  /* 0x000013f000007802 */ /* 0x000fce0000000f00 */
[----:B------:R-:W-:Y:S05]  /*13e0*/  CALL.REL.NOINC `($__internal_16_$__cuda_sm20_div_rn_f64_full) ;  /* 0x0000002400547944 */ /* 0x000fea0003c00000 */
.L_x_442:
[----:B------:R-:W-:Y:S05]  /*13f0*/  BSYNC.RECONVERGENT B1 ;  /* 0x0000000000017941 */ /* 0x000fea0003800200 */
.L_x_441:
        /* <DEDUP_REMOVED lines=27> */
.L_x_444:
[----:B------:R-:W-:Y:S05]  /*15b0*/  BSYNC.RECONVERGENT B1 ;  /* 0x0000000000017941 */ /* 0x000fea0003800200 */
.L_x_443:
[----:B------:R-:W2:Y:S04]  /*15c0*/  LDG.E.64 R38, desc[UR10][R32.64+0x20000] ;  /* 0x0200000a20267981 */ /* 0x000ea8000c1e1b00 */
[----:B------:R-:W2:Y:S04]  /*15d0*/  LDG.E.64 R40, desc[UR10][R28.64+0x10000] ;  /* 0x0100000a1c287981 */ /* 0x000ea8000c1e1b00 */
[----:B------:R-:W3:Y:S04]  /*15e0*/  LDG.E.64 R26, desc[UR10][R32.64+0x18000] ;  /* 0x0180000a201a7981 */ /* 0x000ee8000c1e1b00 */
[----:B------:R-:W3:Y:S01]  /*15f0*/  LDG.E.64 R36, desc[UR10][R28.64+0x8000] ;  /* 0x0080000a1c247981 */ /* 0x000ee2000c1e1b00 */
[----:B------:R-:W-:Y:S01]  /*1600*/  VIADD R45, R45, 0x4000 ;  /* 0x000040002d2d7836 */ /* 0x000fe20000000000 */
[----:B------:R-:W-:Y:S01]  /*1610*/  IADD3 R11, PT, PT, R11, 0x4000, RZ ;  /* 0x000040000b0b7810 */ /* 0x000fe20007ffe0ff */
[----:B------:R-:W-:Y:S01]  /*1620*/  VIADD R9, R9, 0x4000 ;  /* 0x0000400009097836 */ /* 0x000fe20000000000 */
[----:B------:R-:W-:Y:S01]  /*1630*/  UIADD3 UR4, UPT, UPT, UR4, 0x4, URZ ;  /* 0x0000000404047890 */ /* 0x000fe2000fffe0ff */
[----:B--2---:R-:W-:-:S08]  /*1640*/  DMUL R38, R38, R40 ;  /* 0x0000002826267228 */ /* 0x004fd00000000000 */
[----:B---3--:R-:W-:-:S08]  /*1650*/  DFMA R26, R26, R36, -R38 ;  /* 0x000000241a1a722b */ /* 0x008fd00000000826 */
[----:B------:R-:W-:-:S07]  /*1660*/  DMUL R26, R26, R34 ;  /* 0x000000221a1a7228 */ /* 0x000fce0000000000 */
[----:B------:R0:W-:Y:S01]  /*1670*/  STG.E.64 desc[UR10][R30.64+0x8000], R26 ;  /* 0x0080001a1e007986 */ /* 0x0001e2000c101b0a */
[----:B------:R-:W-:Y:S05]  /*1680*/  BRA `(.L_x_445) ;  /* 0xfffffff800107947 */ /* 0x000fea000383ffff */
.L_x_438:
[----:B------:R-:W2:Y:S01]  /*1690*/  LDG.E.64 R38, desc[UR10][R24.64+0x8000] ;  /* 0x0080000a18267981 */ /* 0x000ea2000c1e1b00 */
[----:B------:R-:W1:Y:S01]  /*16a0*/  LDCU UR4, c[0x3][0xe5c] ;  /* 0x00c1cb80ff0477ac */ /* 0x000e620008000800 */
[----:B------:R-:W0:Y:S01]  /*16b0*/  LDC.64 R28, c[0x3][0xe58] ;  /* 0x00c39600ff1c7b82 */ /* 0x000e220000000a00 */
[----:B------:R-:W-:Y:S01]  /*16c0*/  IMAD.MOV.U32 R26, RZ, RZ, 0x1 ;  /* 0x00000001ff1a7424 */ /* 0x000fe200078e00ff */
[----:B------:R-:W-:Y:S01]  /*16d0*/  BSSY.RECONVERGENT B1, `(.L_x_446) ;  /* 0x0000013000017945 */ /* 0x000fe20003800200 */
[----:B-1----:R-:W0:Y:S04]  /*16e0*/  MUFU.RCP64H R27, UR4 ;  /* 0x00000004001b7d08 */ /* 0x002e280008001800 */
[----:B0-----:R-:W-:-:S08]  /*16f0*/  DFMA R30, R26, -R28, 1 ;  /* 0x3ff000001a1e742b */ /* 0x001fd0000000081c */
[----:B------:R-:W-:-:S08]  /*1700*/  DFMA R30, R30, R30, R30 ;  /* 0x0000001e1e1e722b */ /* 0x000fd0000000001e */
[----:B------:R-:W-:-:S08]  /*1710*/  DFMA R30, R26, R30, R26 ;  /* 0x0000001e1a1e722b */ /* 0x000fd0000000001a */
[----:B------:R-:W-:-:S08]  /*1720*/  DFMA R26, R30, -R28, 1 ;  /* 0x3ff000001e1a742b */ /* 0x000fd0000000081c */
[----:B------:R-:W-:-:S08]  /*1730*/  DFMA R30, R30, R26, R30 ;  /* 0x0000001a1e1e722b */ /* 0x000fd0000000001e */
[----:B--2---:R-:W-:Y:S01]  /*1740*/  DMUL R34, R30, R38 ;  /* 0x000000261e227228 */ /* 0x004fe20000000000 */
[----:B------:R-:W-:-:S07]  /*1750*/  FSETP.GEU.AND P1, PT, |R39|, 6.5827683646048100446e-37, PT ;  /* 0x036000002700780b */ /* 0x000fce0003f2e200 */
[----:B------:R-:W-:-:S08]  /*1760*/  DFMA R26, R34, -R28, R38 ;  /* 0x8000001c221a722b */ /* 0x000fd00000000026 */
[----:B------:R-:W-:-:S10]  /*1770*/  DFMA R34, R30, R26, R34 ;  /* 0x0000001a1e22722b */ /* 0x000fd40000000022 */
[----:B------:R-:W-:-:S05]  /*1780*/  FFMA R0, RZ, UR4, R35 ;  /* 0x00000004ff007c23 */ /* 0x000fca0008000023 */
[----:B------:R-:W-:-:S13]  /*1790*/  FSETP.GT.AND P0, PT, |R0|, 1.469367938527859385e-39, PT ;  /* 0x001000000000780b */ /* 0x000fda0003f04200 */
[----:B------:R-:W-:Y:S05]  /*17a0*/  @P0 BRA P1, `(.L_x_447) ;  /* 0x0000000000140947 */ /* 0x000fea0000800000 */
[----:B------:R-:W0:Y:S01]  /*17b0*/  LDCU.64 UR4, c[0x3][0xe58] ;  /* 0x00c1cb00ff0477ac */ /* 0x000e220008000a00 */
[----:B------:R-:W-:Y:S01]  /*17c0*/  MOV R0, 0x1800 ;  /* 0x0000180000007802 */ /* 0x000fe20000000f00 */
[----:B0-----:R-:W-:Y:S02]  /*17d0*/  IMAD.U32 R36, RZ, RZ, UR4 ;  /* 0x00000004ff247e24 */ /* 0x001fe4000f8e00ff */
[----:B------:R-:W-:-:S07]  /*17e0*/  IMAD.U32 R37, RZ, RZ, UR5 ;  /* 0x00000005ff257e24 */ /* 0x000fce000f8e00ff */
[----:B------:R-:W-:Y:S05]  /*17f0*/  CALL.REL.NOINC `($__internal_16_$__cuda_sm20_div_rn_f64_full) ;  /* 0x0000002000507944 */ /* 0x000fea0003c00000 */
.L_x_447:
[----:B------:R-:W-:Y:S05]  /*1800*/  BSYNC.RECONVERGENT B1 ;  /* 0x0000000000017941 */ /* 0x000fea0003800200 */
.L_x_446:
[----:B------:R-:W2:Y:S01]  /*1810*/  LDG.E.64 R20, desc[UR10][R20.64+0x158000] ;  /* 0x1580000a14147981 */ /* 0x000ea2000c1e1b00 */
[----:B------:R-:W0:Y:S03]  /*1820*/  LDCU.64 UR6, c[0x0][0x3c8] ;  /* 0x00007900ff0677ac */ /* 0x000e260008000a00 */
[----:B------:R-:W2:Y:S01]  /*1830*/  LDG.E.64 R22, desc[UR10][R22.64] ;  /* 0x0000000a16167981 */ /* 0x000ea2000c1e1b00 */
[----:B------:R-:W-:Y:S01]  /*1840*/  VIADD R9, R8, 0x2b000 ;  /* 0x0002b00008097836 */ /* 0x000fe20000000000 */
[----:B------:R-:W-:Y:S01]  /*1850*/  MOV R11, R2 ;  /* 0x00000002000b7202 */ /* 0x000fe20000000f00 */
[----:B------:R-:W-:Y:S01]  /*1860*/  UMOV UR4, URZ ;  /* 0x000000ff00047c82 */ /* 0x000fe20008000000 */
[----:B0-----:R-:W-:-:S04]  /*1870*/  UIADD3 UR5, UP0, UPT, UR6, 0x178000, URZ ;  /* 0x0017800006057890 */ /* 0x001fc8000ff1e0ff */
[----:B------:R-:W-:Y:S01]  /*1880*/  UIADD3.X UR6, UPT, UPT, URZ, UR7, URZ, UP0, !UPT ;  /* 0x00000007ff067290 */ /* 0x000fe200087fe4ff */
[----:B--2---:R-:W-:-:S08]  /*1890*/  DMUL R26, R20, -R22 ;  /* 0x80000016141a7228 */ /* 0x004fd00000000000 */
[----:B------:R-:W-:Y:S01]  /*18a0*/  DMUL R34, R26, R34 ;  /* 0x000000221a227228 */ /* 0x000fe20000000000 */
[----:B------:R-:W-:-:S06]  /*18b0*/  IMAD.MOV.U32 R27, RZ, RZ, R10 ;  /* 0x000000ffff1b7224 */ /* 0x000fcc00078e000a */
[----:B------:R0:W-:Y:S04]  /*18c0*/  STG.E.64 desc[UR10][R18.64+0x150000], R34 ;  /* 0x1500002212007986 */ /* 0x0001e8000c101b0a */
.L_x_457:
[----:B-1----:R-:W-:Y:S01]  /*18d0*/  IMAD.WIDE R28, R27, 0x8, R16 ;  /* 0x000000081b1c7825 */ /* 0x002fe200078e0210 */
[----:B------:R-:W2:Y:S04]  /*18e0*/  LDG.E.64 R38, desc[UR10][R24.64+0x8000] ;  /* 0x0080000a18267981 */ /* 0x000ea8000c1e1b00 */
[----:B------:R-:W3:Y:S01]  /*18f0*/  LDG.E.64 R36, desc[UR10][R28.64+-0x10000] ;  /* 0xff00000a1c247981 */ /* 0x000ee2000c1e1b00 */
[----:B0-----:R-:W-:Y:S01]  /*1900*/  IMAD.MOV.U32 R18, RZ, RZ, 0x1 ;  /* 0x00000001ff127424 */ /* 0x001fe200078e00ff */
[----:B------:R-:W-:Y:S01]  /*1910*/  BSSY.RECONVERGENT B1, `(.L_x_448) ;  /* 0x0000015000017945 */ /* 0x000fe20003800200 */
[----:B------:R-:W-:Y:S02]  /*1920*/  IMAD.U32 R22, RZ, RZ, UR5 ;  /* 0x00000005ff167e24 */ /* 0x000fe4000f8e00ff */
[----:B------:R-:W-:-:S02]  /*1930*/  IMAD.U32 R23, RZ, RZ, UR6 ;  /* 0x00000006ff177e24 */ /* 0x000fc4000f8e00ff */
[----:B------:R-:W-:Y:S01]  /*1940*/  IMAD.WIDE R22, R11, 0x8, R22 ;  /* 0x000000080b167825 */ /* 0x000fe200078e0216 */
[----:B---3--:R-:W0:Y:S02]  /*1950*/  MUFU.RCP64H R19, R37 ;  /* 0x0000002500137308 */ /* 0x008e240000001800 */
        /* <DEDUP_REMOVED lines=16> */
.L_x_449:
[----:B------:R-:W-:Y:S05]  /*1a60*/  BSYNC.RECONVERGENT B1 ;  /* 0x0000000000017941 */ /* 0x000fea0003800200 */
.L_x_448:
        /* <DEDUP_REMOVED lines=10> */
[----:B------:R-:W2:Y:S04]  /*1b10*/  LDG.E.64 R36, desc[UR10][R28.64+-0x8000] ;  /* 0xff80000a1c247981 */ /* 0x000ea8000c1e1b00 */
[----:B------:R-:W3:Y:S01]  /*1b20*/  LDG.E.64 R38, desc[UR10][R24.64+0x8000] ;  /* 0x0080000a18267981 */ /* 0x000ee2000c1e1b00 */
[----:B0-----:R-:W-:Y:S01]  /*1b30*/  MOV R30, 0x1 ;  /* 0x00000001001e7802 */ /* 0x001fe20000000f00 */
        /* <DEDUP_REMOVED lines=16> */
.L_x_452:
[----:B------:R-:W-:Y:S05]  /*1c40*/  BSYNC.RECONVERGENT B1 ;  /* 0x0000000000017941 */ /* 0x000fea0003800200 */
.L_x_451:
        /* <DEDUP_REMOVED lines=27> */
.L_x_454:
[----:B------:R-:W-:Y:S05]  /*1e00*/  BSYNC.RECONVERGENT B1 ;  /* 0x0000000000017941 */ /* 0x000fea0003800200 */
.L_x_453:
        /* <DEDUP_REMOVED lines=27> */
.L_x_456:
[----:B------:R-:W-:Y:S05]  /*1fc0*/  BSYNC.RECONVERGENT B1 ;  /* 0x0000000000017941 */ /* 0x000fea0003800200 */
.L_x_455:
        /* <DEDUP_REMOVED lines=13> */
.L_x_450:
[----:B------:R-:W1:Y:S01]  /*20a0*/  LDC.64 R8, c[0x0][0x408] ;  /* 0x00010200ff087b82 */ /* 0x000e620000000a00 */
[----:B------:R-:W2:Y:S07]  /*20b0*/  LDCU.64 UR4, c[0x0][0x400] ;  /* 0x00008000ff0477ac */ /* 0x000eae0008000a00 */
[----:B------:R-:W3:Y:S01]  /*20c0*/  LDC.64 R20, c[0x3][0xd08] ;  /* 0x00c34200ff147b82 */ /* 0x000ee20000000a00 */
[----:B-1----:R-:W-:-:S05]  /*20d0*/  IMAD.WIDE R8, R3, 0x4, R8 ;  /* 0x0000000403087825 */ /* 0x002fca00078e0208 */
[----:B------:R1:W4:Y:S01]  /*20e0*/  LDG.E R11, desc[UR10][R8.64] ;  /* 0x0000000a080b7981 */ /* 0x000322000c1e1900 */
[----:B------:R-:W1:Y:S01]  /*20f0*/  LDCU.64 UR6, c[0x3][0x848] ;  /* 0x00c10900ff0677ac */ /* 0x000e620008000a00 */
[C---:B------:R-:W-:Y:S01]  /*2100*/  VIADD R12, R7.reuse, 0x1000 ;  /* 0x00001000070c7836 */ /* 0x040fe20000000000 */
[----:B------:R-:W-:Y:S01]  /*2110*/  MOV R15, R5 ;  /* 0x00000005000f7202 */ /* 0x000fe20000000f00 */
[C---:B------:R-:W-:Y:S01]  /*2120*/  VIADD R13, R7.reuse, 0x4000 ;  /* 0x00004000070d7836 */ /* 0x040fe20000000000 */
[----:B--2---:R-:W-:Y:S01]  /*2130*/  UIADD3 UR4, UP0, UPT, UR4, 0x8000, URZ ;  /* 0x0000800004047890 */ /* 0x004fe2000ff1e0ff */
[----:B------:R-:W-:Y:S01]  /*2140*/  VIADD R7, R7, 0x3000 ;  /* 0x0000300007077836 */ /* 0x000fe20000000000 */
[----:B------:R-:W-:Y:S01]  /*2150*/  UMOV UR8, 0xd18 ;  /* 0x00000d1800087882 */ /* 0x000fe20000000000 */
[----:B------:R-:W-:Y:S01]  /*2160*/  VIADD R14, R2, 0x4000 ;  /* 0x00004000020e7836 */ /* 0x000fe20000000000 */
[----:B------:R-:W-:Y:S01]  /*2170*/  UIADD3.X UR5, UPT, UPT, URZ, UR5, URZ, UP0, !UPT ;  /* 0x00000005ff057290 */ /* 0x000fe200087fe4ff */
[----:B------:R-:W-:-:S02]  /*2180*/  IMAD.MOV.U32 R16, RZ, RZ, R10 ;  /* 0x000000ffff107224 */ /* 0x000fc400078e000a */
[----:B------:R-:W-:Y:S02]  /*2190*/  IMAD.MOV.U32 R17, RZ, RZ, R4 ;  /* 0x000000ffff117224 */ /* 0x000fe400078e0004 */
[----:B0-----:R-:W-:Y:S02]  /*21a0*/  IMAD.MOV.U32 R18, RZ, RZ, R7 ;  /* 0x000000ffff127224 */ /* 0x001fe400078e0007 */
[----:B------:R-:W-:Y:S02]  /*21b0*/  IMAD.MOV.U32 R19, RZ, RZ, R12 ;  /* 0x000000ffff137224 */ /* 0x000fe400078e000c */
[----:B------:R-:W-:Y:S01]  /*21c0*/  IMAD.U32 R23, RZ, RZ, UR5 ;  /* 0x00000005ff177e24 */ /* 0x000fe2000f8e00ff */
[----:B-1----:R-:W-:Y:S01]  /*21d0*/  MOV R8, UR6 ;  /* 0x0000000600087c02 */ /* 0x002fe20008000f00 */
[----:B------:R-:W-:Y:S02]  /*21e0*/  IMAD.U32 R9, RZ, RZ, UR7 ;  /* 0x00000007ff097e24 */ /* 0x000fe4000f8e00ff */
[----:B------:R-:W-:Y:S01]  /*21f0*/  IMAD.U32 R22, RZ, RZ, UR4 ;  /* 0x00000004ff167e24 */ /* 0x000fe2000f8e00ff */
[----:B------:R-:W-:Y:S01]  /*2200*/  UMOV UR4, URZ ;  /* 0x000000ff00047c82 */ /* 0x000fe20008000000 */
[----:B----4-:R-:W-:-:S13]  /*2210*/  ISETP.NE.AND P0, PT, R11, 0x1, PT ;  /* 0x000000010b00780c */ /* 0x010fda0003f05270 */
[----:B---3--:R-:W0:Y:S08]  /*2220*/  @P0 LDC R20, c[0x3][0x848] ;  /* 0x00c21200ff140b82 */ /* 0x008e300000000800 */
[----:B------:R-:W1:Y:S02]  /*2230*/  @P0 LDC R21, c[0x3][0x84c] ;  /* 0x00c21300ff150b82 */ /* 0x000e640000000800 */
.L_x_475:
[----:B------:R-:W-:Y:S01]  /*2240*/  UIADD3 UR5, UPT, UPT, UR4, 0x1, URZ ;  /* 0x0000000104057890 */ /* 0x000fe2000fffe0ff */
[----:B------:R-:W-:Y:S05]  /*2250*/  BSSY.RECONVERGENT B1, `(.L_x_458) ;  /* 0x0000028000017945 */ /* 0x000fea0003800200 */
[----:B------:R-:W-:-:S13]  /*2260*/  ISETP.LE.AND P0, PT, R11, UR5, PT ;  /* 0x000000050b007c0c */ /* 0x000fda000bf03270 */
[----:B------:R-:W-:Y:S05]  /*2270*/  @P0 BRA `(.L_x_459) ;  /* 0x0000000000940947 */ /* 0x000fea0003800000 */
[----:B01----:R-:W-:Y:S01]  /*2280*/  IMAD.WIDE R20, R19, 0x8, R22 ;  /* 0x0000000813147825 */ /* 0x003fe200078e0216 */
[----:B------:R-:W0:Y:S04]  /*2290*/  LDC.64 R38, c[0x0][0x388] ;  /* 0x0000e200ff267b82 */ /* 0x000e280000000a00 */
[----:B------:R-:W2:Y:S04]  /*22a0*/  LDG.E.64 R24, desc[UR10][R20.64+-0x8000] ;  /* 0xff80000a14187981 */ /* 0x000ea8000c1e1b00 */
[----:B------:R-:W2:Y:S01]  /*22b0*/  LDG.E.64 R26, desc[UR10][R20.64] ;  /* 0x0000000a141a7981 */ /* 0x000ea2000c1e1b00 */
[----:B------:R-:W1:Y:S01]  /*22c0*/  LDC.64 R36, c[0x3][0x8b0] ;  /* 0x00c22c00ff247b82 */ /* 0x000e620000000a00 */
[----:B0-----:R-:W-:-:S06]  /*22d0*/  IMAD.WIDE R38, R17, 0x8, R38 ;  /* 0x0000000811267825 */ /* 0x001fcc00078e0226 */
[----:B------:R-:W3:Y:S01]  /*22e0*/  LDG.E.64 R38, desc[UR10][R38.64] ;  /* 0x0000000a26267981 */ /* 0x000ee2000c1e1b00 */
[----:B------:R-:W1:Y:S01]  /*22f0*/  LDCU.64 UR6, c[0x3][UR8+-0x10] ;  /* 0x00fffe00080677ac */ /* 0x000e620008000a00 */
[----:B------:R-:W-:Y:S01]  /*2300*/  BSSY.RECONVERGENT B2, `(.L_x_460) ;  /* 0x0000015000027945 */ /* 0x000fe20003800200 */
[----:B--2---:R-:W-:-:S08]  /*2310*/  DADD R24, R24, R26 ;  /* 0x0000000018187229 */ /* 0x004fd0000000001a */
[----:B-1----:R-:W-:Y:S01]  /*2320*/  DFMA R36, R24, R36, UR6 ;  /* 0x0000000618247e2b */ /* 0x002fe20008000024 */
[----:B------:R-:W-:-:S05]  /*2330*/  IMAD.MOV.U32 R24, RZ, RZ, 0x1 ;  /* 0x00000001ff187424 */ /* 0x000fca00078e00ff */
[----:B------:R-:W0:Y:S01]  /*2340*/  MUFU.RCP64H R25, R37 ;  /* 0x0000002500197308 */ /* 0x000e220000001800 */
[----:B---3--:R-:W-:Y:S01]  /*2350*/  FSETP.GEU.AND P1, PT, |R39|, 6.5827683646048100446e-37, PT ;  /* 0x036000002700780b */ /* 0x008fe20003f2e200 */
[----:B0-----:R-:W-:-:S08]  /*2360*/  DFMA R26, -R36, R24, 1 ;  /* 0x3ff00000241a742b */ /* 0x001fd00000000118 */
[----:B------:R-:W-:-:S08]  /*2370*/  DFMA R26, R26, R26, R26 ;  /* 0x0000001a1a1a722b */ /* 0x000fd0000000001a */
[----:B------:R-:W-:-:S08]  /*2380*/  DFMA R26, R24, R26, R24 ;  /* 0x0000001a181a722b */ /* 0x000fd00000000018 */
[----:B------:R-:W-:-:S08]  /*2390*/  DFMA R20, -R36, R26, 1 ;  /* 0x3ff000002414742b */ /* 0x000fd0000000011a */
[----:B------:R-:W-:-:S08]  /*23a0*/  DFMA R20, R26, R20, R26 ;  /* 0x000000141a14722b */ /* 0x000fd0000000001a */
[----:B------:R-:W-:-:S08]  /*23b0*/  DMUL R34, R38, R20 ;  /* 0x0000001426227228 */ /* 0x000fd00000000000 */
[----:B------:R-:W-:-:S08]  /*23c0*/  DFMA R24, -R36, R34, R38 ;  /* 0x000000222418722b */ /* 0x000fd00000000126 */
[----:B------:R-:W-:Y:S01]  /*23d0*/  DFMA R34, R20, R24, R34 ;  /* 0x000000181422722b */ /* 0x000fe20000000022 */
[----:B------:R-:W-:Y:S01]  /*23e0*/  MOV R20, R36 ;  /* 0x0000002400147202 */ /* 0x000fe20000000f00 */
[----:B------:R-:W-:-:S08]  /*23f0*/  IMAD.MOV.U32 R21, RZ, RZ, R37 ;  /* 0x000000ffff157224 */ /* 0x000fd000078e0025 */
[----:B------:R-:W-:-:S05]  /*2400*/  FFMA R0, RZ, R37, R35 ;  /* 0x00000025ff007223 */ /* 0x000fca0000000023 */
[----:B------:R-:W-:-:S13]  /*2410*/  FSETP.GT.AND P0, PT, |R0|, 1.469367938527859385e-39, PT ;  /* 0x001000000000780b */ /* 0x000fda0003f04200 */
[----:B------:R-:W-:Y:S05]  /*2420*/  @P0 BRA P1, `(.L_x_461) ;  /* 0x0000000000080947 */ /* 0x000fea0000800000 */
[----:B------:R-:W-:-:S07]  /*2430*/  MOV R0, 0x2450 ;  /* 0x0000245000007802 */ /* 0x000fce0000000f00 */
[----:B------:R-:W-:Y:S05]  /*2440*/  CALL.REL.NOINC `($__internal_16_$__cuda_sm20_div_rn_f64_full) ;  /* 0x00000014003c7944 */ /* 0x000fea0003c00000 */
.L_x_461:
[----:B------:R-:W-:Y:S05]  /*2450*/  BSYNC.RECONVERGENT B2 ;  /* 0x0000000000027941 */ /* 0x000fea0003800200 */
.L_x_460:
[----:B------:R-:W-:Y:S01]  /*2460*/  DSETP.MAX.AND P0, P1, R8, R34, PT ;  /* 0x000000220800722a */ /* 0x000fe2000390f000 */
[----:B------:R-:W-:Y:S02]  /*2470*/  IMAD.MOV.U32 R25, RZ, RZ, R35 ;  /* 0x000000ffff197224 */ /* 0x000fe400078e0023 */
[----:B------:R-:W-:-:S03]  /*2480*/  IMAD.MOV.U32 R0, RZ, RZ, R9 ;  /* 0x000000ffff007224 */ /* 0x000fc600078e0009 */
[----:B------:R-:W-:Y:S02]  /*2490*/  SEL R8, R8, R34, P0 ;  /* 0x0000002208087207 */ /* 0x000fe40000000000 */
[----:B------:R-:W-:-:S06]  /*24a0*/  FSEL R27, R0, R25, P0 ;  /* 0x00000019001b7208 */ /* 0x000fcc0000000000 */
[----:B------:R-:W-:-:S05]  /*24b0*/  @P1 LOP3.LUT R27, R25, 0x80000, RZ, 0xfc, !PT ;  /* 0x00080000191b1812 */ /* 0x000fca00078efcff */
[----:B------:R-:W-:-:S07]  /*24c0*/  IMAD.MOV.U32 R9, RZ, RZ, R27 ;  /* 0x000000ffff097224 */ /* 0x000fce00078e001b */
.L_x_459:
[----:B------:R-:W-:Y:S05]  /*24d0*/  BSYNC.RECONVERGENT B1 ;  /* 0x0000000000017941 */ /* 0x000fea0003800200 */
.L_x_458:
[----:B------:R-:W-:-:S04]  /*24e0*/  UIADD3 UR5, UPT, UPT, UR4, 0x2, URZ ;  /* 0x0000000204057890 */ /* 0x000fc8000fffe0ff */
[----:B------:R-:W-:-:S09]  /*24f0*/  UISETP.NE.AND UP0, UPT, UR5, 0x2a, UPT ;  /* 0x0000002a0500788c */ /* 0x000fd2000bf05270 */
[----:B------:R-:W-:Y:S05]  /*2500*/  BRA.U !UP0, `(.L_x_462) ;  /* 0x0000000908207547 */ /* 0x000fea000b800000 */
[----:B------:R-:W-:Y:S01]  /*2510*/  ISETP.LE.AND P0, PT, R11, UR5, PT ;  /* 0x000000050b007c0c */ /* 0x000fe2000bf03270 */
[----:B------:R-:W-:-:S12]  /*2520*/  BSSY.RECONVERGENT B1, `(.L_x_463) ;  /* 0x0000027000017945 */ /* 0x000fd80003800200 */
        /* <DEDUP_REMOVED lines=12> */
[----:B------:R-:W-:-:S05]  /*25f0*/  MOV R24, 0x1 ;  /* 0x0000000100187802 */ /* 0x000fca0000000f00 */
        /* <DEDUP_REMOVED lines=10> */
[----:B------:R-:W-:Y:S02]  /*26a0*/  IMAD.MOV.U32 R20, RZ, RZ, R36 ;  /* 0x000000ffff147224 */ /* 0x000fe400078e0024 */
[----:B------:R-:W-:-:S07]  /*26b0*/  IMAD.MOV.U32 R21, RZ, RZ, R37 ;  /* 0x000000ffff157224 */ /* 0x000fce00078e0025 */
[----:B------:R-:W-:-:S05]  /*26c0*/  FFMA R0, RZ, R37, R35 ;  /* 0x00000025ff007223 */ /* 0x000fca0000000023 */
[----:B------:R-:W-:-:S13]  /*26d0*/  FSETP.GT.AND P0, PT, |R0|, 1.469367938527859385e-39, PT ;  /* 0x001000000000780b */ /* 0x000fda0003f04200 */
[----:B------:R-:W-:Y:S05]  /*26e0*/  @P0 BRA P1, `(.L_x_466) ;  /* 0x0000000000080947 */ /* 0x000fea0000800000 */
[----:B------:R-:W-:-:S07]  /*26f0*/  MOV R0, 0x2710 ;  /* 0x0000271000007802 */ /* 0x000fce0000000f00 */
[----:B------:R-:W-:Y:S05]  /*2700*/  CALL.REL.NOINC `($__internal_16_$__cuda_sm20_div_rn_f64_full) ;  /* 0x00000010008c7944 */ /* 0x000fea0003c00000 */
.L_x_466:
[----:B------:R-:W-:Y:S05]  /*2710*/  BSYNC.RECONVERGENT B2 ;  /* 0x0000000000027941 */ /* 0x000fea0003800200 */
.L_x_465:
[----:B------:R-:W-:Y:S01]  /*2720*/  DSETP.MAX.AND P0, P1, R8, R34, PT ;  /* 0x000000220800722a */ /* 0x000fe2000390f000 */
[----:B------:R-:W-:Y:S01]  /*2730*/  IMAD.MOV.U32 R25, RZ, RZ, R35 ;  /* 0x000000ffff197224 */ /* 0x000fe200078e0023 */
[----:B------:R-:W-:-:S04]  /*2740*/  MOV R0, R9 ;  /* 0x0000000900007202 */ /* 0x000fc80000000f00 */
[----:B------:R-:W-:Y:S02]  /*2750*/  FSEL R27, R0, R25, P0 ;  /* 0x00000019001b7208 */ /* 0x000fe40000000000 */
[----:B------:R-:W-:-:S06]  /*2760*/  SEL R8, R8, R34, P0 ;  /* 0x0000002208087207 */ /* 0x000fcc0000000000 */
[----:B------:R-:W-:-:S05]  /*2770*/  @P1 LOP3.LUT R27, R25, 0x80000, RZ, 0xfc, !PT ;  /* 0x00080000191b1812 */ /* 0x000fca00078efcff */
[----:B------:R-:W-:-:S07]  /*2780*/  IMAD.MOV.U32 R9, RZ, RZ, R27 ;  /* 0x000000ffff097224 */ /* 0x000fce00078e001b */
.L_x_464:
[----:B------:R-:W-:Y:S05]  /*2790*/  BSYNC.RECONVERGENT B1 ;  /* 0x0000000000017941 */ /* 0x000fea0003800200 */
.L_x_463:
        /* <DEDUP_REMOVED lines=26> */
[----:B------:R-:W-:Y:S01]  /*2940*/  IMAD.MOV.U32 R20, RZ, RZ, R36 ;  /* 0x000000ffff147224 */ /* 0x000fe200078e0024 */
[----:B------:R-:W-:-:S08]  /*2950*/  MOV R21, R37 ;  /* 0x0000002500157202 */ /* 0x000fd00000000f00 */
[----:B------:R-:W-:-:S05]  /*2960*/  FFMA R0, RZ, R37, R35 ;  /* 0x00000025ff007223 */ /* 0x000fca0000000023 */
[----:B------:R-:W-:-:S13]  /*2970*/  FSETP.GT.AND P0, PT, |R0|, 1.469367938527859385e-39, PT ;  /* 0x001000000000780b */ /* 0x000fda0003f04200 */
[----:B------:R-:W-:Y:S05]  /*2980*/  @P0 BRA P1, `(.L_x_470) ;  /* 0x0000000000080947 */ /* 0x000fea0000800000 */
[----:B------:R-:W-:-:S07]  /*2990*/  MOV R0, 0x29b0 ;  /* 0x000029b000007802 */ /* 0x000fce0000000f00 */
[----:B------:R-:W-:Y:S05]  /*29a0*/  CALL.REL.NOINC `($__internal_16_$__cuda_sm20_div_rn_f64_full) ;  /* 0x0000000c00e47944 */ /* 0x000fea0003c00000 */
.L_x_470:
[----:B------:R-:W-:Y:S05]  /*29b0*/  BSYNC.RECONVERGENT B2 ;  /* 0x0000000000027941 */ /* 0x000fea0003800200 */
.L_x_469:
[----:B------:R-:W-:Y:S01]  /*29c0*/  DSETP.MAX.AND P0, P1, R8, R34, PT ;  /* 0x000000220800722a */ /* 0x000fe2000390f000 */
[----:B------:R-:W-:Y:S02]  /*29d0*/  IMAD.MOV.U32 R25, RZ, RZ, R35 ;  /* 0x000000ffff197224 */ /* 0x000fe400078e0023 */
[----:B------:R-:W-:-:S03]  /*29e0*/  IMAD.MOV.U32 R0, RZ, RZ, R9 ;  /* 0x000000ffff007224 */ /* 0x000fc600078e0009 */
[----:B------:R-:W-:Y:S02]  /*29f0*/  SEL R8, R8, R34, P0 ;  /* 0x0000002208087207 */ /* 0x000fe40000000000 */
[----:B------:R-:W-:-:S06]  /*2a00*/  FSEL R27, R0, R25, P0 ;  /* 0x00000019001b7208 */ /* 0x000fcc0000000000 */
[----:B------:R-:W-:-:S05]  /*2a10*/  @P1 LOP3.LUT R27, R25, 0x80000, RZ, 0xfc, !PT ;  /* 0x00080000191b1812 */ /* 0x000fca00078efcff */
[----:B------:R-:W-:-:S07]  /*2a20*/  IMAD.MOV.U32 R9, RZ, RZ, R27 ;  /* 0x000000ffff097224 */ /* 0x000fce00078e001b */
.L_x_468:
[----:B------:R-:W-:Y:S05]  /*2a30*/  BSYNC.RECONVERGENT B1 ;  /* 0x0000000000017941 */ /* 0x000fea0003800200 */
.L_x_467:
        /* <DEDUP_REMOVED lines=33> */
.L_x_474:
[----:B------:R-:W-:Y:S05]  /*2c50*/  BSYNC.RECONVERGENT B2 ;  /* 0x0000000000027941 */ /* 0x000fea0003800200 */
.L_x_473:
[----:B------:R-:W-:Y:S01]  /*2c60*/  DSETP.MAX.AND P0, P1, R8, R34, PT ;  /* 0x000000220800722a */ /* 0x000fe2000390f000 */
[----:B------:R-:W-:Y:S01]  /*2c70*/  IMAD.MOV.U32 R25, RZ, RZ, R35 ;  /* 0x000000ffff197224 */ /* 0x000fe200078e0023 */
[----:B------:R-:W-:-:S04]  /*2c80*/  MOV R0, R9 ;  /* 0x0000000900007202 */ /* 0x000fc80000000f00 */
[----:B------:R-:W-:Y:S02]  /*2c90*/  FSEL R27, R0, R25, P0 ;  /* 0x00000019001b7208 */ /* 0x000fe40000000000 */
[----:B------:R-:W-:-:S06]  /*2ca0*/  SEL R8, R8, R34, P0 ;  /* 0x0000002208087207 */ /* 0x000fcc0000000000 */
[----:B------:R-:W-:-:S05]  /*2cb0*/  @P1 LOP3.LUT R27, R25, 0x80000, RZ, 0xfc, !PT ;  /* 0x00080000191b1812 */ /* 0x000fca00078efcff */
[----:B------:R-:W-:-:S07]  /*2cc0*/  IMAD.MOV.U32 R9, RZ, RZ, R27 ;  /* 0x000000ffff097224 */ /* 0x000fce00078e001b */
.L_x_472:
[----:B------:R-:W-:Y:S05]  /*2cd0*/  BSYNC.RECONVERGENT B1 ;  /* 0x0000000000017941 */ /* 0x000fea0003800200 */
.L_x_471:
[----:B------:R-:W-:Y:S01]  /*2ce0*/  VIADD R14, R14, 0x4000 ;  /* 0x000040000e0e7836 */ /* 0x000fe20000000000 */
[----:B------:R-:W-:Y:S01]  /*2cf0*/  IADD3 R13, PT, PT, R13, 0x4000, RZ ;  /* 0x000040000d0d7810 */ /* 0x000fe20007ffe0ff */
[----:B------:R-:W-:Y:S01]  /*2d00*/  VIADD R19, R19, 0x4000 ;  /* 0x0000400013137836 */ /* 0x000fe20000000000 */
[----:B------:R-:W-:Y:S01]  /*2d10*/  IADD3 R16, PT, PT, R16, 0x4000, RZ ;  /* 0x0000400010107810 */ /* 0x000fe20007ffe0ff */
[----:B------:R-:W-:Y:S01]  /*2d20*/  VIADD R6, R6, 0x4000 ;  /* 0x0000400006067836 */ /* 0x000fe20000000000 */
[----:B------:R-:W-:Y:S01]  /*2d30*/  UIADD3 UR4, UPT, UPT, UR4, 0x4, URZ ;  /* 0x0000000404047890 */ /* 0x000fe2000fffe0ff */
[----:B------:R-:W-:Y:S01]  /*2d40*/  VIADD R17, R17, 0x4000 ;  /* 0x0000400011117836 */ /* 0x000fe20000000000 */
[----:B------:R-:W-:Y:S01]  /*2d50*/  UIADD3 UR8, UPT, UPT, UR8, 0x20, URZ ;  /* 0x0000002008087890 */ /* 0x000fe2000fffe0ff */
[----:B------:R-:W-:Y:S02]  /*2d60*/  VIADD R18, R18, 0x4000 ;  /* 0x0000400012127836 */ /* 0x000fe40000000000 */
[----:B------:R-:W-:Y:S01]  /*2d70*/  VIADD R15, R15, 0x4000 ;  /* 0x000040000f0f7836 */ /* 0x000fe20000000000 */
[----:B------:R-:W-:Y:S08]  /*2d80*/  BRA `(.L_x_475) ;  /* 0xfffffff4002c7947 */ /* 0x000ff0000383ffff */
.L_x_462:
[----:B------:R-:W2:Y:S01]  /*2d90*/  LDC.64 R14, c[0x0][0x3a8] ;  /* 0x0000ea00ff0e7b82 */ /* 0x000ea20000000a00 */
[----:B------:R-:W3:Y:S01]  /*2da0*/  LDCU.64 UR12, c[0x3][0x8b0] ;  /* 0x00c11600ff0c77ac */ /* 0x000ee20008000a00 */
[----:B------:R-:W4:Y:S06]  /*2db0*/  LDCU.64 UR16, c[0x3][0x848] ;  /* 0x00c10900ff1077ac */ /* 0x000f2c0008000a00 */
[----:B------:R-:W5:Y:S01]  /*2dc0*/  LDC.64 R16, c[0x3][0x848] ;  /* 0x00c21200ff107b82 */ /* 0x000f620000000a00 */
[----:B------:R-:W0:Y:S01]  /*2dd0*/  LDCU.64 UR8, c[0x3][0x850] ;  /* 0x00c10a00ff0877ac */ /* 0x000e220008000a00 */
[----:B------:R-:W-:Y:S01]  /*2de0*/  UMOV UR5, 0xd10 ;  /* 0x00000d1000057882 */ /* 0x000fe20000000000 */
[----:B------:R-:W-:Y:S01]  /*2df0*/  UMOV UR4, URZ ;  /* 0x000000ff00047c82 */ /* 0x000fe20008000000 */
[----:B--2---:R-:W-:-:S03]  /*2e00*/  IMAD.WIDE R14, R2, 0x8, R14 ;  /* 0x00000008020e7825 */ /* 0x004fc600078e020e */
[----:B------:R-:W-:Y:S02]  /*2e10*/  IADD3 R22, P0, PT, R14, 0x10000, RZ ;  /* 0x000100000e167810 */ /* 0x000fe40007f1e0ff */
[----:B-----5:R2:W-:Y:S03]  /*2e20*/  STG.E.64 desc[UR10][R14.64], R16 ;  /* 0x000000100e007986 */ /* 0x0205e6000c101b0a */
[----:B0--34-:R-:W-:-:S08]  /*2e30*/  IMAD.X R23, RZ, RZ, R15, P0 ;  /* 0x000000ffff177224 */ /* 0x019fd000000e060f */
.L_x_494:
[----:B------:R-:W-:Y:S01]  /*2e40*/  DSETP.GT.AND P0, PT, R8, UR16, PT ;  /* 0x0000001008007e2a */ /* 0x000fe2000bf04000 */
[----:B------:R-:W0:Y:S08]  /*2e50*/  LDC.64 R18, c[0x0][0x400] ;  /* 0x00010000ff127b82 */ /* 0x000e300000000a00 */
[----:B--2---:R-:W2:Y:S05]  /*2e60*/  LDC.64 R14, c[0x0][0x388] ;  /* 0x0000e200ff0e7b82 */ /* 0x004eaa0000000a00 */
[----:B------:R3:W5:Y:S01]  /*2e70*/  @!P0 LDG.E.64 R24, desc[UR10][R22.64+-0x8000] ;  /* 0xff80000a16188981 */ /* 0x000762000c1e1b00 */
[----:B------:R-:W-:Y:S01]  /*2e80*/  BSSY.RECONVERGENT B1, `(.L_x_476) ;  /* 0x0000020000017945 */ /* 0x000fe20003800200 */
[----:B0-----:R-:W-:-:S03]  /*2e90*/  IMAD.WIDE R16, R10, 0x8, R18 ;  /* 0x000000080a107825 */ /* 0x001fc600078e0212 */
[----:B---3--:R-:W-:Y:S05]  /*2ea0*/  @!P0 BRA `(.L_x_477) ;  /* 0x0000000000748947 */ /* 0x008fea0003800000 */
[----:B------:R-:W3:Y:S04]  /*2eb0*/  LDG.E.64 R30, desc[UR10][R16.64] ;  /* 0x0000000a101e7981 */ /* 0x000ee8000c1e1b00 */
[----:B------:R-:W3:Y:S01]  /*2ec0*/  LDG.E.64 R32, desc[UR10][R16.64+-0x8000] ;  /* 0xff80000a10207981 */ /* 0x000ee2000c1e1b00 */
[----:B--2--5:R-:W-:-:S05]  /*2ed0*/  IMAD.WIDE R24, R4, 0x8, R14 ;  /* 0x0000000804187825 */ /* 0x024fca00078e020e */
[----:B------:R-:W2:Y:S04]  /*2ee0*/  LDG.E.64 R26, desc[UR10][R24.64] ;  /* 0x0000000a181a7981 */ /* 0x000ea8000c1e1b00 */
[----:B------:R-:W2:Y:S01]  /*2ef0*/  LDG.E.64 R28, desc[UR10][R24.64+-0x8000] ;  /* 0xff80000a181c7981 */ /* 0x000ea2000c1e1b00 */
[----:B------:R-:W-:Y:S01]  /*2f00*/  BSSY.RECONVERGENT B2, `(.L_x_478) ;  /* 0x0000014000027945 */ /* 0x000fe20003800200 */
[----:B---3--:R-:W-:-:S08]  /*2f10*/  DADD R30, R30, R32 ;  /* 0x000000001e1e7229 */ /* 0x008fd00000000020 */
[----:B------:R-:W-:Y:S01]  /*2f20*/  DMUL R36, R30, UR12 ;  /* 0x0000000c1e247c28 */ /* 0x000fe20008000000 */
[----:B------:R-:W-:Y:S01]  /*2f30*/  IMAD.MOV.U32 R30, RZ, RZ, 0x1 ;  /* 0x00000001ff1e7424 */ /* 0x000fe200078e00ff */
[----:B--2---:R-:W-:-:S04]  /*2f40*/  DADD R38, R26, -R28 ;  /* 0x000000001a267229 */ /* 0x004fc8000000081c */
[----:B------:R-:W0:Y:S06]  /*2f50*/  MUFU.RCP64H R31, R37 ;  /* 0x00000025001f7308 */ /* 0x000e2c0000001800 */
        /* <DEDUP_REMOVED lines=13> */
[----:B-1----:R-:W-:Y:S05]  /*3030*/  CALL.REL.NOINC `($__internal_16_$__cuda_sm20_div_rn_f64_full) ;  /* 0x0000000800407944 */ /* 0x002fea0003c00000 */
.L_x_479:
[----:B------:R-:W-:Y:S05]  /*3040*/  BSYNC.RECONVERGENT B2 ;  /* 0x0000000000027941 */ /* 0x000fea0003800200 */
.L_x_478:
[----:B------:R0:W-:Y:S01]  /*3050*/  STG.E.64 desc[UR10][R22.64+-0x8000], R34 ;  /* 0xff80002216007986 */ /* 0x0001e2000c101b0a */
[----:B------:R-:W-:Y:S01]  /*3060*/  MOV R24, R34 ;  /* 0x0000002200187202 */ /* 0x000fe20000000f00 */
[----:B------:R-:W-:-:S07]  /*3070*/  IMAD.MOV.U32 R25, RZ, RZ, R35 ;  /* 0x000000ffff197224 */ /* 0x000fce00078e0023 */
.L_x_477:
[----:B------:R-:W-:Y:S05]  /*3080*/  BSYNC.RECONVERGENT B1 ;  /* 0x0000000000017941 */ /* 0x000fea0003800200 */
.L_x_476:
[----:B-----5:R-:W-:Y:S01]  /*3090*/  DSETP.GE.AND P0, PT, R24, R8, PT ;  /* 0x000000081800722a */ /* 0x020fe20003f06000 */
[----:B------:R-:W-:-:S13]  /*30a0*/  BSSY.RECONVERGENT B1, `(.L_x_480) ;  /* 0x000002a000017945 */ /* 0x000fda0003800200 */
[----:B------:R-:W-:Y:S05]  /*30b0*/  @!P0 BRA `(.L_x_481) ;  /* 0x0000000000a08947 */ /* 0x000fea0003800000 */
[----:B------:R-:W3:Y:S01]  /*30c0*/  LDG.E.64 R36, desc[UR10][R22.64+-0x10000] ;  /* 0xff00000a16247981 */ /* 0x000ee2000c1e1b00 */
[----:B------:R-:W-:Y:S02]  /*30d0*/  DSETP.GT.AND P0, PT, R8, UR16, PT ;  /* 0x0000001008007e2a */ /* 0x000fe4000bf04000 */
[----:B---3--:R-:W-:-:S08]  /*30e0*/  DADD R36, -R36, R24 ;  /* 0x0000000024247229 */ /* 0x008fd00000000118 */
[----:B------:R-:W-:-:S14]  /*30f0*/  DSETP.EQ.OR P0, PT, R36, UR16, !P0 ;  /* 0x0000001024007e2a */ /* 0x000fdc000c702400 */
[----:B------:R-:W-:Y:S05]  /*3100*/  @P0 BRA `(.L_x_481) ;  /* 0x00000000008c0947 */ /* 0x000fea0003800000 */
[----:B-1----:R-:W1:Y:S01]  /*3110*/  MUFU.RCP64H R21, R37 ;  /* 0x0000002500157308 */ /* 0x002e620000001800 */
[----:B------:R-:W-:Y:S01]  /*3120*/  IMAD.MOV.U32 R20, RZ, RZ, 0x1 ;  /* 0x00000001ff147424 */ /* 0x000fe200078e00ff */
[----:B------:R-:W-:Y:S01]  /*3130*/  DADD R38, -R8, R24 ;  /* 0x0000000008267229 */ /* 0x000fe20000000118 */
[----:B------:R-:W-:Y:S01]  /*3140*/  BSSY.RECONVERGENT B2, `(.L_x_482) ;  /* 0x0000010000027945 */ /* 0x000fe20003800200 */
[----:B------:R-:W-:-:S08]  /*3150*/  IMAD.WIDE R18, R12, 0x8, R18 ;  /* 0x000000080c127825 */ /* 0x000fd000078e0212 */
[----:B------:R-:W-:Y:S01]  /*3160*/  FSETP.GEU.AND P1, PT, |R39|, 6.5827683646048100446e-37, PT ;  /* 0x036000002700780b */ /* 0x000fe20003f2e200 */
[----:B-1----:R-:W-:-:S08]  /*3170*/  DFMA R26, -R36, R20, 1 ;  /* 0x3ff00000241a742b */ /* 0x002fd00000000114 */
[----:B------:R-:W-:-:S08]  /*3180*/  DFMA R26, R26, R26, R26 ;  /* 0x0000001a1a1a722b */ /* 0x000fd0000000001a */
[----:B------:R-:W-:-:S08]  /*3190*/  DFMA R26, R20, R26, R20 ;  /* 0x0000001a141a722b */ /* 0x000fd00000000014 */
[----:B------:R-:W-:-:S08]  /*31a0*/  DFMA R20, -R36, R26, 1 ;  /* 0x3ff000002414742b */ /* 0x000fd0000000011a */
[----:B------:R-:W-:-:S08]  /*31b0*/  DFMA R20, R26, R20, R26 ;  /* 0x000000141a14722b */ /* 0x000fd0000000001a */
[----:B0-----:R-:W-:-:S08]  /*31c0*/  DMUL R34, R38, R20 ;  /* 0x0000001426227228 */ /* 0x001fd00000000000 */
[----:B------:R-:W-:-:S08]  /*31d0*/  DFMA R8, -R36, R34, R38 ;  /* 0x000000222408722b */ /* 0x000fd00000000126 */
[----:B------:R-:W-:-:S10]  /*31e0*/  DFMA R34, R20, R8, R34 ;  /* 0x000000081422722b */ /* 0x000fd40000000022 */
[----:B------:R-:W-:-:S05]  /*31f0*/  FFMA R0, RZ, R37, R35 ;  /* 0x00000025ff007223 */ /* 0x000fca0000000023 */
[----:B------:R-:W-:-:S13]  /*3200*/  FSETP.GT.AND P0, PT, |R0|, 1.469367938527859385e-39, PT ;  /* 0x001000000000780b */ /* 0x000fda0003f04200 */
[----:B------:R-:W-:Y:S05]  /*3210*/  @P0 BRA P1, `(.L_x_483) ;  /* 0x0000000000080947 */ /* 0x000fea0000800000 */
[----:B------:R-:W-:-:S07]  /*3220*/  MOV R0, 0x3240 ;  /* 0x0000324000007802 */ /* 0x000fce0000000f00 */
[----:B--2---:R-:W-:Y:S05]  /*3230*/  CALL.REL.NOINC `($__internal_16_$__cuda_sm20_div_rn_f64_full) ;  /* 0x0000000400c07944 */ /* 0x004fea0003c00000 */
.L_x_483:
[----:B------:R-:W-:Y:S05]  /*3240*/  BSYNC.RECONVERGENT B2 ;  /* 0x0000000000027941 */ /* 0x000fea0003800200 */
.L_x_482:
[----:B------:R-:W3:Y:S01]  /*3250*/  LDG.E.64 R8, desc[UR10][R18.64] ;  /* 0x0000000a12087981 */ /* 0x000ee2000c1e1b00 */
[----:B------:R-:W0:Y:S03]  /*3260*/  LDC.64 R28, c[0x3][0x8b8] ;  /* 0x00c22e00ff1c7b82 */ /* 0x000e260000000a00 */
[----:B------:R-:W3:Y:S04]  /*3270*/  LDG.E.64 R26, desc[UR10][R18.64+-0x8000] ;  /* 0xff80000a121a7981 */ /* 0x000ee8000c1e1b00 */
[----:B------:R-:W4:Y:S01]  /*3280*/  LDG.E.64 R20, desc[UR10][R18.64+0x8000] ;  /* 0x0080000a12147981 */ /* 0x000f22000c1e1b00 */
[----:B------:R-:W0:Y:S01]  /*3290*/  LDCU.64 UR6, c[0x3][UR5+-0x8] ;  /* 0x00ffff00050677ac */ /* 0x000e220008000a00 */
[----:B------:R-:W1:Y:S01]  /*32a0*/  LDCU.64 UR14, c[0x3][0x848] ;  /* 0x00c10900ff0e77ac */ /* 0x000e620008000a00 */
[----:B---3--:R-:W-:-:S02]  /*32b0*/  DADD R26, R8, R26 ;  /* 0x00000000081a7229 */ /* 0x008fc4000000001a */
[----:B----4-:R-:W-:Y:S01]  /*32c0*/  DADD R20, R8, R20 ;  /* 0x0000000008147229 */ /* 0x010fe20000000014 */
[----:B-1----:R-:W-:Y:S01]  /*32d0*/  IMAD.U32 R8, RZ, RZ, UR14 ;  /* 0x0000000eff087e24 */ /* 0x002fe2000f8e00ff */
[----:B------:R-:W-:-:S04]  /*32e0*/  MOV R9, UR15 ;  /* 0x0000000f00097c02 */ /* 0x000fc80008000f00 */
[-C--:B0-----:R-:W-:Y:S02]  /*32f0*/  DFMA R26, -R26, R28.reuse, UR6 ;  /* 0x000000061a1a7e2b */ /* 0x081fe4000800011c */
[----:B------:R-:W-:-:S06]  /*3300*/  DFMA R20, R20, R28, UR6 ;  /* 0x0000000614147e2b */ /* 0x000fcc000800001c */
[----:B------:R-:W-:Y:S02]  /*3310*/  DMUL R26, R26, R34 ;  /* 0x000000221a1a7228 */ /* 0x000fe40000000000 */
[----:B------:R-:W-:-:S08]  /*3320*/  DADD R34, -R34, UR8 ;  /* 0x0000000822227e29 */ /* 0x000fd00008000100 */
[----:B------:R-:W-:-:S11]  /*3330*/  DFMA R20, R20, R34, R26 ;  /* 0x000000221414722b */ /* 0x000fd6000000001a */
.L_x_481:
[----:B------:R-:W-:Y:S05]  /*3340*/  BSYNC.RECONVERGENT B1 ;  /* 0x0000000000017941 */ /* 0x000fea0003800200 */
.L_x_480:
[----:B------:R-:W-:-:S09]  /*3350*/  UISETP.NE.AND UP0, UPT, UR4, 0x28, UPT ;  /* 0x000000280400788c */ /* 0x000fd2000bf05270 */
[----:B------:R-:W-:Y:S05]  /*3360*/  BRA.U !UP0, `(.L_x_484) ;  /* 0x0000000508647547 */ /* 0x000fea000b800000 */
[----:B------:R-:W-:Y:S01]  /*3370*/  DSETP.GT.AND P0, PT, R8, UR16, PT ;  /* 0x0000001008007e2a */ /* 0x000fe2000bf04000 */
[----:B------:R-:W-:-:S13]  /*3380*/  BSSY.RECONVERGENT B1, `(.L_x_485) ;  /* 0x0000023000017945 */ /* 0x000fda0003800200 */
[----:B------:R-:W-:Y:S05]  /*3390*/  @P0 BRA `(.L_x_486) ;  /* 0x0000000000080947 */ /* 0x000fea0003800000 */
[----:B--2---:R2:W5:Y:S01]  /*33a0*/  LDG.E.64 R14, desc[UR10][R22.64] ;  /* 0x0000000a160e7981 */ /* 0x004562000c1e1b00 */
[----:B------:R-:W-:Y:S05]  /*33b0*/  BRA `(.L_x_487) ;  /* 0x00000000007c7947 */ /* 0x000fea0003800000 */
.L_x_486:
[----:B------:R-:W3:Y:S02]  /*33c0*/  LDC.64 R18, c[0x0][0x400] ;  /* 0x00010000ff127b82 */ /* 0x000ee40000000a00 */
[----:B---3--:R-:W-:-:S05]  /*33d0*/  IMAD.WIDE R18, R7, 0x8, R18 ;  /* 0x0000000807127825 */ /* 0x008fca00078e0212 */
[----:B------:R-:W3:Y:S04]  /*33e0*/  LDG.E.64 R30, desc[UR10][R18.64] ;  /* 0x0000000a121e7981 */ /* 0x000ee8000c1e1b00 */
[----:B------:R-:W3:Y:S01]  /*33f0*/  LDG.E.64 R32, desc[UR10][R18.64+-0x8000] ;  /* 0xff80000a12207981 */ /* 0x000ee2000c1e1b00 */
[----:B--2---:R-:W-:-:S05]  /*3400*/  IMAD.WIDE R14, R5, 0x8, R14 ;  /* 0x00000008050e7825 */ /* 0x004fca00078e020e */
[----:B------:R-:W2:Y:S04]  /*3410*/  LDG.E.64 R26, desc[UR10][R14.64] ;  /* 0x0000000a0e1a7981 */ /* 0x000ea8000c1e1b00 */
[----:B------:R-:W2:Y:S01]  /*3420*/  LDG.E.64 R28, desc[UR10][R14.64+-0x8000] ;  /* 0xff80000a0e1c7981 */ /* 0x000ea2000c1e1b00 */
[----:B------:R-:W-:Y:S01]  /*3430*/  BSSY.RECONVERGENT B2, `(.L_x_488) ;  /* 0x0000014000027945 */ /* 0x000fe20003800200 */
[----:B---3--:R-:W-:-:S08]  /*3440*/  DADD R30, R30, R32 ;  /* 0x000000001e1e7229 */ /* 0x008fd00000000020 */
[----:B------:R-:W-:Y:S01]  /*3450*/  DMUL R36, R30, UR12 ;  /* 0x0000000c1e247c28 */ /* 0x000fe20008000000 */
[----:B------:R-:W-:Y:S01]  /*3460*/  IMAD.MOV.U32 R30, RZ, RZ, 0x1 ;  /* 0x00000001ff1e7424 */ /* 0x000fe200078e00ff */
[----:B--2---:R-:W-:-:S04]  /*3470*/  DADD R38, R26, -R28 ;  /* 0x000000001a267229 */ /* 0x004fc8000000081c */
[----:B------:R-:W2:Y:S06]  /*3480*/  MUFU.RCP64H R31, R37 ;  /* 0x00000025001f7308 */ /* 0x000eac0000001800 */
[----:B------:R-:W-:Y:S01]  /*3490*/  FSETP.GEU.AND P1, PT, |R39|, 6.5827683646048100446e-37, PT ;  /* 0x036000002700780b */ /* 0x000fe20003f2e200 */
[----:B--2---:R-:W-:-:S08]  /*34a0*/  DFMA R32, -R36, R30, 1 ;  /* 0x3ff000002420742b */ /* 0x004fd0000000011e */
        /* <DEDUP_REMOVED lines=11> */
[----:B-1----:R-:W-:Y:S05]  /*3560*/  CALL.REL.NOINC `($__internal_16_$__cuda_sm20_div_rn_f64_full) ;  /* 0x0000000000f47944 */ /* 0x002fea0003c00000 */
.L_x_489:
[----:B------:R-:W-:Y:S05]  /*3570*/  BSYNC.RECONVERGENT B2 ;  /* 0x0000000000027941 */ /* 0x000fea0003800200 */
.L_x_488:
[----:B------:R3:W-:Y:S01]  /*3580*/  STG.E.64 desc[UR10][R22.64], R34 ;  /* 0x0000002216007986 */ /* 0x0007e2000c101b0a */
[----:B------:R-:W-:Y:S02]  /*3590*/  IMAD.MOV.U32 R14, RZ, RZ, R34 ;  /* 0x000000ffff0e7224 */ /* 0x000fe400078e0022 */
[----:B------:R-:W-:-:S07]  /*35a0*/  IMAD.MOV.U32 R15, RZ, RZ, R35 ;  /* 0x000000ffff0f7224 */ /* 0x000fce00078e0023 */
.L_x_487:
[----:B------:R-:W-:Y:S05]  /*35b0*/  BSYNC.RECONVERGENT B1 ;  /* 0x0000000000017941 */ /* 0x000fea0003800200 */
.L_x_485:
[----:B-----5:R-:W-:Y:S01]  /*35c0*/  DSETP.GE.AND P0, PT, R14, R8, PT ;  /* 0x000000080e00722a */ /* 0x020fe20003f06000 */
[----:B------:R-:W-:-:S13]  /*35d0*/  BSSY.RECONVERGENT B1, `(.L_x_490) ;  /* 0x0000028000017945 */ /* 0x000fda0003800200 */
[----:B------:R-:W-:Y:S05]  /*35e0*/  @!P0 BRA `(.L_x_491) ;  /* 0x0000000000988947 */ /* 0x000fea0003800000 */
[----:B------:R-:W-:Y:S02]  /*35f0*/  DADD R36, R14, -R24 ;  /* 0x000000000e247229 */ /* 0x000fe40000000818 */
[----:B------:R-:W-:-:S06]  /*3600*/  DSETP.GT.AND P0, PT, R8, UR16, PT ;  /* 0x0000001008007e2a */ /* 0x000fcc000bf04000 */
[----:B------:R-:W-:-:S14]  /*3610*/  DSETP.EQ.OR P0, PT, R36, UR16, !P0 ;  /* 0x0000001024007e2a */ /* 0x000fdc000c702400 */
[----:B------:R-:W-:Y:S05]  /*3620*/  @P0 BRA `(.L_x_491) ;  /* 0x0000000000880947 */ /* 0x000fea0003800000 */
        /* <DEDUP_REMOVED lines=10> */
[----:B0--3--:R-:W-:-:S08]  /*36d0*/  DMUL R34, R38, R18 ;  /* 0x0000001226227228 */ /* 0x009fd00000000000 */
[----:B------:R-:W-:-:S08]  /*36e0*/  DFMA R8, -R36, R34, R38 ;  /* 0x000000222408722b */ /* 0x000fd00000000126 */
[----:B------:R-:W-:-:S10]  /*36f0*/  DFMA R34, R18, R8, R34 ;  /* 0x000000081222722b */ /* 0x000fd40000000022 */
[----:B------:R-:W-:-:S05]  /*3700*/  FFMA R0, RZ, R37, R35 ;  /* 0x00000025ff007223 */ /* 0x000fca0000000023 */
[----:B------:R-:W-:-:S13]  /*3710*/  FSETP.GT.AND P0, PT, |R0|, 1.469367938527859385e-39, PT ;  /* 0x001000000000780b */ /* 0x000fda0003f04200 */
[----:B------:R-:W-:Y:S05]  /*3720*/  @P0 BRA P1, `(.L_x_493) ;  /* 0x0000000000080947 */ /* 0x000fea0000800000 */
[----:B------:R-:W-:-:S07]  /*3730*/  MOV R0, 0x3750 ;  /* 0x0000375000007802 */ /* 0x000fce0000000f00 */
[----:B--2---:R-:W-:Y:S05]  /*3740*/  CALL.REL.NOINC `($__internal_16_$__cuda_sm20_div_rn_f64_full) ;  /* 0x00000000007c7944 */ /* 0x004fea0003c00000 */
.L_x_493:
[----:B------:R-:W-:Y:S05]  /*3750*/  BSYNC.RECONVERGENT B2 ;  /* 0x0000000000027941 */ /* 0x000fea0003800200 */
.L_x_492:
        /* <DEDUP_REMOVED lines=8> */
[----:B-1----:R-:W-:-:S05]  /*37e0*/  IMAD.U32 R8, RZ, RZ, UR14 ;  /* 0x0000000eff087e24 */ /* 0x002fca000f8e00ff */
[-C--:B0-----:R-:W-:Y:S01]  /*37f0*/  DFMA R18, -R18, R20.reuse, UR6 ;  /* 0x0000000612127e2b */ /* 0x081fe20008000114 */
[----:B------:R-:W-:Y:S01]  /*3800*/  IMAD.U32 R9, RZ, RZ, UR15 ;  /* 0x0000000fff097e24 */ /* 0x000fe2000f8e00ff */
[----:B------:R-:W-:Y:S02]  /*3810*/  DFMA R14, R14, R20, UR6 ;  /* 0x000000060e0e7e2b */ /* 0x000fe40008000014 */
[----:B------:R-:W-:-:S04]  /*3820*/  DADD R20, -R34, UR8 ;  /* 0x0000000822147e29 */ /* 0x000fc80008000100 */
[----:B------:R-:W-:-:S08]  /*3830*/  DMUL R18, R18, R34 ;  /* 0x0000002212127228 */ /* 0x000fd00000000000 */
[----:B------:R-:W-:-:S11]  /*3840*/  DFMA R20, R14, R20, R18 ;  /* 0x000000140e14722b */ /* 0x000fd60000000012 */
.L_x_491:
[----:B------:R-:W-:Y:S05]  /*3850*/  BSYNC.RECONVERGENT B1 ;  /* 0x0000000000017941 */ /* 0x000fea0003800200 */
.L_x_490:
[----:B0-23--:R-:W-:Y:S01]  /*3860*/  IADD3 R22, P0, PT, R22, 0x10000, RZ ;  /* 0x0001000016167810 */ /* 0x00dfe20007f1e0ff */
[----:B------:R-:W-:Y:S01]  /*3870*/  VIADD R12, R12, 0x2000 ;  /* 0x000020000c0c7836 */ /* 0x000fe20000000000 */
[----:B------:R-:W-:Y:S01]  /*3880*/  IADD3 R4, PT, PT, R4, 0x2000, RZ ;  /* 0x0000200004047810 */ /* 0x000fe20007ffe0ff */
[----:B------:R-:W-:Y:S01]  /*3890*/  VIADD R7, R7, 0x2000 ;  /* 0x0000200007077836 */ /* 0x000fe20000000000 */
[----:B------:R-:W-:Y:S01]  /*38a0*/  IADD3 R5, PT, PT, R5, 0x2000, RZ ;  /* 0x0000200005057810 */ /* 0x000fe20007ffe0ff */
[----:B------:R-:W-:Y:S01]  /*38b0*/  IMAD.X R23, RZ, RZ, R23, P0 ;  /* 0x000000ffff177224 */ /* 0x000fe200000e0617 */
[----:B------:R-:W-:Y:S01]  /*38c0*/  UIADD3 UR5, UPT, UPT, UR5, 0x10, URZ ;  /* 0x0000001005057890 */ /* 0x000fe2000fffe0ff */
[----:B------:R-:W-:Y:S01]  /*38d0*/  VIADD R10, R10, 0x2000 ;  /* 0x000020000a0a7836 */ /* 0x000fe20000000000 */
[----:B------:R-:W-:Y:S01]  /*38e0*/  UIADD3 UR4, UPT, UPT, UR4, 0x2, URZ ;  /* 0x0000000204047890 */ /* 0x000fe2000fffe0ff */
[----:B------:R-:W-:Y:S11]  /*38f0*/  BRA `(.L_x_494) ;  /* 0xfffffff400507947 */ /* 0x000ff6000383ffff */
.L_x_484:
[----:B------:R-:W3:Y:S02]  /*3900*/  LDC.64 R4, c[0x0][0x3e0] ;  /* 0x0000f800ff047b82 */ /* 0x000ee40000000a00 */
[----:B---3--:R-:W-:-:S05]  /*3910*/  IMAD.WIDE R2, R3, 0x8, R4 ;  /* 0x0000000803027825 */ /* 0x008fca00078e0204 */
[----:B-1----:R-:W-:Y:S01]  /*3920*/  STG.E.64 desc[UR10][R2.64], R20 ;  /* 0x0000001402007986 */ /* 0x002fe2000c101b0a */
[----:B------:R-:W-:Y:S05]  /*3930*/  EXIT ;  /* 0x000000000000794d */ /* 0x000fea0003800000 */
        .weak           $__internal_16_$__cuda_sm20_div_rn_f64_full
        .type           $__internal_16_$__cuda_sm20_div_rn_f64_full,@function
        .size           $__internal_16_$__cuda_sm20_div_rn_f64_full,(.L_x_533 - $__internal_16_$__cuda_sm20_div_rn_f64_full)
$__internal_16_$__cuda_sm20_div_rn_f64_full:
[C---:B------:R-:W-:Y:S01]  /*3940*/  FSETP.GEU.AND P0, PT, |R37|.reuse, 1.469367938527859385e-39, PT ;  /* 0x001000002500780b */ /* 0x040fe20003f0e200 */
[----:B------:R-:W-:Y:S01]  /*3950*/  IMAD.MOV.U32 R50, RZ, RZ, 0x1 ;  /* 0x00000001ff327424 */ /* 0x000fe200078e00ff */
[----:B------:R-:W-:Y:S01]  /*3960*/  LOP3.LUT R34, R37, 0x800fffff, RZ, 0xc0, !PT ;  /* 0x800fffff25227812 */ /* 0x000fe200078ec0ff */
[----:B------:R-:W-:Y:S01]  /*3970*/  IMAD.MOV.U32 R44, RZ, RZ, 0x1ca00000 ;  /* 0x1ca00000ff2c7424 */ /* 0x000fe200078e00ff */
[C---:B------:R-:W-:Y:S01]  /*3980*/  FSETP.GEU.AND P2, PT, |R39|.reuse, 1.469367938527859385e-39, PT ;  /* 0x001000002700780b */ /* 0x040fe20003f4e200 */
[----:B------:R-:W-:Y:S01]  /*3990*/  BSSY.RECONVERGENT B0, `(.L_x_495) ;  /* 0x0000057000007945 */ /* 0x000fe20003800200 */
[----:B------:R-:W-:Y:S01]  /*39a0*/  LOP3.LUT R35, R34, 0x3ff00000, RZ, 0xfc, !PT ;  /* 0x3ff0000022237812 */ /* 0x000fe200078efcff */
[----:B------:R-:W-:Y:S01]  /*39b0*/  IMAD.MOV.U32 R34, RZ, RZ, R36 ;  /* 0x000000ffff227224 */ /* 0x000fe200078e0024 */
[----:B------:R-:W-:Y:S02]  /*39c0*/  LOP3.LUT R46, R39, 0x7ff00000, RZ, 0xc0, !PT ;  /* 0x7ff00000272e7812 */ /* 0x000fe400078ec0ff */
[----:B------:R-:W-:-:S03]  /*39d0*/  LOP3.LUT R48, R37, 0x7ff00000, RZ, 0xc0, !PT ;  /* 0x7ff0000025307812 */ /* 0x000fc600078ec0ff */
[----:B------:R-:W-:Y:S01]  /*39e0*/  @!P0 DMUL R34, R36, 8.98846567431157953865e+307 ;  /* 0x7fe0000024228828 */ /* 0x000fe20000000000 */
[C---:B------:R-:W-:Y:S01]  /*39f0*/  ISETP.GE.U32.AND P1, PT, R46.reuse, R48, PT ;  /* 0x000000302e00720c */ /* 0x040fe20003f26070 */
[----:B------:R-:W-:Y:S02]  /*3a00*/  IMAD.MOV.U32 R47, RZ, RZ, R46 ;  /* 0x000000ffff2f7224 */ /* 0x000fe400078e002e */
[----:B------:R-:W-:Y:S01]  /*3a10*/  @!P2 LOP3.LUT R41, R37, 0x7ff00000, RZ, 0xc0, !PT ;  /* 0x7ff000002529a812 */ /* 0x000fe200078ec0ff */
[----:B------:R-:W-:Y:S01]  /*3a20*/  @!P2 IMAD.MOV.U32 R42, RZ, RZ, RZ ;  /* 0x000000ffff2aa224 */ /* 0x000fe200078e00ff */
[----:B------:R-:W0:Y:S02]  /*3a30*/  MUFU.RCP64H R51, R35 ;  /* 0x0000002300337308 */ /* 0x000e240000001800 */
[----:B------:R-:W-:Y:S02]  /*3a40*/  @!P2 ISETP.GE.U32.AND P3, PT, R46, R41, PT ;  /* 0x000000292e00a20c */ /* 0x000fe40003f66070 */
[----:B------:R-:W-:-:S02]  /*3a50*/  SEL R41, R44, 0x63400000, !P1 ;  /* 0x634000002c297807 */ /* 0x000fc40004800000 */
[----:B------:R-:W-:Y:S02]  /*3a60*/  @!P2 SEL R43, R44, 0x63400000, !P3 ;  /* 0x634000002c2ba807 */ /* 0x000fe40005800000 */
[--C-:B------:R-:W-:Y:S02]  /*3a70*/  LOP3.LUT R41, R41, 0x800fffff, R39.reuse, 0xf8, !PT ;  /* 0x800fffff29297812 */ /* 0x100fe400078ef827 */
[----:B------:R-:W-:Y:S02]  /*3a80*/  @!P2 LOP3.LUT R40, R43, 0x80000000, R39, 0xf8, !PT ;  /* 0x800000002b28a812 */ /* 0x000fe400078ef827 */
[----:B------:R-:W-:Y:S02]  /*3a90*/  @!P0 LOP3.LUT R48, R35, 0x7ff00000, RZ, 0xc0, !PT ;  /* 0x7ff0000023308812 */ /* 0x000fe400078ec0ff */
[----:B------:R-:W-:Y:S02]  /*3aa0*/  @!P2 LOP3.LUT R43, R40, 0x100000, RZ, 0xfc, !PT ;  /* 0x00100000282ba812 */ /* 0x000fe400078efcff */
[----:B------:R-:W-:Y:S01]  /*3ab0*/  MOV R40, R38 ;  /* 0x0000002600287202 */ /* 0x000fe20000000f00 */
[----:B0-----:R-:W-:-:S05]  /*3ac0*/  DFMA R52, R50, -R34, 1 ;  /* 0x3ff000003234742b */ /* 0x001fca0000000822 */
[----:B------:R-:W-:-:S03]  /*3ad0*/  @!P2 DFMA R40, R40, 2, -R42 ;  /* 0x400000002828a82b */ /* 0x000fc6000000082a */
[----:B------:R-:W-:-:S07]  /*3ae0*/  DFMA R52, R52, R52, R52 ;  /* 0x000000343434722b */ /* 0x000fce0000000034 */
[----:B------:R-:W-:Y:S01]  /*3af0*/  @!P2 LOP3.LUT R47, R41, 0x7ff00000, RZ, 0xc0, !PT ;  /* 0x7ff00000292fa812 */ /* 0x000fe200078ec0ff */
[----:B------:R-:W-:-:S04]  /*3b00*/  DFMA R50, R50, R52, R50 ;  /* 0x000000343232722b */ /* 0x000fc80000000032 */
[----:B------:R-:W-:-:S04]  /*3b10*/  VIADD R49, R47, 0xffffffff ;  /* 0xffffffff2f317836 */ /* 0x000fc80000000000 */
[----:B------:R-:W-:Y:S01]  /*3b20*/  DFMA R52, R50, -R34, 1 ;  /* 0x3ff000003234742b */ /* 0x000fe20000000822 */
[----:B------:R-:W-:Y:S02]  /*3b30*/  ISETP.GT.U32.AND P0, PT, R49, 0x7feffffe, PT ;  /* 0x7feffffe3100780c */ /* 0x000fe40003f04070 */
[----:B------:R-:W-:-:S04]  /*3b40*/  IADD3 R49, PT, PT, R48, -0x1, RZ ;  /* 0xffffffff30317810 */ /* 0x000fc80007ffe0ff */
[----:B------:R-:W-:Y:S01]  /*3b50*/  ISETP.GT.U32.OR P0, PT, R49, 0x7feffffe, P0 ;  /* 0x7feffffe3100780c */ /* 0x000fe20000704470 */
[----:B------:R-:W-:-:S08]  /*3b60*/  DFMA R52, R50, R52, R50 ;  /* 0x000000343234722b */ /* 0x000fd00000000032 */
[----:B------:R-:W-:-:S08]  /*3b70*/  DMUL R50, R52, R40 ;  /* 0x0000002834327228 */ /* 0x000fd00000000000 */
[----:B------:R-:W-:-:S08]  /*3b80*/  DFMA R42, R50, -R34, R40 ;  /* 0x80000022322a722b */ /* 0x000fd00000000028 */
[----:B------:R-:W-:Y:S01]  /*3b90*/  DFMA R42, R52, R42, R50 ;  /* 0x0000002a342a722b */ /* 0x000fe20000000032 */
[----:B------:R-:W-:Y:S10]  /*3ba0*/  @P0 BRA `(.L_x_496) ;  /* 0x0000000000740947 */ /* 0x000ff40003800000 */
        /* <DEDUP_REMOVED lines=18> */
[----:B------:R-:W-:Y:S01]  /*3cd0*/  DMUL.RP R34, R42, R34 ;  /* 0x000000222a227228 */ /* 0x000fe20000008000 */
[----:B------:R-:W-:Y:S01]  /*3ce0*/  IMAD.MOV.U32 R40, RZ, RZ, RZ ;  /* 0x000000ffff287224 */ /* 0x000fe200078e00ff */
[----:B------:R-:W-:-:S05]  /*3cf0*/  IADD3 R38, PT, PT, -R38, -0x43300000, RZ ;  /* 0xbcd0000026267810 */ /* 0x000fca0007ffe1ff */
[----:B------:R-:W-:-:S03]  /*3d00*/  DFMA R40, R50, -R40, R42 ;  /* 0x800000283228722b */ /* 0x000fc6000000002a */
[----:B------:R-:W-:-:S07]  /*3d10*/  LOP3.LUT R36, R35, R36, RZ, 0x3c, !PT ;  /* 0x0000002423247212 */ /* 0x000fce00078e3cff */
[----:B------:R-:W-:-:S04]  /*3d20*/  FSETP.NEU.AND P0, PT, |R41|, R38, PT ;  /* 0x000000262900720b */ /* 0x000fc80003f0d200 */
[----:B------:R-:W-:Y:S02]  /*3d30*/  FSEL R34, R34, R50, !P0 ;  /* 0x0000003222227208 */ /* 0x000fe40004000000 */
[----:B------:R-:W-:-:S03]  /*3d40*/  FSEL R35, R36, R51, !P0 ;  /* 0x0000003324237208 */ /* 0x000fc60004000000 */
[----:B------:R-:W-:Y:S01]  /*3d50*/  IMAD.MOV.U32 R50, RZ, RZ, R34 ;  /* 0x000000ffff327224 */ /* 0x000fe200078e0022 */
[----:B------:R-:W-:Y:S01]  /*3d60*/  MOV R51, R35 ;  /* 0x0000002300337202 */ /* 0x000fe20000000f00 */
[----:B------:R-:W-:Y:S06]  /*3d70*/  BRA `(.L_x_497) ;  /* 0x0000000000607947 */ /* 0x000fec0003800000 */
.L_x_496:
        /* <DEDUP_REMOVED lines=13> */
[----:B------:R-:W-:Y:S01]  /*3e50*/  @!P0 MOV R51, R37 ;  /* 0x0000002500338202 */ /* 0x000fe20000000f00 */
[----:B------:R-:W-:Y:S02]  /*3e60*/  @P0 IMAD.MOV.U32 R50, RZ, RZ, RZ ;  /* 0x000000ffff320224 */ /* 0x000fe400078e00ff */
[----:B------:R-:W-:Y:S01]  /*3e70*/  @P0 IMAD.MOV.U32 R51, RZ, RZ, R34 ;  /* 0x000000ffff330224 */ /* 0x000fe200078e0022 */
[----:B------:R-:W-:Y:S06]  /*3e80*/  BRA `(.L_x_497) ;  /* 0x00000000001c7947 */ /* 0x000fec0003800000 */
.L_x_499:
[----:B------:R-:W-:Y:S01]  /*3e90*/  LOP3.LUT R35, R37, 0x80000, RZ, 0xfc, !PT ;  /* 0x0008000025237812 */ /* 0x000fe200078efcff */
[----:B------:R-:W-:-:S03]  /*3ea0*/  IMAD.MOV.U32 R50, RZ, RZ, R36 ;  /* 0x000000ffff327224 */ /* 0x000fc600078e0024 */
[----:B------:R-:W-:Y:S01]  /*3eb0*/  MOV R51, R35 ;  /* 0x0000002300337202 */ /* 0x000fe20000000f00 */
[----:B------:R-:W-:Y:S06]  /*3ec0*/  BRA `(.L_x_497) ;  /* 0x00000000000c7947 */ /* 0x000fec0003800000 */
.L_x_498:
[----:B------:R-:W-:Y:S01]  /*3ed0*/  LOP3.LUT R35, R39, 0x80000, RZ, 0xfc, !PT ;  /* 0x0008000027237812 */ /* 0x000fe200078efcff */
[----:B------:R-:W-:-:S04]  /*3ee0*/  IMAD.MOV.U32 R50, RZ, RZ, R38 ;  /* 0x000000ffff327224 */ /* 0x000fc800078e0026 */
[----:B------:R-:W-:-:S07]  /*3ef0*/  IMAD.MOV.U32 R51, RZ, RZ, R35 ;  /* 0x000000ffff337224 */ /* 0x000fce00078e0023 */
.L_x_497:
[----:B------:R-:W-:Y:S05]  /*3f00*/  BSYNC.RECONVERGENT B0 ;  /* 0x0000000000007941 */ /* 0x000fea0003800200 */
.L_x_495:
[----:B------:R-:W-:Y:S01]  /*3f10*/  IMAD.MOV.U32 R36, RZ, RZ, R0 ;  /* 0x000000ffff247224 */ /* 0x000fe200078e0000 */
[----:B------:R-:W-:Y:S01]  /*3f20*/  MOV R35, R51 ;  /* 0x0000003300237202 */ /* 0x000fe20000000f00 */
[----:B------:R-:W-:Y:S02]  /*3f30*/  IMAD.MOV.U32 R37, RZ, RZ, 0x0 ;  /* 0x00000000ff257424 */ /* 0x000fe400078e00ff */
[----:B------:R-:W-:Y:S02]  /*3f40*/  IMAD.MOV.U32 R34, RZ, RZ, R50 ;  /* 0x000000ffff227224 */ /* 0x000fe400078e0032 */
[----:B------:R-:W-:Y:S05]  /*3f50*/  RET.REL.NODEC R36 `(interior_convection_part2) ;  /* 0xffffffc024287950 */ /* 0x000fea0003c3ffff */
.L_x_500:
        /* <DEDUP_REMOVED lines=10> */
.L_x_533:


//--------------------- .text.interior_convection_kernel --------------------------
	.section	.text.interior_convection_kernel,"ax",@progbits
	.align	128
        .global         interior_convection_kernel
        .type           interior_convection_kernel,@function
        .size           interior_convection_kernel,(.L_x_534 - interior_convection_kernel)
        .other          interior_convection_kernel,@"STO_CUDA_ENTRY STV_DEFAULT"
interior_convection_kernel:
.text.interior_convection_kernel:
        /* <DEDUP_REMOVED lines=15> */
[----:B------:R-:W2:Y:S05]  /*00f0*/  LDCU.64 UR10, c[0x0][0x3f0] ;  /* 0x00007e00ff0a77ac */ /* 0x000eaa0008000a00 */
[----:B------:R-:W3:Y:S01]  /*0100*/  LDC.64 R24, c[0x0][0x3f8] ;  /* 0x0000fe00ff187b82 */ /* 0x000ee20000000a00 */
[----:B------:R-:W4:Y:S01]  /*0110*/  LDCU.64 UR12, c[0x0][0x358] ;  /* 0x00006b00ff0c77ac */ /* 0x000f220008000a00 */
[----:B------:R-:W0:Y:S06]  /*0120*/  LDCU.64 UR14, c[0x3][0x8b0] ;  /* 0x00c11600ff0e77ac */ /* 0x000e2c0008000a00 */
[----:B------:R-:W5:Y:S01]  /*0130*/  LDC.64 R22, c[0x0][0x390] ;  /* 0x0000e400ff167b82 */ /* 0x000f620000000a00 */
[----:B------:R-:W0:Y:S01]  /*0140*/  LDCU.64 UR16, c[0x3][0x848] ;  /* 0x00c10900ff1077ac */ /* 0x000e220008000a00 */
[----:B-1----:R-:W-:-:S02]  /*0150*/  UIADD3 UR7, UP0, UPT, UR8, 0x8000, URZ ;  /* 0x0000800008077890 */ /* 0x002fc4000ff1e0ff */
[----:B--2---:R-:W-:-:S04]  /*0160*/  UIADD3 UR5, UP1, UPT, UR10, 0x8000, URZ ;  /* 0x000080000a057890 */ /* 0x004fc8000ff3e0ff */
[----:B------:R-:W1:Y:S01]  /*0170*/  LDC.64 R30, c[0x0][0x3a8] ;  /* 0x0000ea00ff1e7b82 */ /* 0x000e620000000a00 */
[C---:B0-----:R-:W-:Y:S01]  /*0180*/  IMAD R5, R4.reuse, 0x2c000, R3 ;  /* 0x0002c00004057824 */ /* 0x041fe200078e0203 */
[----:B------:R-:W0:Y:S01]  /*0190*/  LDCU.128 UR20, c[0x0][0x3b0] ;  /* 0x00007600ff1477ac */ /* 0x000e220008000c00 */
[----:B------:R-:W-:Y:S02]  /*01a0*/  IMAD R3, R4, 0x1000, R2 ;  /* 0x0000100004037824 */ /* 0x000fe400078e0202 */
[----:B------:R-:W-:Y:S01]  /*01b0*/  IMAD R5, R0, 0x40, R5 ;  /* 0x0000004000057824 */ /* 0x000fe200078e0205 */
[----:B------:R-:W-:Y:S02]  /*01c0*/  UIADD3.X UR8, UPT, UPT, URZ, UR9, URZ, UP0, !UPT ;  /* 0x00000009ff087290 */ /* 0x000fe400087fe4ff */
[----:B------:R-:W2:Y:S01]  /*01d0*/  LDC.64 R28, c[0x0][0x3c8] ;  /* 0x0000f200ff1c7b82 */ /* 0x000ea20000000a00 */
[----:B---3--:R-:W-:Y:S01]  /*01e0*/  IMAD.WIDE R24, R3, 0x4, R24 ;  /* 0x0000000403187825 */ /* 0x008fe200078e0218 */
[----:B------:R-:W-:Y:S01]  /*01f0*/  UIADD3.X UR6, UPT, UPT, URZ, UR11, URZ, UP1, !UPT ;  /* 0x0000000bff067290 */ /* 0x000fe20008ffe4ff */
[----:B------:R-:W-:-:S02]  /*0200*/  UMOV UR4, URZ ;  /* 0x000000ff00047c82 */ /* 0x000fc40008000000 */
[----:B------:R-:W-:Y:S02]  /*0210*/  IMAD.MOV.U32 R3, RZ, RZ, R2 ;  /* 0x000000ffff037224 */ /* 0x000fe400078e0002 */
[----:B------:R-:W-:Y:S01]  /*0220*/  VIADD R4, R5, 0x1000 ;  /* 0x0000100005047836 */ /* 0x000fe20000000000 */
[----:B------:R-:W3:Y:S01]  /*0230*/  LDC.64 R26, c[0x0][0x3e8] ;  /* 0x0000fa00ff1a7b82 */ /* 0x000ee20000000a00 */
[----:B----45:R-:W-:-:S07]  /*0240*/  IMAD.WIDE R22, R2, 0x4, R22 ;  /* 0x0000000402167825 */ /* 0x030fce00078e0216 */
.L_x_508:
[----:B----4-:R-:W4:Y:S01]  /*0250*/  LDG.E R0, desc[UR12][R22.64] ;  /* 0x0000000c16007981 */ /* 0x010f22000c1e1900 */
[----:B------:R-:W-:Y:S01]  /*0260*/  IMAD.U32 R16, RZ, RZ, UR7 ;  /* 0x00000007ff107e24 */ /* 0x000fe2000f8e00ff */
[----:B------:R-:W-:Y:S01]  /*0270*/  BSSY.RECONVERGENT B0, `(.L_x_501) ;  /* 0x0000037000007945 */ /* 0x000fe20003800200 */
[----:B------:R-:W-:Y:S02]  /*0280*/  IMAD.U32 R17, RZ, RZ, UR8 ;  /* 0x00000008ff117e24 */ /* 0x000fe4000f8e00ff */
[----:B------:R-:W-:Y:S02]  /*0290*/  IMAD.U32 R14, RZ, RZ, UR5 ;  /* 0x00000005ff0e7e24 */ /* 0x000fe4000f8e00ff */
[----:B------:R-:W-:Y:S02]  /*02a0*/  IMAD.U32 R15, RZ, RZ, UR6 ;  /* 0x00000006ff0f7e24 */ /* 0x000fe4000f8e00ff */
[----:B-1----:R-:W-:-:S04]  /*02b0*/  IMAD.WIDE R20, R3, 0x8, R30 ;  /* 0x0000000803147825 */ /* 0x002fc800078e021e */
[----:B--2---:R-:W-:-:S04]  /*02c0*/  IMAD.WIDE R18, R3, 0x8, R28 ;  /* 0x0000000803127825 */ /* 0x004fc800078e021c */
[----:B------:R-:W-:-:S04]  /*02d0*/  IMAD.WIDE R16, R3, 0x8, R16 ;  /* 0x0000000803107825 */ /* 0x000fc800078e0210 */
[----:B------:R-:W-:Y:S01]  /*02e0*/  IMAD.WIDE R14, R4, 0x8, R14 ;  /* 0x00000008040e7825 */ /* 0x000fe200078e020e */
[----:B----4-:R-:W-:-:S04]  /*02f0*/  IADD3 R0, PT, PT, R0, -0x1, RZ ;  /* 0xffffffff00007810 */ /* 0x010fc80007ffe0ff */
[----:B------:R-:W-:-:S13]  /*0300*/  ISETP.LE.AND P0, PT, R0, UR4, PT ;  /* 0x0000000400007c0c */ /* 0x000fda000bf03270 */
[----:B------:R-:W-:Y:S05]  /*0310*/  @!P0 BRA `(.L_x_502) ;  /* 0x0000000000b08947 */ /* 0x000fea0003800000 */
[----:B------:R-:W2:Y:S04]  /*0320*/  LDG.E.64 R6, desc[UR12][R14.64+-0x8000] ;  /* 0xff80000c0e067981 */ /* 0x000ea8000c1e1b00 */
[----:B------:R-:W2:Y:S04]  /*0330*/  LDG.E.64 R10, desc[UR12][R14.64] ;  /* 0x0000000c0e0a7981 */ /* 0x000ea8000c1e1b00 */
[----:B------:R-:W4:Y:S01]  /*0340*/  LDG.E.64 R8, desc[UR12][R16.64+-0x8000] ;  /* 0xff80000c10087981 */ /* 0x000f22000c1e1b00 */
[----:B------:R-:W-:Y:S01]  /*0350*/  BSSY.RECONVERGENT B1, `(.L_x_503) ;  /* 0x0000019000017945 */ /* 0x000fe20003800200 */
[----:B--2---:R-:W-:Y:S01]  /*0360*/  DADD R10, R6, R10 ;  /* 0x00000000060a7229 */ /* 0x004fe2000000000a */
[----:B------:R-:W-:Y:S01]  /*0370*/  IMAD.MOV.U32 R6, RZ, RZ, 0x1 ;  /* 0x00000001ff067424 */ /* 0x000fe200078e00ff */
[----:B----4-:R-:W-:-:S06]  /*0380*/  FSETP.GEU.AND P1, PT, |R9|, 6.5827683646048100446e-37, PT ;  /* 0x036000000900780b */ /* 0x010fcc0003f2e200 */
[----:B------:R-:W-:-:S06]  /*0390*/  DMUL R10, R10, UR14 ;  /* 0x0000000e0a0a7c28 */ /* 0x000fcc0008000000 */
        /* <DEDUP_REMOVED lines=17> */
[----:B0--3--:R-:W-:Y:S05]  /*04b0*/  CALL.REL.NOINC `($__internal_17_$__cuda_sm20_div_rn_f64_full) ;  /* 0x0000000400b07944 */ /* 0x009fea0003c00000 */
[----:B------:R-:W-:Y:S02]  /*04c0*/  IMAD.MOV.U32 R6, RZ, RZ, R34 ;  /* 0x000000ffff067224 */ /* 0x000fe400078e0022 */
[----:B------:R-:W-:-:S07]  /*04d0*/  IMAD.MOV.U32 R7, RZ, RZ, R35 ;  /* 0x000000ffff077224 */ /* 0x000fce00078e0023 */
.L_x_504:
[----:B0-----:R-:W-:Y:S05]  /*04e0*/  BSYNC.RECONVERGENT B1 ;  /* 0x0000000000017941 */ /* 0x001fea0003800200 */
.L_x_503:
[----:B------:R-:W2:Y:S01]  /*04f0*/  LDG.E.64 R8, desc[UR12][R20.64] ;  /* 0x0000000c14087981 */ /* 0x000ea2000c1e1b00 */
[----:B------:R-:W0:Y:S01]  /*0500*/  LDC.64 R10, c[0x3][0x848] ;  /* 0x00c21200ff0a7b82 */ /* 0x000e220000000a00 */
[----:B------:R-:W-:-:S14]  /*0510*/  DSETP.GT.AND P0, PT, R6, UR16, PT ;  /* 0x0000001006007e2a */ /* 0x000fdc000bf04000 */
[----:B0-----:R-:W0:Y:S08]  /*0520*/  @!P0 LDC R10, c[0x3][0x850] ;  /* 0x00c21400ff0a8b82 */ /* 0x001e300000000800 */
[----:B------:R-:W1:Y:S01]  /*0530*/  @!P0 LDC R11, c[0x3][0x854] ;  /* 0x00c21500ff0b8b82 */ /* 0x000e620000000800 */
[----:B0-----:R-:W-:Y:S01]  /*0540*/  IMAD.MOV.U32 R6, RZ, RZ, R10 ;  /* 0x000000ffff067224 */ /* 0x001fe200078e000a */
[----:B-1----:R-:W-:-:S06]  /*0550*/  MOV R7, R11 ;  /* 0x0000000b00077202 */ /* 0x002fcc0000000f00 */
[----:B--2---:R-:W-:-:S07]  /*0560*/  DFMA R8, R6, UR22, R8 ;  /* 0x0000001606087c2b */ /* 0x004fce0008000008 */
[----:B------:R1:W-:Y:S04]  /*0570*/  STG.E.64 desc[UR12][R20.64], R8 ;  /* 0x0000000814007986 */ /* 0x0003e8000c101b0c */
[----:B------:R-:W2:Y:S04]  /*0580*/  LDG.E.64 R10, desc[UR12][R18.64] ;  /* 0x0000000c120a7981 */ /* 0x000ea8000c1e1b00 */
[----:B------:R-:W4:Y:S01]  /*0590*/  LDG.E.64 R12, desc[UR12][R18.64+0x158000] ;  /* 0x1580000c120c7981 */ /* 0x000f22000c1e1b00 */
[C---:B--2---:R-:W-:Y:S02]  /*05a0*/  DFMA R10, R6.reuse, UR20, R10 ;  /* 0x00000014060a7c2b */ /* 0x044fe4000800000a */
[----:B----4-:R-:W-:-:S05]  /*05b0*/  DFMA R12, R6, UR20, R12 ;  /* 0x00000014060c7c2b */ /* 0x010fca000800000c */
[----:B------:R1:W-:Y:S04]  /*05c0*/  STG.E.64 desc[UR12][R18.64], R10 ;  /* 0x0000000a12007986 */ /* 0x0003e8000c101b0c */
[----:B------:R1:W-:Y:S02]  /*05d0*/  STG.E.64 desc[UR12][R18.64+0x158000], R12 ;  /* 0x1580000c12007986 */ /* 0x0003e4000c101b0c */
.L_x_502:
[----:B0-----:R-:W-:Y:S05]  /*05e0*/  BSYNC.RECONVERGENT B0 ;  /* 0x0000000000007941 */ /* 0x001fea0003800200 */
.L_x_501:
[----:B------:R-:W2:Y:S02]  /*05f0*/  LDG.E R0, desc[UR12][R24.64] ;  /* 0x0000000c18007981 */ /* 0x000ea4000c1e1900 */
[----:B--2---:R-:W-:-:S05]  /*0600*/  VIADD R0, R0, 0xffffffff ;  /* 0xffffffff00007836 */ /* 0x004fca0000000000 */
[----:B------:R-:W-:-:S13]  /*0610*/  ISETP.LE.AND P0, PT, R0, UR4, PT ;  /* 0x0000000400007c0c */ /* 0x000fda000bf03270 */
[----:B-1----:R-:W0:Y:S02]  /*0620*/  @P0 LDC.64 R8, c[0x3][0x848] ;  /* 0x00c21200ff080b82 */ /* 0x002e240000000a00 */
[----:B0-----:R0:W-:Y:S04]  /*0630*/  @P0 STG.E.64 desc[UR12][R20.64], R8 ;  /* 0x0000000814000986 */ /* 0x0011e8000c101b0c */
[----:B------:R0:W-:Y:S04]  /*0640*/  @P0 STG.E.64 desc[UR12][R18.64], R8 ;  /* 0x0000000812000986 */ /* 0x0001e8000c101b0c */
[----:B------:R0:W-:Y:S04]  /*0650*/  @P0 STG.E.64 desc[UR12][R18.64+0x158000], R8 ;  /* 0x1580000812000986 */ /* 0x0001e8000c101b0c */
[----:B------:R-:W2:Y:S01]  /*0660*/  LDG.E.64 R6, desc[UR12][R20.64] ;  /* 0x0000000c14067981 */ /* 0x000ea2000c1e1b00 */
[----:B---3--:R-:W-:Y:S01]  /*0670*/  IMAD.WIDE R12, R3, 0x8, R26 ;  /* 0x00000008030c7825 */ /* 0x008fe200078e021a */
[----:B------:R-:W-:-:S04]  /*0680*/  UIADD3 UR9, UPT, UPT, UR4, 0x1, URZ ;  /* 0x0000000104097890 */ /* 0x000fc8000fffe0ff */
[----:B------:R-:W-:Y:S01]  /*0690*/  UISETP.NE.AND UP0, UPT, UR9, 0x29, UPT ;  /* 0x000000290900788c */ /* 0x000fe2000bf05270 */
[----:B--2---:R0:W-:Y:S08]  /*06a0*/  STG.E.64 desc[UR12][R12.64], R6 ;  /* 0x000000060c007986 */ /* 0x0041f0000c101b0c */
[----:B------:R-:W-:Y:S05]  /*06b0*/  BRA.U !UP0, `(.L_x_505) ;  /* 0x0000000108fc7547 */ /* 0x000fea000b800000 */
[----:B0-----:R-:W2:Y:S04]  /*06c0*/  LDG.E.64 R6, desc[UR12][R14.64] ;  /* 0x0000000c0e067981 */ /* 0x001ea8000c1e1b00 */
[----:B------:R-:W2:Y:S04]  /*06d0*/  LDG.E.64 R8, desc[UR12][R14.64+0x8000] ;  /* 0x0080000c0e087981 */ /* 0x000ea8000c1e1b00 */
[----:B------:R-:W3:Y:S01]  /*06e0*/  LDG.E.64 R16, desc[UR12][R16.64] ;  /* 0x0000000c10107981 */ /* 0x000ee2000c1e1b00 */
[----:B------:R-:W-:Y:S01]  /*06f0*/  BSSY.RECONVERGENT B0, `(.L_x_506) ;  /* 0x0000017000007945 */ /* 0x000fe20003800200 */
[----:B--2---:R-:W-:Y:S01]  /*0700*/  DADD R8, R6, R8 ;  /* 0x0000000006087229 */ /* 0x004fe20000000008 */
[----:B------:R-:W-:Y:S01]  /*0710*/  IMAD.MOV.U32 R6, RZ, RZ, 0x1 ;  /* 0x00000001ff067424 */ /* 0x000fe200078e00ff */
[----:B---3--:R-:W-:-:S06]  /*0720*/  FSETP.GEU.AND P1, PT, |R17|, 6.5827683646048100446e-37, PT ;  /* 0x036000001100780b */ /* 0x008fcc0003f2e200 */
[----:B------:R-:W-:-:S06]  /*0730*/  DMUL R8, R8, UR14 ;  /* 0x0000000e08087c28 */ /* 0x000fcc0008000000 */
        /* <DEDUP_REMOVED lines=15> */
[----:B------:R-:W-:Y:S05]  /*0830*/  CALL.REL.NOINC `($__internal_17_$__cuda_sm20_div_rn_f64_full) ;  /* 0x0000000000d07944 */ /* 0x000fea0003c00000 */
[----:B------:R-:W-:Y:S01]  /*0840*/  IMAD.MOV.U32 R6, RZ, RZ, R34 ;  /* 0x000000ffff067224 */ /* 0x000fe200078e0022 */
[----:B------:R-:W-:-:S07]  /*0850*/  MOV R7, R35 ;  /* 0x0000002300077202 */ /* 0x000fce0000000f00 */
.L_x_507:
[----:B------:R-:W-:Y:S05]  /*0860*/  BSYNC.RECONVERGENT B0 ;  /* 0x0000000000007941 */ /* 0x000fea0003800200 */
.L_x_506:
[----:B------:R-:W2:Y:S01]  /*0870*/  LDG.E R0, desc[UR12][R22.64] ;  /* 0x0000000c16007981 */ /* 0x000ea2000c1e1900 */
[----:B------:R-:W-:Y:S01]  /*0880*/  PLOP3.LUT P0, PT, PT, PT, PT, 0x80, 0x8 ;  /* 0x000000000008781c */ /* 0x000fe20003f0f070 */
[----:B------:R-:W0:Y:S01]  /*0890*/  LDC.64 R16, c[0x0][0x3b0] ;  /* 0x0000ec00ff107b82 */ /* 0x000e220000000a00 */
[----:B--2---:R-:W-:-:S05]  /*08a0*/  VIADD R0, R0, 0xffffffff ;  /* 0xffffffff00007836 */ /* 0x004fca0000000000 */
[----:B------:R-:W-:-:S13]  /*08b0*/  ISETP.LE.AND P2, PT, R0, UR9, PT ;  /* 0x0000000900007c0c */ /* 0x000fda000bf43270 */
[----:B------:R-:W2:Y:S01]  /*08c0*/  @P2 LDG.E.64 R8, desc[UR12][R20.64+0x8000] ;  /* 0x0080000c14082981 */ /* 0x000ea2000c1e1b00 */
[----:B------:R-:W1:Y:S08]  /*08d0*/  @P2 LDC.64 R10, c[0x3][0x848] ;  /* 0x00c21200ff0a2b82 */ /* 0x000e700000000a00 */
[----:B------:R-:W3:Y:S01]  /*08e0*/  @P2 LDC.64 R14, c[0x3][0x848] ;  /* 0x00c21200ff0e2b82 */ /* 0x000ee20000000a00 */
[----:B-1----:R-:W-:-:S07]  /*08f0*/  @P2 DSETP.GT.AND P1, PT, R6, R10, PT ;  /* 0x0000000a0600222a */ /* 0x002fce0003f24000 */
[----:B------:R-:W2:Y:S01]  /*0900*/  LDC.64 R10, c[0x0][0x3b8] ;  /* 0x0000ee00ff0a7b82 */ /* 0x000ea20000000a00 */
[----:B------:R-:W-:-:S13]  /*0910*/  @P2 PLOP3.LUT P0, PT, P1, PT, PT, 0x80, 0x8 ;  /* 0x000000000008281c */ /* 0x000fda0000f0f070 */
[----:B---3--:R-:W1:Y:S08]  /*0920*/  @!P0 LDC R14, c[0x3][0x850] ;  /* 0x00c21400ff0e8b82 */ /* 0x008e700000000800 */
[----:B------:R-:W3:Y:S01]  /*0930*/  @!P0 LDC R15, c[0x3][0x854] ;  /* 0x00c21500ff0f8b82 */ /* 0x000ee20000000800 */
[----:B-1----:R-:W-:Y:S02]  /*0940*/  @P2 IMAD.MOV.U32 R6, RZ, RZ, R14 ;  /* 0x000000ffff062224 */ /* 0x002fe400078e000e */
[----:B---3--:R-:W-:-:S06]  /*0950*/  @P2 IMAD.MOV.U32 R7, RZ, RZ, R15 ;  /* 0x000000ffff072224 */ /* 0x008fcc00078e000f */
[----:B--2---:R-:W-:-:S07]  /*0960*/  @P2 DFMA R8, R6, R10, R8 ;  /* 0x0000000a0608222b */ /* 0x004fce0000000008 */
[----:B------:R1:W-:Y:S04]  /*0970*/  @P2 STG.E.64 desc[UR12][R20.64+0x8000], R8 ;  /* 0x0080000814002986 */ /* 0x0003e8000c101b0c */
[----:B------:R-:W0:Y:S04]  /*0980*/  @P2 LDG.E.64 R10, desc[UR12][R18.64+0x8000] ;  /* 0x0080000c120a2981 */ /* 0x000e28000c1e1b00 */
[----:B------:R-:W2:Y:S01]  /*0990*/  @P2 LDG.E.64 R14, desc[UR12][R18.64+0x160000] ;  /* 0x1600000c120e2981 */ /* 0x000ea2000c1e1b00 */
[CC--:B0-----:R-:W-:Y:S02]  /*09a0*/  @P2 DFMA R10, R6.reuse, R16.reuse, R10 ;  /* 0x00000010060a222b */ /* 0x0c1fe4000000000a */
[----:B--2---:R-:W-:-:S05]  /*09b0*/  @P2 DFMA R14, R6, R16, R14 ;  /* 0x00000010060e222b */ /* 0x004fca000000000e */
[----:B------:R4:W-:Y:S04]  /*09c0*/  @P2 STG.E.64 desc[UR12][R18.64+0x8000], R10 ;  /* 0x0080000a12002986 */ /* 0x0009e8000c101b0c */
[----:B------:R4:W-:Y:S04]  /*09d0*/  @P2 STG.E.64 desc[UR12][R18.64+0x160000], R14 ;  /* 0x1600000e12002986 */ /* 0x0009e8000c101b0c */
        /* <DEDUP_REMOVED lines=8> */
[----:B------:R-:W-:Y:S01]  /*0a60*/  VIADD R3, R3, 0x2000 ;  /* 0x0000200003037836 */ /* 0x000fe20000000000 */
[----:B------:R-:W-:Y:S01]  /*0a70*/  IADD3 R4, PT, PT, R4, 0x2000, RZ ;  /* 0x0000200004047810 */ /* 0x000fe20007ffe0ff */
[----:B------:R-:W-:Y:S01]  /*0a80*/  UIADD3 UR4, UPT, UPT, UR4, 0x2, URZ ;  /* 0x0000000204047890 */ /* 0x000fe2000fffe0ff */
[----:B--2---:R4:W-:Y:S01]  /*0a90*/  STG.E.64 desc[UR12][R12.64+0x8000], R6 ;  /* 0x008000060c007986 */ /* 0x0049e2000c101b0c */
[----:B------:R-:W-:Y:S10]  /*0aa0*/  BRA `(.L_x_508) ;  /* 0xfffffff400e87947 */ /* 0x000ff4000383ffff */
.L_x_505:
[----:B------:R-:W1:Y:S01]  /*0ab0*/  LDC.64 R4, c[0x0][0x3a8] ;  /* 0x0000ea00ff047b82 */ /* 0x000e620000000a00 */
[----:B------:R-:W-:-:S07]  /*0ac0*/  IMAD.WIDE R26, R2, 0x8, R26 ;  /* 0x00000008021a7825 */ /* 0x000fce00078e021a */
[----:B------:R-:W2:Y:S08]  /*0ad0*/  LDC.64 R10, c[0x0][0x3c8] ;  /* 0x0000f200ff0a7b82 */ /* 0x000eb00000000a00 */
[----:B0-----:R-:W0:Y:S01]  /*0ae0*/  LDC.64 R12, c[0x3][0x848] ;  /* 0x00c21200ff0c7b82 */ /* 0x001e220000000a00 */
[----:B-1----:R-:W-:-:S05]  /*0af0*/  IMAD.WIDE R4, R2, 0x8, R4 ;  /* 0x0000000802047825 */ /* 0x002fca00078e0204 */
[----:B------:R-:W3:Y:S01]  /*0b00*/  LDG.E.64 R6, desc[UR12][R4.64+0x148000] ;  /* 0x1480000c04067981 */ /* 0x000ee2000c1e1b00 */
[----:B--2---:R-:W-:-:S03]  /*0b10*/  IMAD.WIDE R2, R2, 0x8, R10 ;  /* 0x0000000802027825 */ /* 0x004fc600078e020a */
[----:B---3--:R-:W-:Y:S04]  /*0b20*/  STG.E.64 desc[UR12][R26.64+0x148000], R6 ;  /* 0x148000061a007986 */ /* 0x008fe8000c101b0c */
[----:B------:R-:W2:Y:S04]  /*0b30*/  LDG.E.64 R8, desc[UR12][R4.64+0x150000] ;  /* 0x1500000c04087981 */ /* 0x000ea8000c1e1b00 */
[----:B--2---:R-:W-:Y:S04]  /*0b40*/  STG.E.64 desc[UR12][R26.64+0x150000], R8 ;  /* 0x150000081a007986 */ /* 0x004fe8000c101b0c */
[----:B0-----:R-:W-:Y:S04]  /*0b50*/  STG.E.64 desc[UR12][R2.64+0x148000], R12 ;  /* 0x1480000c02007986 */ /* 0x001fe8000c101b0c */
[----:B------:R-:W-:Y:S01]  /*0b60*/  STG.E.64 desc[UR12][R2.64+0x2a0000], R12 ;  /* 0x2a00000c02007986 */ /* 0x000fe2000c101b0c */
[----:B------:R-:W-:Y:S05]  /*0b70*/  EXIT ;  /* 0x000000000000794d */ /* 0x000fea0003800000 */
        .weak           $__internal_17_$__cuda_sm20_div_rn_f64_full
        .type           $__internal_17_$__cuda_sm20_div_rn_f64_full,@function
        .size           $__internal_17_$__cuda_sm20_div_rn_f64_full,(.L_x_534 - $__internal_17_$__cuda_sm20_div_rn_f64_full)
$__internal_17_$__cuda_sm20_div_rn_f64_full:
        /* <DEDUP_REMOVED lines=11> */
[----:B------:R-:W-:Y:S01]  /*0c30*/  ISETP.GE.U32.AND P1, PT, R5, R42, PT ;  /* 0x0000002a0500720c */ /* 0x000fe20003f26070 */
[----:B------:R-:W-:Y:S02]  /*0c40*/  IMAD.MOV.U32 R41, RZ, RZ, R5 ;  /* 0x000000ffff297224 */ /* 0x000fe400078e0005 */
[----:B------:R-:W-:Y:S02]  /*0c50*/  @!P2 LOP3.LUT R36, R9, 0x7ff00000, RZ, 0xc0, !PT ;  /* 0x7ff000000924a812 */ /* 0x000fe400078ec0ff */
[----:B------:R-:W0:Y:S02]  /*0c60*/  MUFU.RCP64H R35, R11 ;  /* 0x0000000b00237308 */ /* 0x000e240000001800 */
[----:B------:R-:W-:Y:S02]  /*0c70*/  @!P2 ISETP.GE.U32.AND P3, PT, R5, R36, PT ;  /* 0x000000240500a20c */ /* 0x000fe40003f66070 */
[----:B------:R-:W-:-:S02]  /*0c80*/  @!P0 LOP3.LUT R42, R11, 0x7ff00000, RZ, 0xc0, !PT ;  /* 0x7ff000000b2a8812 */ /* 0x000fc400078ec0ff */
[----:B------:R-:W-:-:S04]  /*0c90*/  @!P2 SEL R37, R40, 0x63400000, !P3 ;  /* 0x634000002825a807 */ /* 0x000fc80005800000 */
[----:B------:R-:W-:-:S04]  /*0ca0*/  @!P2 LOP3.LUT R38, R37, 0x80000000, R7, 0xf8, !PT ;  /* 0x800000002526a812 */ /* 0x000fc800078ef807 */
[----:B------:R-:W-:Y:S02]  /*0cb0*/  @!P2 LOP3.LUT R39, R38, 0x100000, RZ, 0xfc, !PT ;  /* 0x001000002627a812 */ /* 0x000fe400078efcff */
[----:B------:R-:W-:Y:S01]  /*0cc0*/  @!P2 MOV R38, RZ ;  /* 0x000000ff0026a202 */ /* 0x000fe20000000f00 */
[----:B0-----:R-:W-:-:S08]  /*0cd0*/  DFMA R32, R34, -R10, 1 ;  /* 0x3ff000002220742b */ /* 0x001fd0000000080a */
[----:B------:R-:W-:-:S08]  /*0ce0*/  DFMA R32, R32, R32, R32 ;  /* 0x000000202020722b */ /* 0x000fd00000000020 */
[----:B------:R-:W-:Y:S01]  /*0cf0*/  DFMA R34, R34, R32, R34 ;  /* 0x000000202222722b */ /* 0x000fe20000000022 */
[----:B------:R-:W-:Y:S01]  /*0d00*/  SEL R33, R40, 0x63400000, !P1 ;  /* 0x6340000028217807 */ /* 0x000fe20004800000 */
[----:B------:R-:W-:-:S03]  /*0d10*/  IMAD.MOV.U32 R32, RZ, RZ, R6 ;  /* 0x000000ffff207224 */ /* 0x000fc600078e0006 */
[----:B------:R-:W-:-:S03]  /*0d20*/  LOP3.LUT R33, R33, 0x800fffff, R7, 0xf8, !PT ;  /* 0x800fffff21217812 */ /* 0x000fc600078ef807 */
[----:B------:R-:W-:-:S03]  /*0d30*/  DFMA R36, R34, -R10, 1 ;  /* 0x3ff000002224742b */ /* 0x000fc6000000080a */
[----:B------:R-:W-:-:S05]  /*0d40*/  @!P2 DFMA R32, R32, 2, -R38 ;  /* 0x400000002020a82b */ /* 0x000fca0000000826 */
[----:B------:R-:W-:-:S05]  /*0d50*/  DFMA R34, R34, R36, R34 ;  /* 0x000000242222722b */ /* 0x000fca0000000022 */
[----:B------:R-:W-:-:S03]  /*0d60*/  @!P2 LOP3.LUT R41, R33, 0x7ff00000, RZ, 0xc0, !PT ;  /* 0x7ff000002129a812 */ /* 0x000fc600078ec0ff */
[----:B------:R-:W-:Y:S02]  /*0d70*/  DMUL R36, R34, R32 ;  /* 0x0000002022247228 */ /* 0x000fe40000000000 */
[----:B------:R-:W-:-:S05]  /*0d80*/  VIADD R43, R41, 0xffffffff ;  /* 0xffffffff292b7836 */ /* 0x000fca0000000000 */
[----:B------:R-:W-:Y:S01]  /*0d90*/  ISETP.GT.U32.AND P0, PT, R43, 0x7feffffe, PT ;  /* 0x7feffffe2b00780c */ /* 0x000fe20003f04070 */
[----:B------:R-:W-:Y:S01]  /*0da0*/  VIADD R43, R42, 0xffffffff ;  /* 0xffffffff2a2b7836 */ /* 0x000fe20000000000 */
[----:B------:R-:W-:-:S04]  /*0db0*/  DFMA R38, R36, -R10, R32 ;  /* 0x8000000a2426722b */ /* 0x000fc80000000020 */
[----:B------:R-:W-:-:S04]  /*0dc0*/  ISETP.GT.U32.OR P0, PT, R43, 0x7feffffe, P0 ;  /* 0x7feffffe2b00780c */ /* 0x000fc80000704470 */
[----:B------:R-:W-:-:S09]  /*0dd0*/  DFMA R38, R34, R38, R36 ;  /* 0x000000262226722b */ /* 0x000fd20000000024 */
[----:B------:R-:W-:Y:S05]  /*0de0*/  @P0 BRA `(.L_x_510) ;  /* 0x00000000006c0947 */ /* 0x000fea0003800000 */
[----:B------:R-:W-:-:S04]  /*0df0*/  LOP3.LUT R34, R9, 0x7ff00000, RZ, 0xc0, !PT ;  /* 0x7ff0000009227812 */ /* 0x000fc800078ec0ff */
[CC--:B------:R-:W-:Y:S02]  /*0e00*/  VIADDMNMX R6, R5.reuse, -R34.reuse, 0xb9600000, !PT ;  /* 0xb960000005067446 */ /* 0x0c0fe40007800922 */
[----:B------:R-:W-:Y:S02]  /*0e10*/  ISETP.GE.U32.AND P0, PT, R5, R34, PT ;  /* 0x000000220500720c */ /* 0x000fe40003f06070 */
[----:B------:R-:W-:Y:S01]  /*0e20*/  VIMNMX R5, PT, PT, R6, 0x46a00000, PT ;  /* 0x46a0000006057848 */ /* 0x000fe20003fe0100 */
[----:B------:R-:W-:Y:S01]  /*0e30*/  IMAD.MOV.U32 R6, RZ, RZ, RZ ;  /* 0x000000ffff067224 */ /* 0x000fe200078e00ff */
        /* <DEDUP_REMOVED lines=20> */
[----:B------:R-:W-:Y:S01]  /*0f80*/  FSEL R35, R33, R35, !P0 ;  /* 0x0000002321237208 */ /* 0x000fe20004000000 */
[----:B------:R-:W-:Y:S06]  /*0f90*/  BRA `(.L_x_511) ;  /* 0x0000000000547947 */ /* 0x000fec0003800000 */
.L_x_510:
[----:B------:R-:W-:-:S14]  /*0fa0*/  DSETP.NAN.AND P0, PT, R6, R6, PT ;  /* 0x000000060600722a */ /* 0x000fdc0003f08000 */
[----:B------:R-:W-:Y:S05]  /*0fb0*/  @P0 BRA `(.L_x_512) ;  /* 0x0000000000440947 */ /* 0x000fea0003800000 */
[----:B------:R-:W-:-:S14]  /*0fc0*/  DSETP.NAN.AND P0, PT, R8, R8, PT ;  /* 0x000000080800722a */ /* 0x000fdc0003f08000 */
[----:B------:R-:W-:Y:S05]  /*0fd0*/  @P0 BRA `(.L_x_513) ;  /* 0x0000000000300947 */ /* 0x000fea0003800000 */
[----:B------:R-:W-:Y:S01]  /*0fe0*/  ISETP.NE.AND P0, PT, R41, R42, PT ;  /* 0x0000002a2900720c */ /* 0x000fe20003f05270 */
[----:B------:R-:W-:Y:S01]  /*0ff0*/  IMAD.MOV.U32 R35, RZ, RZ, -0x80000 ;  /* 0xfff80000ff237424 */ /* 0x000fe200078e00ff */
[----:B------:R-:W-:-:S11]  /*1000*/  MOV R34, 0x0 ;  /* 0x0000000000227802 */ /* 0x000fd60000000f00 */
[----:B------:R-:W-:Y:S05]  /*1010*/  @!P0 BRA `(.L_x_511) ;  /* 0x0000000000348947 */ /* 0x000fea0003800000 */
[----:B------:R-:W-:Y:S02]  /*1020*/  ISETP.NE.AND P0, PT, R41, 0x7ff00000, PT ;  /* 0x7ff000002900780c */ /* 0x000fe40003f05270 */
[----:B------:R-:W-:Y:S02]  /*1030*/  LOP3.LUT R35, R7, 0x80000000, R9, 0x48, !PT ;  /* 0x8000000007237812 */ /* 0x000fe400078e4809 */
[----:B------:R-:W-:-:S13]  /*1040*/  ISETP.EQ.OR P0, PT, R42, RZ, !P0 ;  /* 0x000000ff2a00720c */ /* 0x000fda0004702670 */
[----:B------:R-:W-:Y:S01]  /*1050*/  @P0 LOP3.LUT R5, R35, 0x7ff00000, RZ, 0xfc, !PT ;  /* 0x7ff0000023050812 */ /* 0x000fe200078efcff */
[----:B------:R-:W-:Y:S02]  /*1060*/  @!P0 IMAD.MOV.U32 R34, RZ, RZ, RZ ;  /* 0x000000ffff228224 */ /* 0x000fe400078e00ff */
[----:B------:R-:W-:Y:S02]  /*1070*/  @P0 IMAD.MOV.U32 R34, RZ, RZ, RZ ;  /* 0x000000ffff220224 */ /* 0x000fe400078e00ff */
[----:B------:R-:W-:Y:S01]  /*1080*/  @P0 IMAD.MOV.U32 R35, RZ, RZ, R5 ;  /* 0x000000ffff230224 */ /* 0x000fe200078e0005 */
[----:B------:R-:W-:Y:S06]  /*1090*/  BRA `(.L_x_511) ;  /* 0x0000000000147947 */ /* 0x000fec0003800000 */
.L_x_513:
[----:B------:R-:W-:Y:S02]  /*10a0*/  LOP3.LUT R35, R9, 0x80000, RZ, 0xfc, !PT ;  /* 0x0008000009237812 */ /* 0x000fe400078efcff */
[----:B------:R-:W-:Y:S01]  /*10b0*/  MOV R34, R8 ;  /* 0x0000000800227202 */ /* 0x000fe20000000f00 */
[----:B------:R-:W-:Y:S06]  /*10c0*/  BRA `(.L_x_511) ;  /* 0x0000000000087947 */ /* 0x000fec0003800000 */
.L_x_512:
[----:B------:R-:W-:Y:S01]  /*10d0*/  LOP3.LUT R35, R7, 0x80000, RZ, 0xfc, !PT ;  /* 0x0008000007237812 */ /* 0x000fe200078efcff */
[----:B------:R-:W-:-:S07]  /*10e0*/  IMAD.MOV.U32 R34, RZ, RZ, R6 ;  /* 0x000000ffff227224 */ /* 0x000fce00078e0006 */
.L_x_511:
[----:B------:R-:W-:Y:S05]  /*10f0*/  BSYNC.RECONVERGENT B2 ;  /* 0x0000000000027941 */ /* 0x000fea0003800200 */
.L_x_509:
[----:B------:R-:W-:Y:S02]  /*1100*/  IMAD.MOV.U32 R6, RZ, RZ, R0 ;  /* 0x000000ffff067224 */ /* 0x000fe400078e0000 */
[----:B------:R-:W-:-:S04]  /*1110*/  IMAD.MOV.U32 R7, RZ, RZ, 0x0 ;  /* 0x00000000ff077424 */ /* 0x000fc800078e00ff */
[----:B------:R-:W-:Y:S05]  /*1120*/  RET.REL.NODEC R6 `(interior_convection_kernel) ;  /* 0xffffffec06b47950 */ /* 0x000fea0003c3ffff */
.L_x_514:
        /* <DEDUP_REMOVED lines=13> */
.L_x_534:


//--------------------- .nv.shared.reserved.0     --------------------------
	.section	.nv.shared.reserved.0,"aw",@nobits
	.weak		__nv_reservedSMEM_offset_0_alias
	.size		__nv_reservedSMEM_offset_0_alias, 0, 64
	.other		__nv_reservedSMEM_offset_0_alias,@"STO_CUDA_RESERVED_SHARED STV_DEFAULT"
__nv_reservedSMEM_offset_0_alias:
	.zero		0
	.zero		64


//--------------------- .nv.constant0.ugrid_to_tgrid_kernel --------------------------
	.section	.nv.constant0.ugrid_to_tgrid_kernel,"a",@progbits
	.sectionflags	@""
	.align	4
.nv.constant0.ugrid_to_tgrid_kernel:
	.zero		916


//--------------------- .nv.constant0.smooth_hblt_kernel --------------------------
	.section	.nv.constant0.smooth_hblt_kernel,"a",@progbits
	.sectionflags	@""
	.align	4
.nv.constant0.smooth_hblt_kernel:
	.zero		944


//--------------------- .nv.constant0.buoydiff_kernel --------------------------
	.section	.nv.constant0.buoydiff_kernel,"a",@progbits
	.sectionflags	@""
	.align	4
.nv.constant0.buoydiff_kernel:
	.zero		936


//--------------------- .nv.constant0.ddmix_kernel --------------------------
	.section	.nv.constant0.ddmix_kernel,"a",@progbits
	.sectionflags	@""
	.align	4
.nv.constant0.ddmix_kernel:
	.zero		916


//--------------------- .nv.constant0.blmix_kernel --------------------------
	.section	.nv.constant0.blmix_kernel,"a",@progbits
	.sectionflags	@""
	.align	4
.nv.constant0.blmix_kernel:
	.zero		976


//--------------------- .nv.constant0.correct_stability_and_buoyancy --------------------------
	.section	.nv.constant0.correct_stability_and_buoyancy,"a",@progbits
	.sectionflags	@""
	.align	4
.nv.constant0.correct_stability_and_buoyancy:
	.zero		936


//--------------------- .nv.constant0.bldepth_kernel --------------------------
	.section	.nv.constant0.bldepth_kernel,"a",@progbits
	.sectionflags	@""
	.align	4
.nv.constant0.bldepth_kernel:
	.zero		1064


//--------------------- .nv.constant0.compute_vshearu_bldepth --------------------------
	.section	.nv.constant0.compute_vshearu_bldepth,"a",@progbits
	.sectionflags	@""
	.align	4
.nv.constant0.compute_vshearu_bldepth:
	.zero		932


//--------------------- .nv.constant0.compute_ustaru --------------------------
	.section	.nv.constant0.compute_ustaru,"a",@progbits
	.sectionflags	@""
	.align	4
.nv.constant0.compute_ustaru:
	.zero		912


//--------------------- .nv.constant0.ri_iwmix_kernel --------------------------
	.section	.nv.constant0.ri_iwmix_kernel,"a",@progbits
	.sectionflags	@""
	.align	4
.nv.constant0.ri_iwmix_kernel:
	.zero		992


//--------------------- .nv.constant0.compute_vshear_ugrid --------------------------
	.section	.nv.constant0.compute_vshear_ugrid,"a",@progbits
	.sectionflags	@""
	.align	4
.nv.constant0.compute_vshear_ugrid:
	.zero		932


//--------------------- .nv.constant0.interior_convection_part2 --------------------------
	.section	.nv.constant0.interior_convection_part2,"a",@progbits
	.sectionflags	@""
	.align	4
.nv.constant0.interior_convection_part2:
	.zero		1048


//--------------------- .nv.constant0.interior_convection_kernel --------------------------
	.section	.nv.constant0.interior_convection_kernel,"a",@progbits
	.sectionflags	@""
	.align	4
.nv.constant0.interior_convection_kernel:
	.zero		1024


//--------------------- SYMBOLS --------------------------

	.type		.nv.reservedSmem.offset0,@object
	.size		.nv.reservedSmem.offset0,0x4
